	.target	sm_90a

	.elftype	@"ET_EXEC"


//--------------------- .note.nv.tkinfo           --------------------------
	.section	.note.nv.tkinfo,"",@"SHT_NOTE"
	.sectionflags	@"SHF_NOTE_NV_TKINFO"
	.tkinfo
        /*0018*/ 	.word	0x00000002
        /*0030*/ 	.string	""
        /*0030*/ 	.string	"ptxas"
        /*0030*/ 	.string	"Cuda compilation tools, release 13.0, V13.0.88"
        /*0030*/ 	.string	"Build cuda_13.0.r13.0/compiler.36424714_0"
        /*0030*/ 	.string	"-arch sm_90a -m 64 "



//--------------------- .note.nv.cuinfo           --------------------------
	.section	.note.nv.cuinfo,"",@"SHT_NOTE"
	.sectionflags	@"SHF_NOTE_NV_CUINFO"
        /*0018*/ 	.short	0x0002
        /*001a*/ 	.short	0x005a
        /*001c*/ 	.short	0x0082
	.zero		2


//--------------------- .nv.info                  --------------------------
	.section	.nv.info,"",@"SHT_CUDA_INFO"
	.align	4


	//----- nvinfo : EIATTR_REGCOUNT
	.align		4
        /*0000*/ 	.byte	0x04, 0x2f
        /*0002*/ 	.short	(.L_15 - .L_14)
	.align		4
.L_14:
        /*0004*/ 	.word	index@(_ZN7cutlass13device_kernelINS_4gemm6kernel13GemmUniversalIN4cute5tupleIJiiiiEEENS1_10collective13CollectiveMmaINS1_34MainloopSm90TmaGmmaWarpSpecializedILi2ENS5_IJNS4_1CILi1EEESB_SB_EEENS1_35KernelTmaWarpSpecializedCooperativeEEENS5_IJNSA_ILi512EEENSA_ILi240EEENSA_ILi64EEEEEENS_6half_tENS5_IJlSB_lEEESJ_SK_NS4_8TiledMMAINS4_8MMA_AtomIJNS4_4SM904GMMA25MMA_64x16x16_F32F16F16_SSILNSO_5MajorE0ELSQ_0ELNSO_7ScaleInE1ELSR_1EEEEEENS4_6LayoutINS5_IJNSA_ILi2EEESB_SB_EEENS5_IJSB_NSA_ILi0EEESX_EEEEENS5_IJNS4_10UnderscoreES10_S10_EEEEENS4_13SM90_TMA_LOADENS4_14ComposedLayoutINS4_7SwizzleILi3ELi4ELi3EEENS4_18smem_ptr_flag_bitsILi16EEENSU_INS5_IJNSA_ILi8EEESH_EEENS5_IJSH_SB_EEEEEEEvNS4_8identityES13_S1D_vS1E_EENS_8epilogue10collective6detail29Sm90TmaWarpSpecializedAdapterINS1H_15DefaultEpilogueISJ_SK_SK_NS1G_6thread17LinearCombinationISJ_Li1EffLNS1L_9ScaleType4KindE0ELNS_15FloatRoundStyleE2ESJ_EENS1_15EpilogueDefaultEEEEEvvEEEEvNT_6ParamsE)
        /*0008*/ 	.word	0x000000a8


	//----- nvinfo : EIATTR_FRAME_SIZE
	.align		4
.L_15:
        /*000c*/ 	.byte	0x04, 0x11
        /*000e*/ 	.short	(.L_17 - .L_16)
	.align		4
.L_16:
        /*0010*/ 	.word	index@(_ZN7cutlass13device_kernelINS_4gemm6kernel13GemmUniversalIN4cute5tupleIJiiiiEEENS1_10collective13CollectiveMmaINS1_34MainloopSm90TmaGmmaWarpSpecializedILi2ENS5_IJNS4_1CILi1EEESB_SB_EEENS1_35KernelTmaWarpSpecializedCooperativeEEENS5_IJNSA_ILi512EEENSA_ILi240EEENSA_ILi64EEEEEENS_6half_tENS5_IJlSB_lEEESJ_SK_NS4_8TiledMMAINS4_8MMA_AtomIJNS4_4SM904GMMA25MMA_64x16x16_F32F16F16_SSILNSO_5MajorE0ELSQ_0ELNSO_7ScaleInE1ELSR_1EEEEEENS4_6LayoutINS5_IJNSA_ILi2EEESB_SB_EEENS5_IJSB_NSA_ILi0EEESX_EEEEENS5_IJNS4_10UnderscoreES10_S10_EEEEENS4_13SM90_TMA_LOADENS4_14ComposedLayoutINS4_7SwizzleILi3ELi4ELi3EEENS4_18smem_ptr_flag_bitsILi16EEENSU_INS5_IJNSA_ILi8EEESH_EEENS5_IJSH_SB_EEEEEEEvNS4_8identityES13_S1D_vS1E_EENS_8epilogue10collective6detail29Sm90TmaWarpSpecializedAdapterINS1H_15DefaultEpilogueISJ_SK_SK_NS1G_6thread17LinearCombinationISJ_Li1EffLNS1L_9ScaleType4KindE0ELNS_15FloatRoundStyleE2ESJ_EENS1_15EpilogueDefaultEEEEEvvEEEEvNT_6ParamsE)
        /*0014*/ 	.word	0x00000b38


	//----- nvinfo : EIATTR_MIN_STACK_SIZE
	.align		4
.L_17:
        /*0018*/ 	.byte	0x04, 0x12
        /*001a*/ 	.short	(.L_19 - .L_18)
	.align		4
.L_18:
        /*001c*/ 	.word	index@(_ZN7cutlass13device_kernelINS_4gemm6kernel13GemmUniversalIN4cute5tupleIJiiiiEEENS1_10collective13CollectiveMmaINS1_34MainloopSm90TmaGmmaWarpSpecializedILi2ENS5_IJNS4_1CILi1EEESB_SB_EEENS1_35KernelTmaWarpSpecializedCooperativeEEENS5_IJNSA_ILi512EEENSA_ILi240EEENSA_ILi64EEEEEENS_6half_tENS5_IJlSB_lEEESJ_SK_NS4_8TiledMMAINS4_8MMA_AtomIJNS4_4SM904GMMA25MMA_64x16x16_F32F16F16_SSILNSO_5MajorE0ELSQ_0ELNSO_7ScaleInE1ELSR_1EEEEEENS4_6LayoutINS5_IJNSA_ILi2EEESB_SB_EEENS5_IJSB_NSA_ILi0EEESX_EEEEENS5_IJNS4_10UnderscoreES10_S10_EEEEENS4_13SM90_TMA_LOADENS4_14ComposedLayoutINS4_7SwizzleILi3ELi4ELi3EEENS4_18smem_ptr_flag_bitsILi16EEENSU_INS5_IJNSA_ILi8EEESH_EEENS5_IJSH_SB_EEEEEEEvNS4_8identityES13_S1D_vS1E_EENS_8epilogue10collective6detail29Sm90TmaWarpSpecializedAdapterINS1H_15DefaultEpilogueISJ_SK_SK_NS1G_6thread17LinearCombinationISJ_Li1EffLNS1L_9ScaleType4KindE0ELNS_15FloatRoundStyleE2ESJ_EENS1_15EpilogueDefaultEEEEEvvEEEEvNT_6ParamsE)
        /*0020*/ 	.word	0x00000b38
.L_19:


//--------------------- .nv.compat                --------------------------
	.section	.nv.compat,"",@"SHT_CUDA_COMPAT_INFO"
	.align	4
        /*0000*/ 	.byte	0x02, 0x09, 0x01, 0x00, 0x02, 0x02, 0x04, 0x00, 0x02, 0x05, 0x05, 0x00, 0x03, 0x07, 0x01, 0x01
        /*0010*/ 	.byte	0x02, 0x03, 0x01, 0x00, 0x02, 0x06, 0x01, 0x00, 0x04, 0x0b, 0x08, 0x00, 0x00, 0x00, 0x00, 0x00
        /*0020*/ 	.byte	0x00, 0x00, 0x00, 0x00


//--------------------- .nv.info._ZN7cutlass13device_kernelINS_4gemm6kernel13GemmUniversalIN4cute5tupleIJiiiiEEENS1_10collective13CollectiveMmaINS1_34MainloopSm90TmaGmmaWarpSpecializedILi2ENS5_IJNS4_1CILi1EEESB_SB_EEENS1_35KernelTmaWarpSpecializedCooperativeEEENS5_IJNSA_ILi512EEENSA_ILi240EEENSA_ILi64EEEEEENS_6half_tENS5_IJlSB_lEEESJ_SK_NS4_8TiledMMAINS4_8MMA_AtomIJNS4_4SM904GMMA25MMA_64x16x16_F32F16F16_SSILNSO_5MajorE0ELSQ_0ELNSO_7ScaleInE1ELSR_1EEEEEENS4_6LayoutINS5_IJNSA_ILi2EEESB_SB_EEENS5_IJSB_NSA_ILi0EEESX_EEEEENS5_IJNS4_10UnderscoreES10_S10_EEEEENS4_13SM90_TMA_LOADENS4_14ComposedLayoutINS4_7SwizzleILi3ELi4ELi3EEENS4_18smem_ptr_flag_bitsILi16EEENSU_INS5_IJNSA_ILi8EEESH_EEENS5_IJSH_SB_EEEEEEEvNS4_8identityES13_S1D_vS1E_EENS_8epilogue10collective6detail29Sm90TmaWarpSpecializedAdapterINS1H_15DefaultEpilogueISJ_SK_SK_NS1G_6thread17LinearCombinationISJ_Li1EffLNS1L_9ScaleType4KindE0ELNS_15FloatRoundStyleE2ESJ_EENS1_15EpilogueDefaultEEEEEvvEEEEvNT_6ParamsE --------------------------
	.section	.nv.info._ZN7cutlass13device_kernelINS_4gemm6kernel13GemmUniversalIN4cute5tupleIJiiiiEEENS1_10collective13CollectiveMmaINS1_34MainloopSm90TmaGmmaWarpSpecializedILi2ENS5_IJNS4_1CILi1EEESB_SB_EEENS1_35KernelTmaWarpSpecializedCooperativeEEENS5_IJNSA_ILi512EEENSA_ILi240EEENSA_ILi64EEEEEENS_6half_tENS5_IJlSB_lEEESJ_SK_NS4_8TiledMMAINS4_8MMA_AtomIJNS4_4SM904GMMA25MMA_64x16x16_F32F16F16_SSILNSO_5MajorE0ELSQ_0ELNSO_7ScaleInE1ELSR_1EEEEEENS4_6LayoutINS5_IJNSA_ILi2EEESB_SB_EEENS5_IJSB_NSA_ILi0EEESX_EEEEENS5_IJNS4_10UnderscoreES10_S10_EEEEENS4_13SM90_TMA_LOADENS4_14ComposedLayoutINS4_7SwizzleILi3ELi4ELi3EEENS4_18smem_ptr_flag_bitsILi16EEENSU_INS5_IJNSA_ILi8EEESH_EEENS5_IJSH_SB_EEEEEEEvNS4_8identityES13_S1D_vS1E_EENS_8epilogue10collective6detail29Sm90TmaWarpSpecializedAdapterINS1H_15DefaultEpilogueISJ_SK_SK_NS1G_6thread17LinearCombinationISJ_Li1EffLNS1L_9ScaleType4KindE0ELNS_15FloatRoundStyleE2ESJ_EENS1_15EpilogueDefaultEEEEEvvEEEEvNT_6ParamsE,"",@"SHT_CUDA_INFO"
	.sectionflags	@""
	.align	4


	//----- nvinfo : EIATTR_CUDA_API_VERSION
	.align		4
        /*0000*/ 	.byte	0x04, 0x37
        /*0002*/ 	.short	(.L_21 - .L_20)
.L_20:
        /*0004*/ 	.word	0x00000082


	//----- nvinfo : EIATTR_KPARAM_INFO
	.align		4
.L_21:
        /*0008*/ 	.byte	0x04, 0x17
        /*000a*/ 	.short	(.L_23 - .L_22)
.L_22:
        /*000c*/ 	.word	0x00000000
        /*0010*/ 	.short	0x0000
        /*0012*/ 	.short	0x0070
        /*0014*/ 	.byte	0x00, 0xf0, 0x01, 0x10


	//----- nvinfo : EIATTR_SPARSE_MMA_MASK
	.align		4
.L_23:
        /*0018*/ 	.byte	0x03, 0x50
        /*001a*/ 	.short	0x0000


	//----- nvinfo : EIATTR_MAXREG_COUNT
	.align		4
        /*001c*/ 	.byte	0x03, 0x1b
        /*001e*/ 	.short	0x00a8


	//----- nvinfo : EIATTR_NUM_BARRIERS
	.align		4
        /*0020*/ 	.byte	0x02, 0x4c
        /*0022*/ 	.byte	0x01
	.zero		1


	//----- nvinfo : EIATTR_EXTERNS
	.align		4
        /*0024*/ 	.byte	0x04, 0x0f
        /*0026*/ 	.short	(.L_25 - .L_24)


	//   ....[0]....
	.align		4
.L_24:
        /*0028*/ 	.word	index@(__assertfail)


	//----- nvinfo : EIATTR_ANNOTATIONS
	.align		4
.L_25:
        /*002c*/ 	.byte	0x04, 0x55
        /*002e*/ 	.short	(.L_27 - .L_26)


	//   ....[0]....
.L_26:
        /*0030*/ 	.word	0x00000001
        /*0034*/ 	.byte	0x50, 0x02, 0x00, 0x00, 0x01, 0x00, 0x00, 0x00, 0x70, 0x05, 0x00, 0x00, 0x01, 0x00, 0x00, 0x00
        /* <DEDUP_REMOVED lines=3267> */
        /*cc74*/ 	.byte	0x20, 0xd4, 0x04, 0x00, 0x01, 0x00, 0x00, 0x00, 0x40, 0xda, 0x04, 0x00


	//----- nvinfo : EIATTR_MERCURY_ISA_VERSION
	.align		4
.L_27:
        /*cc80*/ 	.byte	0x03, 0x5f
        /*cc82*/ 	.short	0x0101


	//----- nvinfo : EIATTR_INT_WARP_WIDE_INSTR_OFFSETS
	.align		4
        /*cc84*/ 	.byte	0x04, 0x31
        /*cc86*/ 	.short	(.L_29 - .L_28)


	//   ....[0]....
.L_28:
        /*cc88*/ 	.word	0x00000440


	//   ....[1]....
        /*cc8c*/ 	.word	0x00000450


	//   ....[2]....
        /*cc90*/ 	.word	0x00000580


	//----- nvinfo : EIATTR_COOP_GROUP_MASK_REGIDS
	.align		4
.L_29:
        /*cc94*/ 	.byte	0x04, 0x29
        /*cc96*/ 	.short	(.L_31 - .L_30)


	//   ....[0]....
.L_30:
        /*cc98*/ 	.word	0xffffffff


	//   ....[1]....
        /*cc9c*/ 	.word	0xffffffff


	//   ....[2]....
        /*cca0*/ 	.word	0xffffffff


	//   ....[3]....
        /*cca4*/ 	.word	0xffffffff


	//   ....[4]....
        /*cca8*/ 	.word	0xffffffff


	//----- nvinfo : EIATTR_COOP_GROUP_INSTR_OFFSETS
	.align		4
.L_31:
        /*ccac*/ 	.byte	0x04, 0x28
        /*ccae*/ 	.short	(.L_33 - .L_32)


	//   ....[0]....
.L_32:
        /*ccb0*/ 	.word	0x00000070


	//   ....[1]....
        /*ccb4*/ 	.word	0x00000080


	//   ....[2]....
        /*ccb8*/ 	.word	0x000001a0


	//   ....[3]....
        /*ccbc*/ 	.word	0x00000390


	//   ....[4]....
        /*ccc0*/ 	.word	0x00001150


	//----- nvinfo : EIATTR_REG_RECONFIG
	.align		4
.L_33:
        /*ccc4*/ 	.byte	0x01, 0x54
	.zero		2


	//----- nvinfo : EIATTR_SYSCALL_OFFSETS
	.align		4
        /*ccc8*/ 	.byte	0x04, 0x46
        /*ccca*/ 	.short	(.L_35 - .L_34)


	//   ....[0]....
.L_34:
        /*cccc*/ 	.word	0x00001300


	//----- nvinfo : EIATTR_MBARRIER_INSTR_OFFSETS
	.align		4
.L_35:
        /*ccd0*/ 	.byte	0x04, 0x39
        /*ccd2*/ 	.short	(.L_37 - .L_36)


	//   ....[0]....
.L_36:
        /*ccd4*/ 	.word	0x00000340
        /*ccd8*/ 	.word	0x000000ff
        /*ccdc*/ 	.word	0x00000000
        /*cce0*/ 	.short	0x0100
        /*cce2*/ 	.byte	0x09
	.zero		1


	//   ....[1]....
        /*cce4*/ 	.word	0x00000350
        /*cce8*/ 	.word	0x000000ff
        /*ccec*/ 	.word	0x00000010
        /*ccf0*/ 	.short	0x0100
        /*ccf2*/ 	.byte	0x09
	.zero		1


	//   ....[2]....
        /*ccf4*/ 	.word	0x00000360
        /*ccf8*/ 	.word	0x000000ff
        /*ccfc*/ 	.word	0x00000008
        /*cd00*/ 	.short	0x0100
        /*cd02*/ 	.byte	0x09
	.zero		1


	//   ....[3]....
        /*cd04*/ 	.word	0x00000370
        /*cd08*/ 	.word	0x000000ff
        /*cd0c*/ 	.word	0x00000018
        /*cd10*/ 	.short	0x0100
        /*cd12*/ 	.byte	0x09
	.zero		1


	//   ....[4]....
        /*cd14*/ 	.word	0x000005b0
        /*cd18*/ 	.word	0x000000ff
        /*cd1c*/ 	.word	0x00000030
        /*cd20*/ 	.short	0x0100
        /*cd22*/ 	.byte	0x06
	.zero		1


	//   ....[5]....
        /*cd24*/ 	.word	0x000005c0
        /*cd28*/ 	.word	0x000000ff
        /*cd2c*/ 	.word	0x00000038
        /*cd30*/ 	.short	0x0100
        /*cd32*/ 	.byte	0x06
	.zero		1


	//   ....[6]....
        /*cd34*/ 	.word	0x00001410
        /*cd38*/ 	.word	0x00000003
        /*cd3c*/ 	.word	0x00000000
        /*cd40*/ 	.short	0x010a
        /*cd42*/ 	.byte	0x3f
	.zero		1


	//   ....[7]....
        /*cd44*/ 	.word	0x00001450
        /*cd48*/ 	.word	0x00000003
        /*cd4c*/ 	.word	0x00000000
        /*cd50*/ 	.short	0x010a
        /*cd52*/ 	.byte	0x3f
	.zero		1


	//   ....[8]....
        /*cd54*/ 	.word	0x0000f4d0
        /*cd58*/ 	.word	0x000000ff
        /*cd5c*/ 	.word	0x00000000
        /*cd60*/ 	.short	0x010a
        /*cd62*/ 	.byte	0x04
	.zero		1


	//   ....[9]....
        /*cd64*/ 	.word	0x0000f510
        /*cd68*/ 	.word	0x000000ff
        /*cd6c*/ 	.word	0x00000000
        /*cd70*/ 	.short	0x010a
        /*cd72*/ 	.byte	0x04
	.zero		1


	//   ....[10]....
        /*cd74*/ 	.word	0x0001d000
        /*cd78*/ 	.word	0x000000ff
        /*cd7c*/ 	.word	0x00000000
        /*cd80*/ 	.short	0x0101
        /*cd82*/ 	.byte	0x04
	.zero		1


	//   ....[11]....
        /*cd84*/ 	.word	0x0001d270
        /*cd88*/ 	.word	0x000000ff
        /*cd8c*/ 	.word	0x00000000
        /*cd90*/ 	.short	0x0101
        /*cd92*/ 	.byte	0x04
	.zero		1


	//   ....[12]....
        /*cd94*/ 	.word	0x0004cfb0
        /*cd98*/ 	.word	0x0000000b
        /*cd9c*/ 	.word	0x00000010
        /*cda0*/ 	.short	0x010a
        /*cda2*/ 	.byte	0x3f
	.zero		1


	//   ....[13]....
        /*cda4*/ 	.word	0x0004d390
        /*cda8*/ 	.word	0x00000002
        /*cdac*/ 	.word	0x00000038
        /*cdb0*/ 	.short	0x0101
        /*cdb2*/ 	.byte	0x3f
	.zero		1


	//   ....[14]....
        /*cdb4*/ 	.word	0x0004db10
        /*cdb8*/ 	.word	0x00000005
        /*cdbc*/ 	.word	0x00000000
        /*cdc0*/ 	.short	0x010a
        /*cdc2*/ 	.byte	0x3f
	.zero		1


	//   ....[15]....
        /*cdc4*/ 	.word	0x0004dba0
        /*cdc8*/ 	.word	0x00000003
        /*cdcc*/ 	.word	0x00000000
        /*cdd0*/ 	.short	0x010a
        /*cdd2*/ 	.byte	0x3f
	.zero		1


	//   ....[16]....
        /*cdd4*/ 	.word	0x0004dc00
        /*cdd8*/ 	.word	0x00000003
        /*cddc*/ 	.word	0x00000000
        /*cde0*/ 	.short	0x010a
        /*cde2*/ 	.byte	0x3f
	.zero		1


	//   ....[17]....
        /*cde4*/ 	.word	0x0004dc60
        /*cde8*/ 	.word	0x00000006
        /*cdec*/ 	.word	0x00000000
        /*cdf0*/ 	.short	0x010a
        /*cdf2*/ 	.byte	0x3f
	.zero		1


	//   ....[18]....
        /*cdf4*/ 	.word	0x0004dd30
        /*cdf8*/ 	.word	0x0000000b
        /*cdfc*/ 	.word	0x00000010
        /*ce00*/ 	.short	0x010a
        /*ce02*/ 	.byte	0x3f
	.zero		1


	//   ....[19]....
        /*ce04*/ 	.word	0x0004de00
        /*ce08*/ 	.word	0x00000005
        /*ce0c*/ 	.word	0x00000000
        /*ce10*/ 	.short	0x010a
        /*ce12*/ 	.byte	0x3f
	.zero		1


	//----- nvinfo : EIATTR_NUM_MBARRIERS
	.align		4
.L_37:
        /*ce14*/ 	.byte	0x03, 0x38
        /*ce16*/ 	.short	0x0006


	//----- nvinfo : EIATTR_EXIT_INSTR_OFFSETS
	.align		4
        /*ce18*/ 	.byte	0x04, 0x1c
        /*ce1a*/ 	.short	(.L_39 - .L_38)


	//   ....[0]....
.L_38:
        /*ce1c*/ 	.word	0x00000620


	//   ....[1]....
        /*ce20*/ 	.word	0x00001000


	//   ....[2]....
        /*ce24*/ 	.word	0x0004c5b0


	//   ....[3]....
        /*ce28*/ 	.word	0x0004cc20


	//   ....[4]....
        /*ce2c*/ 	.word	0x0004dbf0


	//----- nvinfo : EIATTR_MAX_THREADS
	.align		4
.L_39:
        /*ce30*/ 	.byte	0x04, 0x05
        /*ce32*/ 	.short	(.L_41 - .L_40)
.L_40:
        /*ce34*/ 	.word	0x00000180
        /*ce38*/ 	.word	0x00000001
        /*ce3c*/ 	.word	0x00000001


	//----- nvinfo : EIATTR_CRS_STACK_SIZE
	.align		4
.L_41:
        /*ce40*/ 	.byte	0x04, 0x1e
        /*ce42*/ 	.short	(.L_43 - .L_42)
.L_42:
        /*ce44*/ 	.word	0x00000000


	//----- nvinfo : EIATTR_CBANK_PARAM_SIZE
	.align		4
.L_43:
        /*ce48*/ 	.byte	0x03, 0x19
        /*ce4a*/ 	.short	0x0470


	//----- nvinfo : EIATTR_PARAM_CBANK
	.align		4
        /*ce4c*/ 	.byte	0x04, 0x0a
        /*ce4e*/ 	.short	(.L_45 - .L_44)
	.align		4
.L_44:
        /*ce50*/ 	.word	index@(.nv.constant0._ZN7cutlass13device_kernelINS_4gemm6kernel13GemmUniversalIN4cute5tupleIJiiiiEEENS1_10collective13CollectiveMmaINS1_34MainloopSm90TmaGmmaWarpSpecializedILi2ENS5_IJNS4_1CILi1EEESB_SB_EEENS1_35KernelTmaWarpSpecializedCooperativeEEENS5_IJNSA_ILi512EEENSA_ILi240EEENSA_ILi64EEEEEENS_6half_tENS5_IJlSB_lEEESJ_SK_NS4_8TiledMMAINS4_8MMA_AtomIJNS4_4SM904GMMA25MMA_64x16x16_F32F16F16_SSILNSO_5MajorE0ELSQ_0ELNSO_7ScaleInE1ELSR_1EEEEEENS4_6LayoutINS5_IJNSA_ILi2EEESB_SB_EEENS5_IJSB_NSA_ILi0EEESX_EEEEENS5_IJNS4_10UnderscoreES10_S10_EEEEENS4_13SM90_TMA_LOADENS4_14ComposedLayoutINS4_7SwizzleILi3ELi4ELi3EEENS4_18smem_ptr_flag_bitsILi16EEENSU_INS5_IJNSA_ILi8EEESH_EEENS5_IJSH_SB_EEEEEEEvNS4_8identityES13_S1D_vS1E_EENS_8epilogue10collective6detail29Sm90TmaWarpSpecializedAdapterINS1H_15DefaultEpilogueISJ_SK_SK_NS1G_6thread17LinearCombinationISJ_Li1EffLNS1L_9ScaleType4KindE0ELNS_15FloatRoundStyleE2ESJ_EENS1_15EpilogueDefaultEEEEEvvEEEEvNT_6ParamsE)
        /*ce54*/ 	.short	0x0210
        /*ce56*/ 	.short	0x0470


	//----- nvinfo : EIATTR_SW_WAR
	.align		4
.L_45:
        /*ce58*/ 	.byte	0x04, 0x36
        /*ce5a*/ 	.short	(.L_47 - .L_46)
.L_46:
        /*ce5c*/ 	.word	0x00000008
.L_47:


//--------------------- .nv.callgraph             --------------------------
	.section	.nv.callgraph,"",@"SHT_CUDA_CALLGRAPH"
	.align	4
	.sectionentsize	8
	.align		4
        /*0000*/ 	.word	0x00000000
	.align		4
        /*0004*/ 	.word	0xffffffff
	.align		4
        /*0008*/ 	.word	index@(_ZN7cutlass13device_kernelINS_4gemm6kernel13GemmUniversalIN4cute5tupleIJiiiiEEENS1_10collective13CollectiveMmaINS1_34MainloopSm90TmaGmmaWarpSpecializedILi2ENS5_IJNS4_1CILi1EEESB_SB_EEENS1_35KernelTmaWarpSpecializedCooperativeEEENS5_IJNSA_ILi512EEENSA_ILi240EEENSA_ILi64EEEEEENS_6half_tENS5_IJlSB_lEEESJ_SK_NS4_8TiledMMAINS4_8MMA_AtomIJNS4_4SM904GMMA25MMA_64x16x16_F32F16F16_SSILNSO_5MajorE0ELSQ_0ELNSO_7ScaleInE1ELSR_1EEEEEENS4_6LayoutINS5_IJNSA_ILi2EEESB_SB_EEENS5_IJSB_NSA_ILi0EEESX_EEEEENS5_IJNS4_10UnderscoreES10_S10_EEEEENS4_13SM90_TMA_LOADENS4_14ComposedLayoutINS4_7SwizzleILi3ELi4ELi3EEENS4_18smem_ptr_flag_bitsILi16EEENSU_INS5_IJNSA_ILi8EEESH_EEENS5_IJSH_SB_EEEEEEEvNS4_8identityES13_S1D_vS1E_EENS_8epilogue10collective6detail29Sm90TmaWarpSpecializedAdapterINS1H_15DefaultEpilogueISJ_SK_SK_NS1G_6thread17LinearCombinationISJ_Li1EffLNS1L_9ScaleType4KindE0ELNS_15FloatRoundStyleE2ESJ_EENS1_15EpilogueDefaultEEEEEvvEEEEvNT_6ParamsE)
	.align		4
        /*000c*/ 	.word	index@(__assertfail)
	.align		4
        /*0010*/ 	.word	0x00000000
	.align		4
        /*0014*/ 	.word	0xfffffffe
	.align		4
        /*0018*/ 	.word	0x00000000
	.align		4
        /*001c*/ 	.word	0xfffffffd
	.align		4
        /*0020*/ 	.word	0x00000000
	.align		4
        /*0024*/ 	.word	0xfffffffc


//--------------------- .nv.constant4             --------------------------
	.section	.nv.constant4,"a",@progbits
	.align	8
	.align		8
.nv.constant4:
        /*0000*/ 	.dword	__assertfail
	.align		8
        /*0008*/ 	.dword	__unnamed_1
	.align		8
        /*0010*/ 	.dword	_ZN40_INTERNAL_2852cd43_4_k_cu_10f0dfd4_121864cuda3std3__45__cpo5beginE
	.align		8
        /*0018*/ 	.dword	_ZN40_INTERNAL_2852cd43_4_k_cu_10f0dfd4_121864cuda3std3__45__cpo3endE
	.align		8
        /*0020*/ 	.dword	_ZN40_INTERNAL_2852cd43_4_k_cu_10f0dfd4_121864cuda3std3__45__cpo6cbeginE
	.align		8
        /*0028*/ 	.dword	_ZN40_INTERNAL_2852cd43_4_k_cu_10f0dfd4_121864cuda3std3__45__cpo4cendE
	.align		8
        /*0030*/ 	.dword	_ZN40_INTERNAL_2852cd43_4_k_cu_10f0dfd4_121864cuda3std3__442_GLOBAL__N__2852cd43_4_k_cu_10f0dfd4_121866ignoreE
	.align		8
        /*0038*/ 	.dword	_ZN40_INTERNAL_2852cd43_4_k_cu_10f0dfd4_121864cuda3std3__419piecewise_constructE
	.align		8
        /*0040*/ 	.dword	_ZN40_INTERNAL_2852cd43_4_k_cu_10f0dfd4_121864cuda3std3__48in_placeE
	.align		8
        /*0048*/ 	.dword	_ZN40_INTERNAL_2852cd43_4_k_cu_10f0dfd4_121864cuda3std6ranges3__45__cpo4swapE
	.align		8
        /*0050*/ 	.dword	_ZN40_INTERNAL_2852cd43_4_k_cu_10f0dfd4_121864cuda3std6ranges3__45__cpo9iter_moveE
	.align		8
        /*0058*/ 	.dword	_ZN40_INTERNAL_2852cd43_4_k_cu_10f0dfd4_121864cute7productE
	.align		8
        /*0060*/ 	.dword	_ZN40_INTERNAL_2852cd43_4_k_cu_10f0dfd4_121864cute1_E
	.align		8
        /*0068*/ 	.dword	$str$22
	.align		8
        /*0070*/ 	.dword	$str$23


//--------------------- .text._ZN7cutlass13device_kernelINS_4gemm6kernel13GemmUniversalIN4cute5tupleIJiiiiEEENS1_10collective13CollectiveMmaINS1_34MainloopSm90TmaGmmaWarpSpecializedILi2ENS5_IJNS4_1CILi1EEESB_SB_EEENS1_35KernelTmaWarpSpecializedCooperativeEEENS5_IJNSA_ILi512EEENSA_ILi240EEENSA_ILi64EEEEEENS_6half_tENS5_IJlSB_lEEESJ_SK_NS4_8TiledMMAINS4_8MMA_AtomIJNS4_4SM904GMMA25MMA_64x16x16_F32F16F16_SSILNSO_5MajorE0ELSQ_0ELNSO_7ScaleInE1ELSR_1EEEEEENS4_6LayoutINS5_IJNSA_ILi2EEESB_SB_EEENS5_IJSB_NSA_ILi0EEESX_EEEEENS5_IJNS4_10UnderscoreES10_S10_EEEEENS4_13SM90_TMA_LOADENS4_14ComposedLayoutINS4_7SwizzleILi3ELi4ELi3EEENS4_18smem_ptr_flag_bitsILi16EEENSU_INS5_IJNSA_ILi8EEESH_EEENS5_IJSH_SB_EEEEEEEvNS4_8identityES13_S1D_vS1E_EENS_8epilogue10collective6detail29Sm90TmaWarpSpecializedAdapterINS1H_15DefaultEpilogueISJ_SK_SK_NS1G_6thread17LinearCombinationISJ_Li1EffLNS1L_9ScaleType4KindE0ELNS_15FloatRoundStyleE2ESJ_EENS1_15EpilogueDefaultEEEEEvvEEEEvNT_6ParamsE --------------------------
	.section	.text._ZN7cutlass13device_kernelINS_4gemm6kernel13GemmUniversalIN4cute5tupleIJiiiiEEENS1_10collective13CollectiveMmaINS1_34MainloopSm90TmaGmmaWarpSpecializedILi2ENS5_IJNS4_1CILi1EEESB_SB_EEENS1_35KernelTmaWarpSpecializedCooperativeEEENS5_IJNSA_ILi512EEENSA_ILi240EEENSA_ILi64EEEEEENS_6half_tENS5_IJlSB_lEEESJ_SK_NS4_8TiledMMAINS4_8MMA_AtomIJNS4_4SM904GMMA25MMA_64x16x16_F32F16F16_SSILNSO_5MajorE0ELSQ_0ELNSO_7ScaleInE1ELSR_1EEEEEENS4_6LayoutINS5_IJNSA_ILi2EEESB_SB_EEENS5_IJSB_NSA_ILi0EEESX_EEEEENS5_IJNS4_10UnderscoreES10_S10_EEEEENS4_13SM90_TMA_LOADENS4_14ComposedLayoutINS4_7SwizzleILi3ELi4ELi3EEENS4_18smem_ptr_flag_bitsILi16EEENSU_INS5_IJNSA_ILi8EEESH_EEENS5_IJSH_SB_EEEEEEEvNS4_8identityES13_S1D_vS1E_EENS_8epilogue10collective6detail29Sm90TmaWarpSpecializedAdapterINS1H_15DefaultEpilogueISJ_SK_SK_NS1G_6thread17LinearCombinationISJ_Li1EffLNS1L_9ScaleType4KindE0ELNS_15FloatRoundStyleE2ESJ_EENS1_15EpilogueDefaultEEEEEvvEEEEvNT_6ParamsE,"ax",@progbits
	.align	128
.text._ZN7cutlass13device_kernelINS_4gemm6kernel13GemmUniversalIN4cute5tupleIJiiiiEEENS1_10collective13CollectiveMmaINS1_34MainloopSm90TmaGmmaWarpSpecializedILi2ENS5_IJNS4_1CILi1EEESB_SB_EEENS1_35KernelTmaWarpSpecializedCooperativeEEENS5_IJNSA_ILi512EEENSA_ILi240EEENSA_ILi64EEEEEENS_6half_tENS5_IJlSB_lEEESJ_SK_NS4_8TiledMMAINS4_8MMA_AtomIJNS4_4SM904GMMA25MMA_64x16x16_F32F16F16_SSILNSO_5MajorE0ELSQ_0ELNSO_7ScaleInE1ELSR_1EEEEEENS4_6LayoutINS5_IJNSA_ILi2EEESB_SB_EEENS5_IJSB_NSA_ILi0EEESX_EEEEENS5_IJNS4_10UnderscoreES10_S10_EEEEENS4_13SM90_TMA_LOADENS4_14ComposedLayoutINS4_7SwizzleILi3ELi4ELi3EEENS4_18smem_ptr_flag_bitsILi16EEENSU_INS5_IJNSA_ILi8EEESH_EEENS5_IJSH_SB_EEEEEEEvNS4_8identityES13_S1D_vS1E_EENS_8epilogue10collective6detail29Sm90TmaWarpSpecializedAdapterINS1H_15DefaultEpilogueISJ_SK_SK_NS1G_6thread17LinearCombinationISJ_Li1EffLNS1L_9ScaleType4KindE0ELNS_15FloatRoundStyleE2ESJ_EENS1_15EpilogueDefaultEEEEEvvEEEEvNT_6ParamsE:
        .type           _ZN7cutlass13device_kernelINS_4gemm6kernel13GemmUniversalIN4cute5tupleIJiiiiEEENS1_10collective13CollectiveMmaINS1_34MainloopSm90TmaGmmaWarpSpecializedILi2ENS5_IJNS4_1CILi1EEESB_SB_EEENS1_35KernelTmaWarpSpecializedCooperativeEEENS5_IJNSA_ILi512EEENSA_ILi240EEENSA_ILi64EEEEEENS_6half_tENS5_IJlSB_lEEESJ_SK_NS4_8TiledMMAINS4_8MMA_AtomIJNS4_4SM904GMMA25MMA_64x16x16_F32F16F16_SSILNSO_5MajorE0ELSQ_0ELNSO_7ScaleInE1ELSR_1EEEEEENS4_6LayoutINS5_IJNSA_ILi2EEESB_SB_EEENS5_IJSB_NSA_ILi0EEESX_EEEEENS5_IJNS4_10UnderscoreES10_S10_EEEEENS4_13SM90_TMA_LOADENS4_14ComposedLayoutINS4_7SwizzleILi3ELi4ELi3EEENS4_18smem_ptr_flag_bitsILi16EEENSU_INS5_IJNSA_ILi8EEESH_EEENS5_IJSH_SB_EEEEEEEvNS4_8identityES13_S1D_vS1E_EENS_8epilogue10collective6detail29Sm90TmaWarpSpecializedAdapterINS1H_15DefaultEpilogueISJ_SK_SK_NS1G_6thread17LinearCombinationISJ_Li1EffLNS1L_9ScaleType4KindE0ELNS_15FloatRoundStyleE2ESJ_EENS1_15EpilogueDefaultEEEEEvvEEEEvNT_6ParamsE,@function
        .size           _ZN7cutlass13device_kernelINS_4gemm6kernel13GemmUniversalIN4cute5tupleIJiiiiEEENS1_10collective13CollectiveMmaINS1_34MainloopSm90TmaGmmaWarpSpecializedILi2ENS5_IJNS4_1CILi1EEESB_SB_EEENS1_35KernelTmaWarpSpecializedCooperativeEEENS5_IJNSA_ILi512EEENSA_ILi240EEENSA_ILi64EEEEEENS_6half_tENS5_IJlSB_lEEESJ_SK_NS4_8TiledMMAINS4_8MMA_AtomIJNS4_4SM904GMMA25MMA_64x16x16_F32F16F16_SSILNSO_5MajorE0ELSQ_0ELNSO_7ScaleInE1ELSR_1EEEEEENS4_6LayoutINS5_IJNSA_ILi2EEESB_SB_EEENS5_IJSB_NSA_ILi0EEESX_EEEEENS5_IJNS4_10UnderscoreES10_S10_EEEEENS4_13SM90_TMA_LOADENS4_14ComposedLayoutINS4_7SwizzleILi3ELi4ELi3EEENS4_18smem_ptr_flag_bitsILi16EEENSU_INS5_IJNSA_ILi8EEESH_EEENS5_IJSH_SB_EEEEEEEvNS4_8identityES13_S1D_vS1E_EENS_8epilogue10collective6detail29Sm90TmaWarpSpecializedAdapterINS1H_15DefaultEpilogueISJ_SK_SK_NS1G_6thread17LinearCombinationISJ_Li1EffLNS1L_9ScaleType4KindE0ELNS_15FloatRoundStyleE2ESJ_EENS1_15EpilogueDefaultEEEEEvvEEEEvNT_6ParamsE,(.L_x_1010 - _ZN7cutlass13device_kernelINS_4gemm6kernel13GemmUniversalIN4cute5tupleIJiiiiEEENS1_10collective13CollectiveMmaINS1_34MainloopSm90TmaGmmaWarpSpecializedILi2ENS5_IJNS4_1CILi1EEESB_SB_EEENS1_35KernelTmaWarpSpecializedCooperativeEEENS5_IJNSA_ILi512EEENSA_ILi240EEENSA_ILi64EEEEEENS_6half_tENS5_IJlSB_lEEESJ_SK_NS4_8TiledMMAINS4_8MMA_AtomIJNS4_4SM904GMMA25MMA_64x16x16_F32F16F16_SSILNSO_5MajorE0ELSQ_0ELNSO_7ScaleInE1ELSR_1EEEEEENS4_6LayoutINS5_IJNSA_ILi2EEESB_SB_EEENS5_IJSB_NSA_ILi0EEESX_EEEEENS5_IJNS4_10UnderscoreES10_S10_EEEEENS4_13SM90_TMA_LOADENS4_14ComposedLayoutINS4_7SwizzleILi3ELi4ELi3EEENS4_18smem_ptr_flag_bitsILi16EEENSU_INS5_IJNSA_ILi8EEESH_EEENS5_IJSH_SB_EEEEEEEvNS4_8identityES13_S1D_vS1E_EENS_8epilogue10collective6detail29Sm90TmaWarpSpecializedAdapterINS1H_15DefaultEpilogueISJ_SK_SK_NS1G_6thread17LinearCombinationISJ_Li1EffLNS1L_9ScaleType4KindE0ELNS_15FloatRoundStyleE2ESJ_EENS1_15EpilogueDefaultEEEEEvvEEEEvNT_6ParamsE)
        .other          _ZN7cutlass13device_kernelINS_4gemm6kernel13GemmUniversalIN4cute5tupleIJiiiiEEENS1_10collective13CollectiveMmaINS1_34MainloopSm90TmaGmmaWarpSpecializedILi2ENS5_IJNS4_1CILi1EEESB_SB_EEENS1_35KernelTmaWarpSpecializedCooperativeEEENS5_IJNSA_ILi512EEENSA_ILi240EEENSA_ILi64EEEEEENS_6half_tENS5_IJlSB_lEEESJ_SK_NS4_8TiledMMAINS4_8MMA_AtomIJNS4_4SM904GMMA25MMA_64x16x16_F32F16F16_SSILNSO_5MajorE0ELSQ_0ELNSO_7ScaleInE1ELSR_1EEEEEENS4_6LayoutINS5_IJNSA_ILi2EEESB_SB_EEENS5_IJSB_NSA_ILi0EEESX_EEEEENS5_IJNS4_10UnderscoreES10_S10_EEEEENS4_13SM90_TMA_LOADENS4_14ComposedLayoutINS4_7SwizzleILi3ELi4ELi3EEENS4_18smem_ptr_flag_bitsILi16EEENSU_INS5_IJNSA_ILi8EEESH_EEENS5_IJSH_SB_EEEEEEEvNS4_8identityES13_S1D_vS1E_EENS_8epilogue10collective6detail29Sm90TmaWarpSpecializedAdapterINS1H_15DefaultEpilogueISJ_SK_SK_NS1G_6thread17LinearCombinationISJ_Li1EffLNS1L_9ScaleType4KindE0ELNS_15FloatRoundStyleE2ESJ_EENS1_15EpilogueDefaultEEEEEvvEEEEvNT_6ParamsE,@"STO_CUDA_ENTRY STV_DEFAULT"
_ZN7cutlass13device_kernelINS_4gemm6kernel13GemmUniversalIN4cute5tupleIJiiiiEEENS1_10collective13CollectiveMmaINS1_34MainloopSm90TmaGmmaWarpSpecializedILi2ENS5_IJNS4_1CILi1EEESB_SB_EEENS1_35KernelTmaWarpSpecializedCooperativeEEENS5_IJNSA_ILi512EEENSA_ILi240EEENSA_ILi64EEEEEENS_6half_tENS5_IJlSB_lEEESJ_SK_NS4_8TiledMMAINS4_8MMA_AtomIJNS4_4SM904GMMA25MMA_64x16x16_F32F16F16_SSILNSO_5MajorE0ELSQ_0ELNSO_7ScaleInE1ELSR_1EEEEEENS4_6LayoutINS5_IJNSA_ILi2EEESB_SB_EEENS5_IJSB_NSA_ILi0EEESX_EEEEENS5_IJNS4_10UnderscoreES10_S10_EEEEENS4_13SM90_TMA_LOADENS4_14ComposedLayoutINS4_7SwizzleILi3ELi4ELi3EEENS4_18smem_ptr_flag_bitsILi16EEENSU_INS5_IJNSA_ILi8EEESH_EEENS5_IJSH_SB_EEEEEEEvNS4_8identityES13_S1D_vS1E_EENS_8epilogue10collective6detail29Sm90TmaWarpSpecializedAdapterINS1H_15DefaultEpilogueISJ_SK_SK_NS1G_6thread17LinearCombinationISJ_Li1EffLNS1L_9ScaleType4KindE0ELNS_15FloatRoundStyleE2ESJ_EENS1_15EpilogueDefaultEEEEEvvEEEEvNT_6ParamsE:
[----:B------:R-:W0:Y:S02]  /*0000*/  LDC R1, c[0x0][0x28] ;  /* 0x00000a00ff017b82 */ /* 0x000e240000000800 */
[----:B0-----:R-:W-:Y:S01]  /*0010*/  VIADD R1, R1, 0xfffff4c8 ;  /* 0xfffff4c801017836 */ /* 0x001fe20000000000 */
[----:B------:R-:W0:Y:S01]  /*0020*/  S2R R2, SR_TID.X ;  /* 0x0000000000027919 */ /* 0x000e220000002100 */
[----:B------:R-:W-:Y:S01]  /*0030*/  ELECT P0, URZ, PT ;  /* 0x00000000003f782f */ /* 0x000fe20003800000 */
[----:B------:R-:W-:Y:S01]  /*0040*/  BSSY B0, `(.L_x_0) ;  /* 0x0000015000007945 */ /* 0x000fe20003800000 */
[--C-:B0-----:R-:W-:Y:S02]  /*0050*/  SHF.R.U32.HI R0, RZ, 0x5, R2.reuse ;  /* 0x00000005ff007819 */ /* 0x101fe40000011602 */
[----:B------:R-:W-:-:S03]  /*0060*/  SHF.R.U32.HI R2, RZ, 0x7, R2 ;  /* 0x00000007ff027819 */ /* 0x000fc60000011602 */
[----:B------:R-:W0:Y:S04]  /*0070*/  SHFL.IDX PT, R3, R0, RZ, 0x1f ;  /* 0x00001fff00037589 */ /* 0x000e2800000e0000 */
[----:B------:R-:W1:Y:S01]  /*0080*/  SHFL.IDX PT, R2, R2, RZ, 0x1f ;  /* 0x00001fff02027589 */ /* 0x000e6200000e0000 */
[----:B0-----:R-:W-:Y:S02]  /*0090*/  R2UR UR4, R3 ;  /* 0x00000000030472ca */ /* 0x001fe400000e0000 */
[----:B-1----:R-:W-:-:S11]  /*00a0*/  R2UR UR6, R2 ;  /* 0x00000000020672ca */ /* 0x002fd600000e0000 */
[----:B------:R-:W-:Y:S02]  /*00b0*/  USHF.R.S32.HI UR5, URZ, 0x1f, UR4 ;  /* 0x0000001f3f057899 */ /* 0x000fe40008011404 */
[----:B------:R-:W-:Y:S02]  /*00c0*/  ISETP.NE.OR P0, PT, RZ, UR4, !P0 ;  /* 0x00000004ff007c0c */ /* 0x000fe4000c705670 */
[----:B------:R-:W-:-:S04]  /*00d0*/  ULEA.HI UR5, UR5, UR4, URZ, 0x2 ;  /* 0x0000000405057291 */ /* 0x000fc8000f8f103f */
[----:B------:R-:W-:-:S04]  /*00e0*/  ULOP3.LUT UR5, UR5, 0xfffffffc, URZ, 0xc0, !UPT ;  /* 0xfffffffc05057892 */ /* 0x000fc8000f8ec03f */
[----:B------:R-:W-:-:S03]  /*00f0*/  UIADD3 UR8, UR4, -UR5, URZ ;  /* 0x8000000504087290 */ /* 0x000fc6000fffe03f */
[----:B------:R-:W-:Y:S09]  /*0100*/  @P0 BRA `(.L_x_1) ;  /* 0x0000000000200947 */ /* 0x000ff20003800000 */
[----:B------:R-:W-:Y:S02]  /*0110*/  ULDC.64 UR4, c[0x0][0x198] ;  /* 0x0000660000047ab9 */ /* 0x000fe40000000a00 */
[----:B------:R-:W-:Y:S02]  /*0120*/  UIADD3 UR10, UP0, UR4, 0xf0, URZ ;  /* 0x000000f0040a7890 */ /* 0x000fe4000ff1e03f */
[----:B------:R-:W-:Y:S02]  /*0130*/  UIADD3 UR4, UP1, UR4, 0x1f0, URZ ;  /* 0x000001f004047890 */ /* 0x000fe4000ff3e03f */
[----:B------:R-:W-:Y:S02]  /*0140*/  UIADD3.X UR11, URZ, UR5, URZ, UP0, !UPT ;  /* 0x000000053f0b7290 */ /* 0x000fe400087fe43f */
[----:B------:R-:W-:-:S07]  /*0150*/  UIADD3.X UR5, URZ, UR5, URZ, UP1, !UPT ;  /* 0x000000053f057290 */ /* 0x000fce0008ffe43f */
[----:B------:R0:W-:Y:S02]  /*0160*/  UTMACCTL.PF [UR10] ;  /* 0x000000000a0079b9 */ /* 0x0001e40008040000 */
[----:B------:R0:W-:Y:S02]  /*0170*/  UTMACCTL.PF [UR4] ;  /* 0x00000000040079b9 */ /* 0x0001e40008040000 */
[----:B0-----:R-:W-:Y:S01]  /*0180*/  NOP ;  /* 0x0000000000007918 */ /* 0x001fe20000000000 */
.L_x_1:
[----:B------:R-:W-:Y:S05]  /*0190*/  BSYNC B0 ;  /* 0x0000000000007941 */ /* 0x000fea0003800000 */
.L_x_0:
[----:B------:R-:W0:Y:S01]  /*01a0*/  SHFL.IDX PT, R2, R0, RZ, 0x1f ;  /* 0x00001fff00027589 */ /* 0x000e2200000e0000 */
[----:B------:R-:W-:Y:S01]  /*01b0*/  UISETP.NE.AND UP0, UPT, UR8, 0x3, UPT ;  /* 0x000000030800788c */ /* 0x000fe2000bf05270 */
[----:B------:R-:W-:Y:S01]  /*01c0*/  ISETP.NE.AND P1, PT, RZ, UR6, PT ;  /* 0x00000006ff007c0c */ /* 0x000fe2000bf25270 */
[----:B------:R-:W-:Y:S02]  /*01d0*/  UIADD3 UR10, UR6, -0x1, URZ ;  /* 0xffffffff060a7890 */ /* 0x000fe4000fffe03f */
[----:B------:R-:W-:Y:S02]  /*01e0*/  UISETP.EQ.OR UP0, UPT, UR8, URZ, !UP0 ;  /* 0x0000003f0800728c */ /* 0x000fe4000c702670 */
[----:B------:R-:W-:Y:S02]  /*01f0*/  UISETP.GE.U32.AND UP1, UPT, UR10, 0x2, UPT ;  /* 0x000000020a00788c */ /* 0x000fe4000bf26070 */
[----:B------:R-:W-:-:S04]  /*0200*/  UISETP.EQ.AND UP0, UPT, UR6, URZ, UP0 ;  /* 0x0000003f0600728c */ /* 0x000fc80008702270 */
[----:B------:R-:W-:-:S04]  /*0210*/  USEL UR4, URZ, 0x1, !UP0 ;  /* 0x000000013f047887 */ /* 0x000fc8000c000000 */
[----:B------:R-:W-:Y:S01]  /*0220*/  USEL UR4, UR4, 0x2, UP1 ;  /* 0x0000000204047887 */ /* 0x000fe20008800000 */
[----:B0-----:R-:W-:-:S05]  /*0230*/  ISETP.NE.AND P0, PT, R2, RZ, PT ;  /* 0x000000ff0200720c */ /* 0x001fca0003f05270 */
[----:B------:R-:W-:-:S05]  /*0240*/  IMAD.U32 R2, RZ, RZ, UR4 ;  /* 0x00000004ff027e24 */ /* 0x000fca000f8e00ff */
[----:B------:R0:W-:Y:S03]  /*0250*/  STL [R1+0x458], R2 ;  /* 0x0004580201007387 */ /* 0x0001e60000100800 */
[----:B------:R-:W-:Y:S05]  /*0260*/  @P0 BRA `(.L_x_2) ;  /* 0x0000000000480947 */ /* 0x000fea0003800000 */
[----:B------:R-:W1:Y:S01]  /*0270*/  S2UR UR9, SR_CgaCtaId ;  /* 0x00000000000979c3 */ /* 0x000e620000008800 */
[----:B------:R-:W-:Y:S01]  /*0280*/  UMOV UR4, 0x400 ;  /* 0x0000040000047882 */ /* 0x000fe20000000000 */
[----:B------:R-:W-:Y:S01]  /*0290*/  UMOV UR5, 0x1 ;  /* 0x0000000100057882 */ /* 0x000fe20000000000 */
[----:B------:R-:W-:Y:S01]  /*02a0*/  UMOV UR6, 0x100 ;  /* 0x0000010000067882 */ /* 0x000fe20000000000 */
[----:B------:R-:W-:Y:S01]  /*02b0*/  ELECT P0, URZ, PT ;  /* 0x00000000003f782f */ /* 0x000fe20003800000 */
[----:B------:R-:W-:-:S04]  /*02c0*/  UIADD3 UR6, -UR6, 0x100000, URZ ;  /* 0x0010000006067890 */ /* 0x000fc8000fffe13f */
[----:B------:R-:W-:Y:S02]  /*02d0*/  USHF.L.U32 UR7, UR6, 0xb, URZ ;  /* 0x0000000b06077899 */ /* 0x000fe4000800063f */
[----:B------:R-:W-:Y:S02]  /*02e0*/  USHF.L.U32 UR6, UR6, 0x1, URZ ;  /* 0x0000000106067899 */ /* 0x000fe4000800063f */
[----:B-1----:R-:W-:Y:S02]  /*02f0*/  ULEA UR9, UR9, UR4, 0x18 ;  /* 0x0000000409097291 */ /* 0x002fe4000f8ec03f */
[----:B------:R-:W-:-:S04]  /*0300*/  UIADD3 UR4, -UR5, 0x100000, URZ ;  /* 0x0010000005047890 */ /* 0x000fc8000fffe13f */
[----:B------:R-:W-:Y:S02]  /*0310*/  USHF.L.U32 UR5, UR4, 0xb, URZ ;  /* 0x0000000b04057899 */ /* 0x000fe4000800063f */
[----:B------:R-:W-:Y:S01]  /*0320*/  USHF.L.U32 UR4, UR4, 0x1, URZ ;  /* 0x0000000104047899 */ /* 0x000fe2000800063f */
[----:B------:R-:W1:Y:S11]  /*0330*/  FENCE.VIEW.ASYNC.S ;  /* 0x00000000000073c6 */ /* 0x000e760000000000 */
[----:B-1----:R1:W2:Y:S01]  /*0340*/  SYNCS.EXCH.64 URZ, [UR9], UR4 ;  /* 0x00000004093f75b2 */ /* 0x0022a20008000100 */
[----:B------:R1:W3:Y:S01]  /*0350*/  SYNCS.EXCH.64 URZ, [UR9+0x10], UR6 ;  /* 0x00001006093f75b2 */ /* 0x0002e20008000100 */
[----:B------:R1:W4:Y:S01]  /*0360*/  SYNCS.EXCH.64 URZ, [UR9+0x8], UR4 ;  /* 0x00000804093f75b2 */ /* 0x0003220008000100 */
[----:B------:R1:W0:Y:S01]  /*0370*/  SYNCS.EXCH.64 URZ, [UR9+0x18], UR6 ;  /* 0x00001806093f75b2 */ /* 0x0002220008000100 */
[----:B------:R-:W-:Y:S01]  /*0380*/  NOP ;  /* 0x0000000000007918 */ /* 0x000fe20000000000 */
.L_x_2:
[----:B------:R-:W5:Y:S01]  /*0390*/  SHFL.IDX PT, R0, R0, RZ, 0x1f ;  /* 0x00001fff00007589 */ /* 0x000f6200000e0000 */
[----:B0-----:R-:W0:Y:S01]  /*03a0*/  LDC R2, c[0x0][0x65c] ;  /* 0x00019700ff027b82 */ /* 0x001e220000000800 */
[----:B------:R-:W-:Y:S01]  /*03b0*/  ELECT P0, URZ, PT ;  /* 0x00000000003f782f */ /* 0x000fe20003800000 */
[----:B------:R-:W-:Y:S01]  /*03c0*/  IMAD.MOV.U32 R5, RZ, RZ, RZ ;  /* 0x000000ffff057224 */ /* 0x000fe200078e00ff */
[----:B------:R-:W2:Y:S01]  /*03d0*/  S2R R4, SR_CTAID.X ;  /* 0x0000000000047919 */ /* 0x000ea20000002500 */
[----:B-1----:R-:W-:Y:S01]  /*03e0*/  UMOV UR4, 0x20 ;  /* 0x0000002000047882 */ /* 0x002fe20000000000 */
[----:B------:R-:W-:Y:S01]  /*03f0*/  NOP ;  /* 0x0000000000007918 */ /* 0x000fe20000000000 */
[----:B------:R-:W-:Y:S01]  /*0400*/  NOP ;  /* 0x0000000000007918 */ /* 0x000fe20000000000 */
[----:B-----5:R-:W-:Y:S02]  /*0410*/  ISETP.NE.OR P0, PT, R0, RZ, !P0 ;  /* 0x000000ff0000720c */ /* 0x020fe40004705670 */
[----:B0-----:R-:W-:Y:S01]  /*0420*/  ISETP.NE.AND P2, PT, R2, 0x1, PT ;  /* 0x000000010200780c */ /* 0x001fe20003f45270 */
[----:B------:R-:W0:Y:S10]  /*0430*/  S2R R0, SR_CTAID.Y ;  /* 0x0000000000007919 */ /* 0x000e340000002600 */
[----:B------:R-:W-:Y:S01]  /*0440*/  VOTEU.ALL UP0, P0 ;  /* 0x00000000003f7886 */ /* 0x000fe20000000000 */
[----:B------:R-:W-:Y:S01]  /*0450*/  VOTEU.ALL UP1, P0 ;  /* 0x00000000003f7886 */ /* 0x000fe20000020000 */
[----:B------:R-:W2:Y:S01]  /*0460*/  @P2 LDC R7, c[0x0][0x10] ;  /* 0x00000400ff072b82 */ /* 0x000ea20000000800 */
[----:B------:R-:W-:-:S02]  /*0470*/  @P2 IMAD.MOV.U32 R3, RZ, RZ, RZ ;  /* 0x000000ffff032224 */ /* 0x000fc400078e00ff */
[----:B------:R-:W-:Y:S01]  /*0480*/  @P2 IMAD.MOV.U32 R11, RZ, RZ, RZ ;  /* 0x000000ffff0b2224 */ /* 0x000fe200078e00ff */
[----:B------:R-:W-:Y:S01]  /*0490*/  @!UP0 UMOV UR6, 0x400 ;  /* 0x0000040000068882 */ /* 0x000fe20000000000 */
[----:B------:R-:W-:-:S04]  /*04a0*/  @!UP0 UIADD3 UR4, -UR4, 0x100000, URZ ;  /* 0x0010000004048890 */ /* 0x000fc8000fffe13f */
[----:B------:R-:W-:Y:S02]  /*04b0*/  @!UP0 USHF.L.U32 UR5, UR4, 0xb, URZ ;  /* 0x0000000b04058899 */ /* 0x000fe4000800063f */
[----:B------:R-:W-:Y:S01]  /*04c0*/  @!UP0 USHF.L.U32 UR4, UR4, 0x1, URZ ;  /* 0x0000000104048899 */ /* 0x000fe2000800063f */
[----:B------:R-:W1:Y:S08]  /*04d0*/  @!P2 LDC R9, c[0x0][0xc] ;  /* 0x00000300ff09ab82 */ /* 0x000e700000000800 */
[----:B------:R-:W5:Y:S01]  /*04e0*/  @!UP0 S2UR UR7, SR_CgaCtaId ;  /* 0x00000000000789c3 */ /* 0x000f620000008800 */
[----:B0-----:R-:W-:-:S04]  /*04f0*/  @P2 IMAD.MOV.U32 R2, RZ, RZ, R0 ;  /* 0x000000ffff022224 */ /* 0x001fc800078e0000 */
[----:B--2---:R-:W-:-:S04]  /*0500*/  @P2 IMAD.WIDE.U32 R6, R4, R7, R2 ;  /* 0x0000000704062225 */ /* 0x004fc800078e0002 */
[----:B------:R-:W-:Y:S02]  /*0510*/  @P2 IMAD.MOV.U32 R16, RZ, RZ, R6 ;  /* 0x000000ffff102224 */ /* 0x000fe400078e0006 */
[----:B------:R-:W-:Y:S02]  /*0520*/  @P2 IMAD.IADD R17, R7, 0x1, R11 ;  /* 0x0000000107112824 */ /* 0x000fe400078e020b */
[----:B-1----:R-:W-:-:S04]  /*0530*/  @!P2 IMAD.WIDE.U32 R2, R9, R0, R4 ;  /* 0x000000000902a225 */ /* 0x002fc800078e0004 */
[----:B------:R-:W-:Y:S01]  /*0540*/  @!P2 IMAD.MOV.U32 R17, RZ, RZ, R3 ;  /* 0x000000ffff11a224 */ /* 0x000fe200078e0003 */
[----:B------:R-:W-:Y:S01]  /*0550*/  @!P2 MOV R16, R2 ;  /* 0x000000020010a202 */ /* 0x000fe20000000f00 */
[----:B-----5:R-:W-:-:S04]  /*0560*/  @!UP0 ULEA UR6, UR7, UR6, 0x18 ;  /* 0x0000000607068291 */ /* 0x020fc8000f8ec03f */
[----:B------:R0:W-:Y:S01]  /*0570*/  STL [R1+0x484], R16 ;  /* 0x0004841001007387 */ /* 0x0001e20000100800 */
[----:B------:R-:W-:-:S03]  /*0580*/  VOTEU.ALL UP0, P0 ;  /* 0x00000000003f7886 */ /* 0x000fc60000000000 */
[----:B------:R0:W-:Y:S04]  /*0590*/  STL [R1+0x46c], R17 ;  /* 0x00046c1101007387 */ /* 0x0001e80000100800 */
[----:B------:R-:W1:Y:S02]  /*05a0*/  FENCE.VIEW.ASYNC.S ;  /* 0x00000000000073c6 */ /* 0x000e640000000000 */
[----:B-1----:R0:W3:Y:S01]  /*05b0*/  @!UP0 SYNCS.EXCH.64 URZ, [UR6+0x30], UR4 ;  /* 0x00003004063f85b2 */ /* 0x0020e20008000100 */
[----:B------:R0:W3:Y:S01]  /*05c0*/  @!UP1 SYNCS.EXCH.64 URZ, [UR6+0x38], UR4 ;  /* 0x00003804063f95b2 */ /* 0x0000e20008000100 */
[----:B------:R-:W-:Y:S01]  /*05d0*/  NOP ;  /* 0x0000000000007918 */ /* 0x000fe20000000000 */
[----:B---34-:R-:W-:Y:S06]  /*05e0*/  BAR.SYNC.DEFER_BLOCKING 0x0 ;  /* 0x0000000000007b1d */ /* 0x018fec0000010000 */
[----:B0-----:R-:W-:Y:S05]  /*05f0*/  @!P1 BRA `(.L_x_3) ;  /* 0x000004bc00f09947 */ /* 0x001fea0003800000 */
[----:B------:R-:W-:-:S06]  /*0600*/  UISETP.GT.U32.AND UP0, UPT, UR10, 0x1, UPT ;  /* 0x000000010a00788c */ /* 0x000fcc000bf04070 */
[----:B------:R-:W-:-:S13]  /*0610*/  PLOP3.LUT P0, PT, PT, PT, UP0, 0x80, 0x0 ;  /* 0x000000000000781c */ /* 0x000fda0003f0f008 */
[----:B------:R-:W-:Y:S05]  /*0620*/  @P0 EXIT ;  /* 0x000000000000094d */ /* 0x000fea0003800000 */
[----:B------:R-:W-:Y:S01]  /*0630*/  ULDC.64 UR4, c[0x0][0x650] ;  /* 0x0001940000047ab9 */ /* 0x000fe20000000a00 */
[----:B------:R-:W-:Y:S02]  /*0640*/  PRMT R6, RZ, 0x7610, R6 ;  /* 0x00007610ff067816 */ /* 0x000fe40000000006 */
[----:B------:R-:W-:Y:S01]  /*0650*/  ISETP.GE.U32.AND P0, PT, R16, UR4, PT ;  /* 0x0000000410007c0c */ /* 0x000fe2000bf06070 */
[----:B------:R-:W-:Y:S02]  /*0660*/  UMOV UR4, 0xffffffff ;  /* 0xffffffff00047882 */ /* 0x000fe40000000000 */
[----:B------:R-:W-:Y:S01]  /*0670*/  IMAD.U32 R2, RZ, RZ, UR4 ;  /* 0x00000004ff027e24 */ /* 0x000fe2000f8e00ff */
[----:B------:R-:W-:Y:S01]  /*0680*/  ISETP.GE.U32.AND.EX P0, PT, R17, UR5, PT, P0 ;  /* 0x0000000511007c0c */ /* 0x000fe2000bf06100 */
[----:B------:R-:W-:Y:S01]  /*0690*/  UMOV UR5, 0xffffffff ;  /* 0xffffffff00057882 */ /* 0x000fe20000000000 */
[----:B------:R-:W-:Y:S02]  /*06a0*/  IMAD.U32 R19, RZ, RZ, UR4 ;  /* 0x00000004ff137e24 */ /* 0x000fe4000f8e00ff */
[----:B------:R0:W-:Y:S01]  /*06b0*/  STL [R1+0x45c], R2 ;  /* 0x00045c0201007387 */ /* 0x0001e20000100800 */
[----:B------:R-:W-:-:S08]  /*06c0*/  IMAD.U32 R18, RZ, RZ, UR5 ;  /* 0x00000005ff127e24 */ /* 0x000fd0000f8e00ff */
[----:B------:R-:W-:Y:S05]  /*06d0*/  @P0 BRA `(.L_x_4) ;  /* 0x00000004007c0947 */ /* 0x000fea0003800000 */
[----:B------:R-:W1:Y:S01]  /*06e0*/  LDC.64 R12, c[0x0][0x628] ;  /* 0x00018a00ff0c7b82 */ /* 0x000e620000000a00 */
[----:B0-----:R-:W-:Y:S02]  /*06f0*/  IMAD.MOV.U32 R2, RZ, RZ, R16 ;  /* 0x000000ffff027224 */ /* 0x001fe400078e0010 */
[----:B------:R-:W-:-:S05]  /*0700*/  IMAD.MOV.U32 R3, RZ, RZ, R17 ;  /* 0x000000ffff037224 */ /* 0x000fca00078e0011 */
[----:B------:R-:W0:Y:S08]  /*0710*/  LDC R10, c[0x0][0x630] ;  /* 0x00018c00ff0a7b82 */ /* 0x000e300000000800 */
[----:B------:R-:W2:Y:S01]  /*0720*/  LDC.64 R14, c[0x0][0x620] ;  /* 0x00018800ff0e7b82 */ /* 0x000ea20000000a00 */
[----:B-1----:R-:W-:-:S04]  /*0730*/  ISETP.NE.U32.AND P0, PT, R12, RZ, PT ;  /* 0x000000ff0c00720c */ /* 0x002fc80003f05070 */
[----:B------:R-:W-:-:S13]  /*0740*/  ISETP.NE.AND.EX P0, PT, R13, RZ, PT, P0 ;  /* 0x000000ff0d00720c */ /* 0x000fda0003f05300 */
[----:B0-2---:R-:W-:Y:S05]  /*0750*/  @!P0 BRA `(.L_x_5) ;  /* 0x0000000000288947 */ /* 0x005fea0003800000 */
[----:B------:R-:W0:Y:S02]  /*0760*/  LDC R9, c[0x0][0x634] ;  /* 0x00018d00ff097b82 */ /* 0x000e240000000800 */
[----:B0-----:R-:W-:-:S05]  /*0770*/  IADD3 R9, P0, R16, R9, RZ ;  /* 0x0000000910097210 */ /* 0x001fca0007f1e0ff */
[----:B------:R-:W-:-:S04]  /*0780*/  IMAD.X R11, RZ, RZ, R17, P0 ;  /* 0x000000ffff0b7224 */ /* 0x000fc800000e0611 */
[----:B------:R-:W-:-:S04]  /*0790*/  IMAD.WIDE.U32 R2, R11, R12, RZ ;  /* 0x0000000c0b027225 */ /* 0x000fc800078e00ff */
[----:B------:R-:W-:-:S04]  /*07a0*/  IMAD.WIDE.U32 R6, P0, R9, R13, R2 ;  /* 0x0000000d09067225 */ /* 0x000fc80007800002 */
[----:B------:R-:W-:Y:S01]  /*07b0*/  IMAD.WIDE.U32 R2, R9, R12, RZ ;  /* 0x0000000c09027225 */ /* 0x000fe200078e00ff */
[----:B------:R-:W-:-:S03]  /*07c0*/  MOV R8, R7 ;  /* 0x0000000700087202 */ /* 0x000fc60000000f00 */
[----:B------:R-:W-:Y:S01]  /*07d0*/  IMAD.X R9, RZ, RZ, RZ, P0 ;  /* 0x000000ffff097224 */ /* 0x000fe200000e06ff */
[----:B------:R-:W-:-:S05]  /*07e0*/  IADD3 RZ, P0, R3, R6, RZ ;  /* 0x0000000603ff7210 */ /* 0x000fca0007f1e0ff */
[----:B------:R-:W-:-:S08]  /*07f0*/  IMAD.WIDE.U32.X R2, R11, R13, R8, P0 ;  /* 0x0000000d0b027225 */ /* 0x000fd000000e0408 */
.L_x_5:
[-CC-:B------:R-:W-:Y:S01]  /*0800*/  SHF.R.U64 R22, R2, R10.reuse, R3.reuse ;  /* 0x0000000a02167219 */ /* 0x180fe20000001203 */
[----:B------:R-:W0:Y:S01]  /*0810*/  LDC.64 R18, c[0x0][0x640] ;  /* 0x00019000ff127b82 */ /* 0x000e220000000a00 */
[----:B------:R-:W-:Y:S01]  /*0820*/  SHF.R.U32.HI R2, RZ, R10, R3 ;  /* 0x0000000aff027219 */ /* 0x000fe20000011603 */
[----:B------:R-:W-:Y:S01]  /*0830*/  ULDC UR4, c[0x0][0x150] ;  /* 0x0000540000047ab9 */ /* 0x000fe20000000800 */
[----:B------:R-:W-:Y:S01]  /*0840*/  IADD3 R9, P0, RZ, -R22, RZ ;  /* 0x80000016ff097210 */ /* 0x000fe20007f1e0ff */
[----:B------:R-:W-:Y:S01]  /*0850*/  IMAD.MOV.U32 R3, RZ, RZ, R17 ;  /* 0x000000ffff037224 */ /* 0x000fe200078e0011 */
[----:B------:R-:W-:-:S03]  /*0860*/  I2FP.F32.U32 R5, R4 ;  /* 0x0000000400057245 */ /* 0x000fc60000201000 */
[----:B------:R-:W1:Y:S01]  /*0870*/  LDC R8, c[0x0][0x618] ;  /* 0x00018600ff087b82 */ /* 0x000e620000000800 */
[----:B------:R-:W-:Y:S02]  /*0880*/  IMAD.X R11, RZ, RZ, ~R2, P0 ;  /* 0x000000ffff0b7224 */ /* 0x000fe400000e0e02 */
[----:B------:R-:W-:Y:S01]  /*0890*/  FMUL R5, R5, UR4 ;  /* 0x0000000405057c20 */ /* 0x000fe20008400000 */
[----:B------:R-:W-:Y:S01]  /*08a0*/  IMAD.MOV.U32 R2, RZ, RZ, R16 ;  /* 0x000000ffff027224 */ /* 0x000fe200078e0010 */
[----:B------:R-:W-:Y:S01]  /*08b0*/  ULDC UR4, c[0x0][0x154] ;  /* 0x0000550000047ab9 */ /* 0x000fe20000000800 */
[-C--:B------:R-:W-:Y:S02]  /*08c0*/  IMAD R6, R11, R14.reuse, RZ ;  /* 0x0000000e0b067224 */ /* 0x080fe400078e02ff */
[C---:B------:R-:W-:Y:S01]  /*08d0*/  IMAD.WIDE.U32 R2, R9.reuse, R14, R2 ;  /* 0x0000000e09027225 */ /* 0x040fe200078e0002 */
[----:B------:R-:W2:Y:S01]  /*08e0*/  LDC R7, c[0x0][0x144] ;  /* 0x00005100ff077b82 */ /* 0x000ea20000000800 */
[----:B------:R-:W3:Y:S02]  /*08f0*/  F2I.U32.TRUNC.NTZ R5, R5 ;  /* 0x0000000500057305 */ /* 0x000ee4000020f000 */
[----:B------:R-:W-:-:S04]  /*0900*/  IMAD R9, R9, R15, R6 ;  /* 0x0000000f09097224 */ /* 0x000fc800078e0206 */
[----:B------:R-:W-:Y:S01]  /*0910*/  IMAD.IADD R3, R3, 0x1, R9 ;  /* 0x0000000103037824 */ /* 0x000fe200078e0209 */
[----:B------:R-:W4:Y:S01]  /*0920*/  LDC R10, c[0x0][0x608] ;  /* 0x00018200ff0a7b82 */ /* 0x000f220000000800 */
[----:B0-----:R-:W-:-:S04]  /*0930*/  ISETP.NE.U32.AND P0, PT, R18, RZ, PT ;  /* 0x000000ff1200720c */ /* 0x001fc80003f05070 */
[----:B------:R-:W-:-:S03]  /*0940*/  ISETP.NE.AND.EX P0, PT, R19, RZ, PT, P0 ;  /* 0x000000ff1300720c */ /* 0x000fc60003f05300 */
[----:B------:R-:W0:Y:S01]  /*0950*/  LDC R15, c[0x0][0x658] ;  /* 0x00019600ff0f7b82 */ /* 0x000e220000000800 */
[----:B-1----:R-:W-:Y:S01]  /*0960*/  SHF.R.U64 R12, R2, R8, R3 ;  /* 0x00000008020c7219 */ /* 0x002fe20000001203 */
[----:B---3--:R-:W-:Y:S01]  /*0970*/  IMAD.MOV R6, RZ, RZ, -R5 ;  /* 0x000000ffff067224 */ /* 0x008fe200078e0a05 */
[----:B------:R-:W-:Y:S02]  /*0980*/  I2FP.F32.U32 R2, R0 ;  /* 0x0000000000027245 */ /* 0x000fe40000201000 */
[----:B------:R-:W-:-:S03]  /*0990*/  SHF.R.U32.HI R5, RZ, R8, R3 ;  /* 0x00000008ff057219 */ /* 0x000fc60000011603 */
[----:B------:R-:W1:Y:S01]  /*09a0*/  LDC R13, c[0x0][0x148] ;  /* 0x00005200ff0d7b82 */ /* 0x000e620000000800 */
[----:B------:R-:W-:Y:S01]  /*09b0*/  FMUL R3, R2, UR4 ;  /* 0x0000000402037c20 */ /* 0x000fe20008400000 */
[----:B--2---:R-:W-:Y:S02]  /*09c0*/  IMAD R8, R7, R6, R4 ;  /* 0x0000000607087224 */ /* 0x004fe400078e0204 */
[----:B------:R-:W-:Y:S01]  /*09d0*/  IMAD.MOV.U32 R2, RZ, RZ, -0x1 ;  /* 0xffffffffff027424 */ /* 0x000fe200078e00ff */
[----:B------:R2:W3:Y:S01]  /*09e0*/  F2I.U32.TRUNC.NTZ R11, R3 ;  /* 0x00000003000b7305 */ /* 0x0004e2000020f000 */
[----:B------:R-:W-:Y:S02]  /*09f0*/  IMAD.MOV.U32 R6, RZ, RZ, 0x1 ;  /* 0x00000001ff067424 */ /* 0x000fe400078e00ff */
[----:B------:R-:W1:Y:S01]  /*0a00*/  LDC R17, c[0x0][0x600] ;  /* 0x00018000ff117b82 */ /* 0x000e620000000800 */
[-CC-:B----4-:R-:W-:Y:S02]  /*0a10*/  SHF.R.U64 R23, R12, R10.reuse, R5.reuse ;  /* 0x0000000a0c177219 */ /* 0x190fe40000001205 */
[----:B------:R-:W-:-:S05]  /*0a20*/  SHF.R.U32.HI R4, RZ, R10, R5 ;  /* 0x0000000aff047219 */ /* 0x000fca0000011605 */
[----:B------:R-:W4:Y:S01]  /*0a30*/  LDC R14, c[0x0][0x648] ;  /* 0x00019200ff0e7b82 */ /* 0x000f220000000800 */
[-C--:B0-----:R-:W-:Y:S02]  /*0a40*/  SHF.L.U32 R2, R2, R15.reuse, RZ ;  /* 0x0000000f02027219 */ /* 0x081fe400000006ff */
[-CC-:B------:R-:W-:Y:S02]  /*0a50*/  SHF.R.U64 R20, R23, R15.reuse, R4.reuse ;  /* 0x0000000f17147219 */ /* 0x180fe40000001204 */
[-C--:B------:R-:W-:Y:S02]  /*0a60*/  SHF.R.U32.HI R4, RZ, R15.reuse, R4 ;  /* 0x0000000fff047219 */ /* 0x080fe40000011604 */
[----:B------:R-:W-:Y:S01]  /*0a70*/  LOP3.LUT R10, RZ, R2, RZ, 0x33, !PT ;  /* 0x00000002ff0a7212 */ /* 0x000fe200078e33ff */
[----:B------:R-:W0:Y:S01]  /*0a80*/  LDC R21, c[0x0][0x638] ;  /* 0x00018e00ff157b82 */ /* 0x000e220000000800 */
[----:B------:R-:W-:Y:S01]  /*0a90*/  SHF.L.U32 R9, R6, R15, RZ ;  /* 0x0000000f06097219 */ /* 0x000fe200000006ff */
[----:B------:R-:W-:Y:S01]  /*0aa0*/  IMAD.MOV.U32 R2, RZ, RZ, R20 ;  /* 0x000000ffff027224 */ /* 0x000fe200078e0014 */
[----:B--2---:R-:W-:-:S05]  /*0ab0*/  MOV R3, R4 ;  /* 0x0000000400037202 */ /* 0x004fca0000000f00 */
[----:B------:R-:W2:Y:S01]  /*0ac0*/  LDC R16, c[0x0][0x610] ;  /* 0x00018400ff107b82 */ /* 0x000ea20000000800 */
[----:B-1-3--:R-:W-:Y:S05]  /*0ad0*/  @!P0 BRA `(.L_x_6) ;  /* 0x0000000000288947 */ /* 0x00afea0003800000 */
[----:B------:R-:W1:Y:S02]  /*0ae0*/  LDC R7, c[0x0][0x64c] ;  /* 0x00019300ff077b82 */ /* 0x000e640000000800 */
[----:B-1----:R-:W-:-:S05]  /*0af0*/  IADD3 R7, P0, R20, R7, RZ ;  /* 0x0000000714077210 */ /* 0x002fca0007f1e0ff */
[----:B------:R-:W-:-:S04]  /*0b00*/  IMAD.X R15, RZ, RZ, R4, P0 ;  /* 0x000000ffff0f7224 */ /* 0x000fc800000e0604 */
[----:B------:R-:W-:-:S04]  /*0b10*/  IMAD.WIDE.U32 R2, R15, R18, RZ ;  /* 0x000000120f027225 */ /* 0x000fc800078e00ff */
[----:B------:R-:W-:-:S04]  /*0b20*/  IMAD.WIDE.U32 R4, P0, R7, R19, R2 ;  /* 0x0000001307047225 */ /* 0x000fc80007800002 */
[----:B------:R-:W-:-:S04]  /*0b30*/  IMAD.WIDE.U32 R2, R7, R18, RZ ;  /* 0x0000001207027225 */ /* 0x000fc800078e00ff */
[----:B------:R-:W-:Y:S01]  /*0b40*/  IMAD.X R7, RZ, RZ, RZ, P0 ;  /* 0x000000ffff077224 */ /* 0x000fe200000e06ff */
[----:B------:R-:W-:Y:S01]  /*0b50*/  IADD3 RZ, P0, R3, R4, RZ ;  /* 0x0000000403ff7210 */ /* 0x000fe20007f1e0ff */
[----:B------:R-:W-:-:S04]  /*0b60*/  IMAD.MOV.U32 R6, RZ, RZ, R5 ;  /* 0x000000ffff067224 */ /* 0x000fc800078e0005 */
[----:B------:R-:W-:-:S08]  /*0b70*/  IMAD.WIDE.U32.X R2, R15, R19, R6, P0 ;  /* 0x000000130f027225 */ /* 0x000fd000000e0406 */
.L_x_6:
[----:B----4-:R-:W-:Y:S01]  /*0b80*/  SHF.R.U64 R2, R2, R14, R3 ;  /* 0x0000000e02027219 */ /* 0x010fe20000001203 */
[----:B------:R-:W-:Y:S01]  /*0b90*/  VIADD R3, R17, 0xffffffff ;  /* 0xffffffff11037836 */ /* 0x000fe20000000000 */
[----:B------:R-:W-:Y:S01]  /*0ba0*/  LOP3.LUT R10, R23, R10, RZ, 0xc0, !PT ;  /* 0x0000000a170a7212 */ /* 0x000fe200078ec0ff */
[----:B------:R-:W-:Y:S01]  /*0bb0*/  IMAD.MOV R11, RZ, RZ, -R11 ;  /* 0x000000ffff0b7224 */ /* 0x000fe200078e0a0b */
[----:B------:R-:W-:Y:S01]  /*0bc0*/  R2UR UR6, R22 ;  /* 0x00000000160672ca */ /* 0x000fe200000e0000 */
[----:B------:R-:W-:Y:S01]  /*0bd0*/  IMAD.MOV R4, RZ, RZ, -R2 ;  /* 0x000000ffff047224 */ /* 0x000fe200078e0a02 */
[----:B------:R-:W-:Y:S01]  /*0be0*/  LOP3.LUT R3, R12, R3, RZ, 0xc0, !PT ;  /* 0x000000030c037212 */ /* 0x000fe200078ec0ff */
[----:B------:R-:W-:Y:S02]  /*0bf0*/  @P2 IMAD R8, R13, R11, R0 ;  /* 0x0000000b0d082224 */ /* 0x000fe400078e0200 */
[----:B------:R-:W-:Y:S02]  /*0c00*/  IMAD R9, R9, R2, R10 ;  /* 0x0000000209097224 */ /* 0x000fe400078e020a */
[----:B0-----:R-:W-:-:S02]  /*0c10*/  IMAD R0, R4, R21, R20 ;  /* 0x0000001504007224 */ /* 0x001fc400078e0214 */
[----:B--2---:R-:W-:Y:S02]  /*0c20*/  IMAD R8, R9, R16, R8 ;  /* 0x0000001009087224 */ /* 0x004fe400078e0208 */
[----:B------:R-:W-:Y:S02]  /*0c30*/  IMAD R3, R0, R17, R3 ;  /* 0x0000001100037224 */ /* 0x000fe400078e0203 */
[----:B------:R-:W-:-:S03]  /*0c40*/  IMAD.MOV.U32 R6, RZ, RZ, 0x1 ;  /* 0x00000001ff067424 */ /* 0x000fc600078e00ff */
[----:B------:R-:W-:Y:S02]  /*0c50*/  SEL R0, R3, R8, !P2 ;  /* 0x0000000803007207 */ /* 0x000fe40005000000 */
[----:B------:R-:W-:Y:S02]  /*0c60*/  SEL R8, R8, R3, !P2 ;  /* 0x0000000308087207 */ /* 0x000fe40005000000 */
[----:B------:R-:W-:Y:S01]  /*0c70*/  R2UR UR5, R0 ;  /* 0x00000000000572ca */ /* 0x000fe200000e0000 */
[----:B------:R-:W-:Y:S01]  /*0c80*/  IMAD.U32 R0, RZ, RZ, UR6 ;  /* 0x00000006ff007e24 */ /* 0x000fe2000f8e00ff */
[----:B------:R-:W-:-:S04]  /*0c90*/  R2UR UR4, R8 ;  /* 0x00000000080472ca */ /* 0x000fc800000e0000 */
[----:B------:R1:W-:Y:S07]  /*0ca0*/  STL [R1+0x45c], R0 ;  /* 0x00045c0001007387 */ /* 0x0003ee0000100800 */
[----:B------:R-:W-:Y:S02]  /*0cb0*/  MOV R18, UR5 ;  /* 0x0000000500127c02 */ /* 0x000fe40008000f00 */
[----:B------:R-:W-:-:S07]  /*0cc0*/  IMAD.U32 R19, RZ, RZ, UR4 ;  /* 0x00000004ff137e24 */ /* 0x000fce000f8e00ff */
.L_x_4:
[----:B------:R-:W-:-:S08]  /*0cd0*/  NOP ;  /* 0x0000000000007918 */ /* 0x000fd00000000000 */
[----:B------:R-:W2:Y:S02]  /*0ce0*/  USETMAXREG.TRY_ALLOC.CTAPOOL UP0, 0xf0 ;  /* 0x000000f0000079c8 */ /* 0x000ea40008000600 */
[----:B--2---:R-:W-:-:S13]  /*0cf0*/  PLOP3.LUT P0, PT, PT, PT, UP0, 0x80, 0x0 ;  /* 0x000000000000781c */ /* 0x004fda0003f0f008 */
[----:B------:R-:W-:Y:S05]  /*0d00*/  @!P0 BRA `(.L_x_4) ;  /* 0xfffffffc00f08947 */ /* 0x000fea000383ffff */
[----:B------:R-:W-:Y:S02]  /*0d10*/  ULDC.64 UR4, c[0x0][0x598] ;  /* 0x0001660000047ab9 */ /* 0x000fe40000000a00 */
[----:B------:R-:W-:-:S04]  /*0d20*/  ISETP.NE.U32.AND P0, PT, RZ, UR4, PT ;  /* 0x00000004ff007c0c */ /* 0x000fc8000bf05070 */
[----:B------:R-:W-:-:S13]  /*0d30*/  ISETP.NE.AND.EX P0, PT, RZ, UR5, PT, P0 ;  /* 0x00000005ff007c0c */ /* 0x000fda000bf05300 */
[----:B------:R-:W-:Y:S05]  /*0d40*/  @!P0 BRA `(.L_x_7) ;  /* 0x0000000000248947 */ /* 0x000fea0003800000 */
[----:B0-----:R-:W0:Y:S01]  /*0d50*/  LDC.64 R2, c[0x0][0x598] ;  /* 0x00016600ff027b82 */ /* 0x001e220000000a00 */
[----:B------:R-:W-:Y:S02]  /*0d60*/  ULDC.64 UR4, c[0x0][0x208] ;  /* 0x0000820000047ab9 */ /* 0x000fe40000000a00 */
[----:B0-----:R-:W2:Y:S02]  /*0d70*/  LDG.E.64 R2, desc[UR4][R2.64] ;  /* 0x0000000402027981 */ /* 0x001ea4000c1e1b00 */
[----:B--2---:R-:W-:-:S04]  /*0d80*/  ISETP.NE.U32.AND P0, PT, R2, RZ, PT ;  /* 0x000000ff0200720c */ /* 0x004fc80003f05070 */
[----:B------:R-:W-:-:S13]  /*0d90*/  ISETP.NE.AND.EX P0, PT, R3, RZ, PT, P0 ;  /* 0x000000ff0300720c */ /* 0x000fda0003f05300 */
[----:B------:R-:W-:Y:S05]  /*0da0*/  @!P0 BRA `(.L_x_7) ;  /* 0x00000000000c8947 */ /* 0x000fea0003800000 */
[----:B------:R-:W-:Y:S02]  /*0db0*/  ULDC.64 UR4, c[0x0][0x208] ;  /* 0x0000820000047ab9 */ /* 0x000fe40000000a00 */
[----:B------:R0:W5:Y:S01]  /*0dc0*/  LD.E R2, desc[UR4][R2.64] ;  /* 0x0000000402027980 */ /* 0x000162000c101900 */
[----:B------:R-:W-:Y:S05]  /*0dd0*/  BRA `(.L_x_8) ;  /* 0x0000000000287947 */ /* 0x000fea0003800000 */
.L_x_7:
[----:B------:R-:W-:Y:S02]  /*0de0*/  ULDC.64 UR4, c[0x0][0x588] ;  /* 0x0001620000047ab9 */ /* 0x000fe40000000a00 */
[----:B------:R-:W-:-:S04]  /*0df0*/  ISETP.NE.U32.AND P0, PT, RZ, UR4, PT ;  /* 0x00000004ff007c0c */ /* 0x000fc8000bf05070 */
[----:B------:R-:W-:-:S13]  /*0e00*/  ISETP.NE.AND.EX P0, PT, RZ, UR5, PT, P0 ;  /* 0x00000005ff007c0c */ /* 0x000fda000bf05300 */
[----:B------:R-:W-:Y:S05]  /*0e10*/  @!P0 BRA `(.L_x_9) ;  /* 0x0000000000108947 */ /* 0x000fea0003800000 */
[----:B0-----:R-:W0:Y:S01]  /*0e20*/  LDC.64 R2, c[0x0][0x588] ;  /* 0x00016200ff027b82 */ /* 0x001e220000000a00 */
[----:B------:R-:W-:Y:S02]  /*0e30*/  ULDC.64 UR4, c[0x0][0x208] ;  /* 0x0000820000047ab9 */ /* 0x000fe40000000a00 */
[----:B0-----:R2:W5:Y:S01]  /*0e40*/  LDG.E R2, desc[UR4][R2.64] ;  /* 0x0000000402027981 */ /* 0x001562000c1e1900 */
[----:B------:R-:W-:Y:S05]  /*0e50*/  BRA `(.L_x_8) ;  /* 0x0000000000087947 */ /* 0x000fea0003800000 */
.L_x_9:
[----:B------:R-:W-:Y:S02]  /*0e60*/  ULDC UR4, c[0x0][0x580] ;  /* 0x0001600000047ab9 */ /* 0x000fe40000000800 */
[----:B0-----:R-:W-:-:S07]  /*0e70*/  IMAD.U32 R2, RZ, RZ, UR4 ;  /* 0x00000004ff027e24 */ /* 0x001fce000f8e00ff */
.L_x_8:
[----:B------:R-:W-:Y:S02]  /*0e80*/  ULDC.64 UR4, c[0x0][0x5a0] ;  /* 0x0001680000047ab9 */ /* 0x000fe40000000a00 */
[----:B------:R-:W-:-:S04]  /*0e90*/  ISETP.NE.U32.AND P0, PT, RZ, UR4, PT ;  /* 0x00000004ff007c0c */ /* 0x000fc8000bf05070 */
[----:B------:R-:W-:-:S13]  /*0ea0*/  ISETP.NE.AND.EX P0, PT, RZ, UR5, PT, P0 ;  /* 0x00000005ff007c0c */ /* 0x000fda000bf05300 */
[----:B------:R-:W-:Y:S05]  /*0eb0*/  @!P0 BRA `(.L_x_10) ;  /* 0x0000000000248947 */ /* 0x000fea0003800000 */
[----:B------:R-:W3:Y:S01]  /*0ec0*/  LDC.64 R4, c[0x0][0x5a0] ;  /* 0x00016800ff047b82 */ /* 0x000ee20000000a00 */
[----:B------:R-:W-:Y:S02]  /*0ed0*/  ULDC.64 UR4, c[0x0][0x208] ;  /* 0x0000820000047ab9 */ /* 0x000fe40000000a00 */
[----:B---3--:R-:W3:Y:S02]  /*0ee0*/  LDG.E.64 R4, desc[UR4][R4.64] ;  /* 0x0000000404047981 */ /* 0x008ee4000c1e1b00 */
[----:B---3--:R-:W-:-:S04]  /*0ef0*/  ISETP.NE.U32.AND P0, PT, R4, RZ, PT ;  /* 0x000000ff0400720c */ /* 0x008fc80003f05070 */
[----:B------:R-:W-:-:S13]  /*0f00*/  ISETP.NE.AND.EX P0, PT, R5, RZ, PT, P0 ;  /* 0x000000ff0500720c */ /* 0x000fda0003f05300 */
[----:B------:R-:W-:Y:S05]  /*0f10*/  @!P0 BRA `(.L_x_10) ;  /* 0x00000000000c8947 */ /* 0x000fea0003800000 */
[----:B------:R-:W-:Y:S02]  /*0f20*/  ULDC.64 UR4, c[0x0][0x208] ;  /* 0x0000820000047ab9 */ /* 0x000fe40000000a00 */
[----:B------:R3:W5:Y:S01]  /*0f30*/  LD.E R16, desc[UR4][R4.64] ;  /* 0x0000000404107980 */ /* 0x000762000c101900 */
[----:B------:R-:W-:Y:S05]  /*0f40*/  BRA `(.L_x_11) ;  /* 0x0000000000287947 */ /* 0x000fea0003800000 */
.L_x_10:
[----:B------:R-:W-:Y:S02]  /*0f50*/  ULDC.64 UR4, c[0x0][0x590] ;  /* 0x0001640000047ab9 */ /* 0x000fe40000000a00 */
[----:B------:R-:W-:-:S04]  /*0f60*/  ISETP.NE.U32.AND P0, PT, RZ, UR4, PT ;  /* 0x00000004ff007c0c */ /* 0x000fc8000bf05070 */
[----:B------:R-:W-:-:S13]  /*0f70*/  ISETP.NE.AND.EX P0, PT, RZ, UR5, PT, P0 ;  /* 0x00000005ff007c0c */ /* 0x000fda000bf05300 */
[----:B------:R-:W-:Y:S05]  /*0f80*/  @!P0 BRA `(.L_x_12) ;  /* 0x0000000000108947 */ /* 0x000fea0003800000 */
[----:B------:R-:W3:Y:S01]  /*0f90*/  LDC.64 R16, c[0x0][0x590] ;  /* 0x00016400ff107b82 */ /* 0x000ee20000000a00 */
[----:B------:R-:W-:Y:S02]  /*0fa0*/  ULDC.64 UR4, c[0x0][0x208] ;  /* 0x0000820000047ab9 */ /* 0x000fe40000000a00 */
[----:B---3--:R4:W5:Y:S01]  /*0fb0*/  LDG.E R16, desc[UR4][R16.64] ;  /* 0x0000000410107981 */ /* 0x008962000c1e1900 */
[----:B------:R-:W-:Y:S05]  /*0fc0*/  BRA `(.L_x_11) ;  /* 0x0000000000087947 */ /* 0x000fea0003800000 */
.L_x_12:
[----:B------:R-:W-:Y:S02]  /*0fd0*/  ULDC UR4, c[0x0][0x584] ;  /* 0x0001610000047ab9 */ /* 0x000fe40000000800 */
[----:B------:R-:W-:-:S07]  /*0fe0*/  IMAD.U32 R16, RZ, RZ, UR4 ;  /* 0x00000004ff107e24 */ /* 0x000fce000f8e00ff */
.L_x_11:
[----:B------:R-:W-:-:S13]  /*0ff0*/  LOP3.LUT P0, RZ, R6, 0xff, RZ, 0xc0, !PT ;  /* 0x000000ff06ff7812 */ /* 0x000fda000780c0ff */
[----:B------:R-:W-:Y:S05]  /*1000*/  @!P0 EXIT ;  /* 0x000000000000894d */ /* 0x000fea0003800000 */
[----:B------:R-:W-:Y:S02]  /*1010*/  ULDC UR4, c[0x0][0x28c] ;  /* 0x0000a30000047ab9 */ /* 0x000fe40000000800 */
[----:B------:R-:W-:-:S04]  /*1020*/  UIADD3 UR4, UR4, 0x3f, URZ ;  /* 0x0000003f04047890 */ /* 0x000fc8000fffe03f */
[----:B------:R-:W-:-:S04]  /*1030*/  USHF.R.S32.HI UR5, URZ, 0x1f, UR4 ;  /* 0x0000001f3f057899 */ /* 0x000fc80008011404 */
[----:B------:R-:W-:-:S03]  /*1040*/  ULEA.HI UR5, UR5, UR4, URZ, 0x6 ;  /* 0x0000000405057291 */ /* 0x000fc6000f8f303f */
[----:B------:R-:W-:Y:S01]  /*1050*/  UMOV UR4, URZ ;  /* 0x0000003f00047c82 */ /* 0x000fe20008000000 */
[----:B------:R-:W-:Y:S01]  /*1060*/  USHF.R.S32.HI UR6, URZ, 0x6, UR5 ;  /* 0x000000063f067899 */ /* 0x000fe20008011405 */
[----:B0-2---:R-:W-:Y:S02]  /*1070*/  IMAD.U32 R3, RZ, RZ, UR4 ;  /* 0x00000004ff037e24 */ /* 0x005fe4000f8e00ff */
[----:B------:R-:W-:Y:S02]  /*1080*/  UMOV UR5, URZ ;  /* 0x0000003f00057c82 */ /* 0x000fe40008000000 */
[----:B-1----:R-:W-:Y:S02]  /*1090*/  IMAD.U32 R0, RZ, RZ, UR5 ;  /* 0x00000005ff007e24 */ /* 0x002fe4000f8e00ff */
[----:B---3--:R-:W-:-:S05]  /*10a0*/  IMAD.U32 R4, RZ, RZ, UR6 ;  /* 0x00000006ff047e24 */ /* 0x008fca000f8e00ff */
[----:B------:R0:W-:Y:S04]  /*10b0*/  STL [R1+0x490], R4 ;  /* 0x0004900401007387 */ /* 0x0001e80000100800 */
[----:B------:R0:W-:Y:S04]  /*10c0*/  STL [R1+0x48c], R0 ;  /* 0x00048c0001007387 */ /* 0x0001e80000100800 */
[----:B------:R0:W-:Y:S02]  /*10d0*/  STL [R1+0x488], R3 ;  /* 0x0004880301007387 */ /* 0x0001e40000100800 */
.L_x_978:
[----:B0-----:R-:W0:Y:S01]  /*10e0*/  S2R R0, SR_TID.X ;  /* 0x0000000000007919 */ /* 0x001e220000002100 */
[----:B-1----:R-:W1:Y:S01]  /*10f0*/  S2UR UR7, SR_CgaCtaId ;  /* 0x00000000000779c3 */ /* 0x002e620000008800 */
[----:B------:R-:W-:Y:S02]  /*1100*/  UMOV UR6, 0x400 ;  /* 0x0000040000067882 */ /* 0x000fe40000000000 */
[----:B-1----:R-:W-:-:S06]  /*1110*/  ULEA UR8, UR7, UR6, 0x18 ;  /* 0x0000000607087291 */ /* 0x002fcc000f8ec03f */
[----:B----45:R-:W-:Y:S01]  /*1120*/  IMAD.U32 R17, RZ, RZ, UR8 ;  /* 0x00000008ff117e24 */ /* 0x030fe2000f8e00ff */
[----:B0-----:R-:W-:-:S04]  /*1130*/  LOP3.LUT R0, R0, 0x80, RZ, 0xc0, !PT ;  /* 0x0000008000007812 */ /* 0x001fc800078ec0ff */
[----:B------:R-:W-:-:S06]  /*1140*/  SHF.R.U32.HI R0, RZ, 0x7, R0 ;  /* 0x00000007ff007819 */ /* 0x000fcc0000011600 */
[----:B------:R-:W0:Y:S02]  /*1150*/  SHFL.IDX PT, R0, R0, RZ, 0x1f ;  /* 0x00001fff00007589 */ /* 0x000e2400000e0000 */
[----:B0-----:R-:W-:-:S13]  /*1160*/  R2UR UR4, R0 ;  /* 0x00000000000472ca */ /* 0x001fda00000e0000 */
[----:B------:R-:W-:-:S04]  /*1170*/  ULEA.HI UR5, UR4, UR4, URZ, 0x1 ;  /* 0x0000000404057291 */ /* 0x000fc8000f8f083f */
[----:B------:R-:W-:-:S04]  /*1180*/  ULOP3.LUT UR5, UR5, 0x7fffe, URZ, 0xc0, !UPT ;  /* 0x0007fffe05057892 */ /* 0x000fc8000f8ec03f */
[----:B------:R-:W-:-:S03]  /*1190*/  UIADD3 UR5, UR4, -UR5, URZ ;  /* 0x8000000504057290 */ /* 0x000fc6000fffe03f */
[----:B------:R-:W-:Y:S01]  /*11a0*/  ULDC UR4, c[0x0][0x28c] ;  /* 0x0000a30000047ab9 */ /* 0x000fe20000000800 */
[----:B------:R-:W-:Y:S01]  /*11b0*/  ULEA UR5, UR5, UR8, 0xd ;  /* 0x0000000805057291 */ /* 0x000fe2000f8e683f */
[----:B------:R-:W-:-:S03]  /*11c0*/  ISETP.LT.AND P0, PT, RZ, UR4, PT ;  /* 0x00000004ff007c0c */ /* 0x000fc6000bf01270 */
[----:B------:R-:W-:-:S04]  /*11d0*/  UIADD3 UR5, UR5, 0x100, URZ ;  /* 0x0000010005057890 */ /* 0x000fc8000fffe03f */
[----:B------:R-:W-:-:S04]  /*11e0*/  USHF.R.U32.HI UR5, URZ, 0x4, UR5 ;  /* 0x000000043f057899 */ /* 0x000fc80008011605 */
[----:B------:R-:W-:Y:S02]  /*11f0*/  ULOP3.LUT UR36, UR5, 0x3fff, URZ, 0xc0, !UPT ;  /* 0x00003fff05247892 */ /* 0x000fe4000f8ec03f */
[----:B---3--:R-:W-:Y:S10]  /*1200*/  @P0 BRA `(.L_x_13) ;  /* 0x0000000000400947 */ /* 0x008ff40003800000 */
[----:B------:R-:W-:Y:S01]  /*1210*/  MOV R0, 0x0 ;  /* 0x0000000000007802 */ /* 0x000fe20000000f00 */
[----:B------:R-:W-:Y:S01]  /*1220*/  ULDC.64 UR4, c[0x4][0x68] ;  /* 0x01001a0000047ab9 */ /* 0x000fe20000000a00 */
[----:B------:R-:W-:Y:S01]  /*1230*/  ULDC.64 UR6, c[0x4][0x8] ;  /* 0x0100020000067ab9 */ /* 0x000fe20000000a00 */
[----:B------:R-:W-:Y:S01]  /*1240*/  IMAD.U32 R4, RZ, RZ, UR4 ;  /* 0x00000004ff047e24 */ /* 0x000fe2000f8e00ff */
[----:B------:R0:W1:Y:S01]  /*1250*/  LDC.64 R14, c[0x4][R0] ;  /* 0x01000000000e7b82 */ /* 0x0000620000000a00 */
[----:B------:R-:W-:Y:S01]  /*1260*/  MOV R5, UR5 ;  /* 0x0000000500057c02 */ /* 0x000fe20008000f00 */
[----:B------:R-:W-:Y:S01]  /*1270*/  ULDC.64 UR4, c[0x4][0x70] ;  /* 0x01001c0000047ab9 */ /* 0x000fe20000000a00 */
[----:B------:R-:W-:Y:S02]  /*1280*/  IMAD.U32 R10, RZ, RZ, UR6 ;  /* 0x00000006ff0a7e24 */ /* 0x000fe4000f8e00ff */
[----:B------:R-:W-:Y:S02]  /*1290*/  IMAD.U32 R6, RZ, RZ, UR4 ;  /* 0x00000004ff067e24 */ /* 0x000fe4000f8e00ff */
[----:B------:R-:W-:-:S02]  /*12a0*/  IMAD.U32 R7, RZ, RZ, UR5 ;  /* 0x00000005ff077e24 */ /* 0x000fc4000f8e00ff */
[----:B------:R-:W-:Y:S02]  /*12b0*/  IMAD.U32 R11, RZ, RZ, UR7 ;  /* 0x00000007ff0b7e24 */ /* 0x000fe4000f8e00ff */
[----:B------:R-:W-:Y:S02]  /*12c0*/  IMAD.MOV.U32 R8, RZ, RZ, 0x1e1 ;  /* 0x000001e1ff087424 */ /* 0x000fe400078e00ff */
[----:B------:R-:W-:Y:S02]  /*12d0*/  IMAD.MOV.U32 R12, RZ, RZ, 0x1 ;  /* 0x00000001ff0c7424 */ /* 0x000fe400078e00ff */
[----:B0-----:R-:W-:-:S07]  /*12e0*/  IMAD.MOV.U32 R13, RZ, RZ, RZ ;  /* 0x000000ffff0d7224 */ /* 0x001fce00078e00ff */
[----:B------:R-:W-:-:S07]  /*12f0*/  LEPC R20, `(.L_x_13) ;  /* 0x000000001014794e */ /* 0x000fce0000000000 */
[----:B-1---5:R-:W-:Y:S05]  /*1300*/  CALL.ABS.NOINC R14 ;  /* 0x000000000e007343 */ /* 0x022fea0003c00000 */
.L_x_13:
[----:B------:R-:W2:Y:S02]  /*1310*/  LDL R20, [R1+0x458] ;  /* 0x0004580001147983 */ /* 0x000ea40000100800 */
[----:B--2---:R-:W-:-:S13]  /*1320*/  R2UR UR4, R20 ;  /* 0x00000000140472ca */ /* 0x004fda00000e0000 */
[----:B------:R-:W-:-:S06]  /*1330*/  ULOP3.LUT UR4, UR4, 0x1, URZ, 0xfc, !UPT ;  /* 0x0000000104047892 */ /* 0x000fcc000f8efc3f */
[----:B------:R-:W-:-:S05]  /*1340*/  IMAD.U32 R0, RZ, RZ, UR4 ;  /* 0x00000004ff007e24 */ /* 0x000fca000f8e00ff */
[----:B------:R-:W-:-:S13]  /*1350*/  ISETP.NE.AND P0, PT, R0, 0x3, PT ;  /* 0x000000030000780c */ /* 0x000fda0003f05270 */
[----:B------:R-:W-:Y:S05]  /*1360*/  @!P0 BRA `(.L_x_14) ;  /* 0x0000000000048947 */ /* 0x000fea0003800000 */
[----:B------:R-:W-:Y:S01]  /*1370*/  BPT.TRAP 0x1 ;  /* 0x000000040000795c */ /* 0x000fe20000300000 */
.L_x_14:
[----:B------:R-:W2:Y:S04]  /*1380*/  LDL R0, [R1+0x48c] ;  /* 0x00048c0001007983 */ /* 0x000ea80000100800 */
[----:B------:R-:W3:Y:S01]  /*1390*/  LDL R3, [R1+0x488] ;  /* 0x0004880001037983 */ /* 0x000ee20000100800 */
[----:B------:R-:W-:Y:S02]  /*13a0*/  R2UR UR4, R17 ;  /* 0x00000000110472ca */ /* 0x000fe400000e0000 */
[----:B--2---:R-:W-:Y:S02]  /*13b0*/  R2UR UR5, R0 ;  /* 0x00000000000572ca */ /* 0x004fe400000e0000 */
[----:B---3--:R-:W-:-:S11]  /*13c0*/  R2UR UR6, R3 ;  /* 0x00000000030672ca */ /* 0x008fd600000e0000 */
[----:B------:R-:W-:Y:S02]  /*13d0*/  IMAD.U32 R0, RZ, RZ, UR5 ;  /* 0x00000005ff007e24 */ /* 0x000fe4000f8e00ff */
[----:B------:R-:W-:-:S03]  /*13e0*/  MOV R3, UR6 ;  /* 0x0000000600037c02 */ /* 0x000fc60008000f00 */
[----:B------:R-:W-:Y:S02]  /*13f0*/  SHF.L.U32 R0, R0, 0x1f, RZ ;  /* 0x0000001f00007819 */ /* 0x000fe400000006ff */
[----:B------:R-:W-:-:S04]  /*1400*/  LEA R3, R3, UR4, 0x3 ;  /* 0x0000000403037c11 */ /* 0x000fc8000f8e18ff */
[----:B------:R0:W1:Y:S01]  /*1410*/  SYNCS.PHASECHK.TRANS64.TRYWAIT P1, [R3+URZ], R0 ;  /* 0x00000000030075a7 */ /* 0x000062000802017f */
[----:B------:R-:W-:Y:S05]  /*1420*/  @!P0 BRA `(.L_x_15) ;  /* 0x0000000000048947 */ /* 0x000fea0003800000 */
[----:B------:R-:W-:Y:S01]  /*1430*/  BPT.TRAP 0x1 ;  /* 0x000000040000795c */ /* 0x000fe20000300000 */
.L_x_15:
[----:B-1----:R-:W-:Y:S05]  /*1440*/  @P1 BRA `(.L_x_16) ;  /* 0x0000000000081947 */ /* 0x002fea0003800000 */
[----:B------:R-:W1:Y:S02]  /*1450*/  SYNCS.PHASECHK.TRANS64.TRYWAIT P1, [R3+URZ], R0 ;  /* 0x00000000030075a7 */ /* 0x000e64000802017f */
[----:B-1----:R-:W-:Y:S05]  /*1460*/  @!P1 BRA `(.L_x_17) ;  /* 0x000004c400e49947 */ /* 0x002fea0003800000 */
.L_x_16:
[----:B------:R-:W2:Y:S02]  /*1470*/  LDL R4, [R1+0x490] ;  /* 0x0004900001047983 */ /* 0x000ea40000100800 */
[----:B--2---:R-:W-:-:S13]  /*1480*/  R2UR UR5, R4 ;  /* 0x00000000040572ca */ /* 0x004fda00000e0000 */
[----:B------:R-:W-:-:S04]  /*1490*/  UISETP.LT.AND UP0, UPT, UR5, 0x1, UPT ;  /* 0x000000010500788c */ /* 0x000fc8000bf01270 */
[----:B------:R-:W-:-:S06]  /*14a0*/  USEL UR4, UR5, 0x1, UP0 ;  /* 0x0000000105047887 */ /* 0x000fcc0008000000 */
[----:B------:R-:W-:-:S05]  /*14b0*/  IMAD.U32 R9, RZ, RZ, UR4 ;  /* 0x00000004ff097e24 */ /* 0x000fca000f8e00ff */
[----:B------:R-:W-:Y:S01]  /*14c0*/  IADD3 R9, -R9, UR5, RZ ;  /* 0x0000000509097c10 */ /* 0x000fe2000fffe1ff */
[----:B------:R-:W-:Y:S05]  /*14d0*/  WARPSYNC.ALL ;  /* 0x0000000000007948 */ /* 0x000fea0003800000 */
[----:B------:R-:W-:Y:S01]  /*14e0*/  ISETP.GE.AND P1, PT, R9, 0x1, PT ;  /* 0x000000010900780c */ /* 0x000fe20003f26270 */
[----:B------:R-:W-:Y:S04]  /*14f0*/  STL [R1+0x5a8], R19 ;  /* 0x0005a81301007387 */ /* 0x000fe80000100800 */
[----:B------:R-:W-:Y:S04]  /*1500*/  STL [R1+0x5a4], R18 ;  /* 0x0005a41201007387 */ /* 0x000fe80000100800 */
[----:B-----5:R-:W-:Y:S04]  /*1510*/  STL [R1+0x5a0], R16 ;  /* 0x0005a01001007387 */ /* 0x020fe80000100800 */
[----:B------:R-:W-:Y:S04]  /*1520*/  STL [R1+0x59c], R9 ;  /* 0x00059c0901007387 */ /* 0x000fe80000100800 */
[----:B------:R-:W-:Y:S04]  /*1530*/  STL [R1+0x598], R2 ;  /* 0x0005980201007387 */ /* 0x000fe80000100800 */
[----:B------:R-:W2:Y:S01]  /*1540*/  LDL R4, [R1+0x488] ;  /* 0x0004880001047983 */ /* 0x000ea20000100800 */
[----:B------:R-:W-:Y:S01]  /*1550*/  R2UR UR4, R17 ;  /* 0x00000000110472ca */ /* 0x000fe200000e0000 */
[----:B------:R-:W-:Y:S01]  /*1560*/  ULOP3.LUT UR6, UR36, 0x10000, URZ, 0xfc, !UPT ;  /* 0x0001000024067892 */ /* 0x000fe2000f8efc3f */
[----:B------:R-:W-:Y:S01]  /*1570*/  WARPGROUP.ARRIVE ;  /* 0x00000000000079c5 */ /* 0x000fe20000000000 */
[----:B------:R-:W-:Y:S01]  /*1580*/  UMOV UR53, 0x40000040 ;  /* 0x4000004000357882 */ /* 0x000fe20000000000 */
[----:B------:R-:W-:Y:S01]  /*1590*/  UMOV UR55, 0x40000040 ;  /* 0x4000004000377882 */ /* 0x000fe20000000000 */
[----:B------:R-:W-:Y:S01]  /*15a0*/  STL [R1+0x5ac], R17 ;  /* 0x0005ac1101007387 */ /* 0x000fe20000100800 */
[----:B------:R-:W-:Y:S01]  /*15b0*/  UMOV UR25, UR53 ;  /* 0x0000003500197c82 */ /* 0x000fe20008000000 */
[----:B------:R-:W-:Y:S01]  /*15c0*/  IMAD.U32 R7, RZ, RZ, UR6 ;  /* 0x00000006ff077e24 */ /* 0x000fe2000f8e00ff */
[----:B------:R-:W-:Y:S01]  /*15d0*/  UMOV UR27, 0x40000040 ;  /* 0x40000040001b7882 */ /* 0x000fe20000000000 */
[----:B------:R-:W-:Y:S01]  /*15e0*/  UMOV UR9, UR53 ;  /* 0x0000003500097c82 */ /* 0x000fe20008000000 */
[----:B------:R-:W-:Y:S01]  /*15f0*/  UMOV UR11, 0x40000040 ;  /* 0x40000040000b7882 */ /* 0x000fe20000000000 */
[----:B------:R-:W-:Y:S01]  /*1600*/  UMOV UR57, UR53 ;  /* 0x0000003500397c82 */ /* 0x000fe20008000000 */
[----:B------:R-:W-:Y:S01]  /*1610*/  UMOV UR59, 0x40000040 ;  /* 0x40000040003b7882 */ /* 0x000fe20000000000 */
[----:B------:R-:W-:Y:S01]  /*1620*/  UIADD3 UR4, UR4, 0x20100, URZ ;  /* 0x0002010004047890 */ /* 0x000fe2000fffe03f */
[----:B------:R-:W-:Y:S01]  /*1630*/  UMOV UR49, UR53 ;  /* 0x0000003500317c82 */ /* 0x000fe20008000000 */
[----:B------:R-:W-:-:S02]  /*1640*/  UMOV UR51, 0x40000040 ;  /* 0x4000004000337882 */ /* 0x000fc40000000000 */
[----:B------:R-:W-:Y:S01]  /*1650*/  USHF.R.U32.HI UR4, URZ, 0x4, UR4 ;  /* 0x000000043f047899 */ /* 0x000fe20008011604 */
[----:B------:R-:W-:Y:S01]  /*1660*/  UMOV UR33, UR53 ;  /* 0x0000003500217c82 */ /* 0x000fe20008000000 */
[----:B------:R-:W-:Y:S02]  /*1670*/  UMOV UR35, 0x40000040 ;  /* 0x4000004000237882 */ /* 0x000fe40000000000 */
[----:B------:R-:W-:Y:S01]  /*1680*/  ULOP3.LUT UR4, UR4, 0x3fff, URZ, 0xc0, !UPT ;  /* 0x00003fff04047892 */ /* 0x000fe2000f8ec03f */
[----:B------:R-:W-:Y:S01]  /*1690*/  UMOV UR41, UR53 ;  /* 0x0000003500297c82 */ /* 0x000fe20008000000 */
[----:B------:R-:W-:Y:S01]  /*16a0*/  UMOV UR43, 0x40000040 ;  /* 0x40000040002b7882 */ /* 0x000fe20000000000 */
        /* <DEDUP_REMOVED lines=13> */
[----:B--2---:R-:W-:Y:S01]  /*1780*/  R2UR UR5, R4 ;  /* 0x00000000040572ca */ /* 0x004fe200000e0000 */
[----:B------:R-:W-:Y:S04]  /*1790*/  STL [R1+0x5b0], R4 ;  /* 0x0005b00401007387 */ /* 0x000fe80000100800 */
[----:B------:R-:W-:Y:S08]  /*17a0*/  STL [R1+0x5b4], R7 ;  /* 0x0005b40701007387 */ /* 0x000ff00000100800 */
[----:B------:R-:W-:-:S02]  /*17b0*/  ULEA UR61, UR5, UR6, 0xc ;  /* 0x00000006053d7291 */ /* 0x000fc4000f8e603f */
[----:B------:R-:W-:-:S04]  /*17c0*/  ULOP3.LUT UR6, UR4, 0x10000, URZ, 0xfc, !UPT ;  /* 0x0001000004067892 */ /* 0x000fc8000f8efc3f */
[----:B------:R-:W-:Y:S01]  /*17d0*/  UIMAD UR60, UR5, 0x780, UR6 ;  /* 0x00000780053c78a4 */ /* 0x000fe2000f8e0206 */
[----:B------:R-:W-:Y:S01]  /*17e0*/  UMOV UR52, UR61 ;  /* 0x0000003d00347c82 */ /* 0x000fe20008000000 */
[----:B------:R-:W-:Y:S02]  /*17f0*/  IMAD.U32 R8, RZ, RZ, UR6 ;  /* 0x00000006ff087e24 */ /* 0x000fe4000f8e00ff */
[----:B------:R-:W-:Y:S01]  /*1800*/  UIADD3 UR4, UR60, 0x80, URZ ;  /* 0x000000803c047890 */ /* 0x000fe2000fffe03f */
[----:B------:R-:W-:Y:S02]  /*1810*/  UMOV UR24, UR52 ;  /* 0x0000003400187c82 */ /* 0x000fe40008000000 */
[----:B------:R-:W-:Y:S01]  /*1820*/  UMOV UR54, UR60 ;  /* 0x0000003c00367c82 */ /* 0x000fe20008000000 */
[----:B------:R2:W-:Y:S01]  /*1830*/  STL [R1+0x5b8], R8 ;  /* 0x0005b80801007387 */ /* 0x0005e20000100800 */
[----:B------:R-:W-:Y:S01]  /*1840*/  HGMMA.64x16x16.F32 R28, gdesc[UR52], RZ, !UPT, gsb0 ;  /* 0x00200000341c79f0 */ /* 0x000fe2000c0008ff */
[----:B------:R-:W-:Y:S01]  /*1850*/  UIADD3 UR5, UR60, 0x100, URZ ;  /* 0x000001003c057890 */ /* 0x000fe2000fffe03f */
[----:B------:R-:W-:Y:S01]  /*1860*/  UMOV UR26, UR4 ;  /* 0x00000004001a7c82 */ /* 0x000fe20008000000 */
[----:B------:R-:W-:Y:S01]  /*1870*/  UMOV UR8, UR52 ;  /* 0x0000003400087c82 */ /* 0x000fe20008000000 */
[----:B------:R-:W-:Y:S01]  /*1880*/  UIADD3 UR58, UR60, 0x180, URZ ;  /* 0x000001803c3a7890 */ /* 0x000fe2000fffe03f */
[----:B------:R-:W-:-:S03]  /*1890*/  UMOV UR56, UR52 ;  /* 0x0000003400387c82 */ /* 0x000fc60008000000 */
[----:B------:R-:W-:Y:S01]  /*18a0*/  UMOV UR10, UR5 ;  /* 0x00000005000a7c82 */ /* 0x000fe20008000000 */
[----:B------:R-:W-:Y:S01]  /*18b0*/  UIADD3 UR50, UR60, 0x200, URZ ;  /* 0x000002003c327890 */ /* 0x000fe2000fffe03f */
        /* <DEDUP_REMOVED lines=17> */
[----:B------:R-:W-:Y:S01]  /*19d0*/  UMOV UR6, UR26 ;  /* 0x0000001a00067c82 */ /* 0x000fe20008000000 */
[----:B------:R-:W-:Y:S01]  /*19e0*/  UMOV UR4, UR10 ;  /* 0x0000000a00047c82 */ /* 0x000fe20008000000 */
[----:B------:R-:W-:Y:S01]  /*19f0*/  UMOV UR5, UR11 ;  /* 0x0000000b00057c82 */ /* 0x000fe20008000000 */
[----:B------:R-:W-:-:S02]  /*1a00*/  WARPGROUP.DEPBAR.LE gsb0, 0x0 ;  /* 0x00008000000079c5 */ /* 0x000fc40000010000 */
[----:B--2---:R-:W-:Y:S01]  /*1a10*/  WARPGROUP.ARRIVE ;  /* 0x00000000000079c5 */ /* 0x004fe20000000000 */
[----:B------:R-:W-:Y:S01]  /*1a20*/  IMAD.MOV.U32 R27, RZ, RZ, R31 ;  /* 0x000000ffff1b7224 */ /* 0x000fe200078e001f */
[----:B------:R-:W-:Y:S01]  /*1a30*/  MOV R23, R35 ;  /* 0x0000002300177202 */ /* 0x000fe20000000f00 */
[----:B------:R-:W-:Y:S02]  /*1a40*/  IMAD.MOV.U32 R26, RZ, RZ, R32 ;  /* 0x000000ffff1a7224 */ /* 0x000fe400078e0020 */
[----:B------:R-:W-:Y:S01]  /*1a50*/  IMAD.MOV.U32 R25, RZ, RZ, R33 ;  /* 0x000000ffff197224 */ /* 0x000fe200078e0021 */
[----:B------:R-:W-:Y:S01]  /*1a60*/  HGMMA.64x16x16.F32 R4, gdesc[UR24], RZ, !UPT, gsb0 ;  /* 0x00200000180479f0 */ /* 0x000fe2000c0008ff */
[----:B------:R-:W-:Y:S01]  /*1a70*/  IMAD.MOV.U32 R24, RZ, RZ, R34 ;  /* 0x000000ffff187224 */ /* 0x000fe200078e0022 */
[----:B------:R-:W-:Y:S01]  /*1a80*/  UIADD3 UR26, UR60, 0x680, URZ ;  /* 0x000006803c1a7890 */ /* 0x000fe2000fffe03f */
[----:B------:R-:W-:Y:S01]  /*1a90*/  IMAD.MOV.U32 R22, RZ, RZ, R28 ;  /* 0x000000ffff167224 */ /* 0x000fe200078e001c */
[----:B------:R-:W-:Y:S01]  /*1aa0*/  UMOV UR24, UR52 ;  /* 0x0000003400187c82 */ /* 0x000fe20008000000 */
[----:B------:R-:W-:Y:S01]  /*1ab0*/  IMAD.MOV.U32 R21, RZ, RZ, R29 ;  /* 0x000000ffff157224 */ /* 0x000fe200078e001d */
[----:B------:R-:W-:Y:S01]  /*1ac0*/  UMOV UR25, UR53 ;  /* 0x0000003500197c82 */ /* 0x000fe20008000000 */
[----:B------:R-:W-:Y:S01]  /*1ad0*/  IMAD.MOV.U32 R20, RZ, RZ, R30 ;  /* 0x000000ffff147224 */ /* 0x000fe200078e001e */
[----:B------:R-:W-:Y:S01]  /*1ae0*/  UMOV UR27, 0x40000040 ;  /* 0x40000040001b7882 */ /* 0x000fe20000000000 */
[----:B------:R-:W-:-:S02]  /*1af0*/  WARPGROUP.DEPBAR.LE gsb0, 0x0 ;  /* 0x00008000000079c5 */ /* 0x000fc40000010000 */
[----:B------:R-:W-:Y:S01]  /*1b00*/  IMAD.MOV.U32 R35, RZ, RZ, R7 ;  /* 0x000000ffff237224 */ /* 0x000fe200078e0007 */
[----:B------:R-:W-:Y:S01]  /*1b10*/  MOV R30, R4 ;  /* 0x00000004001e7202 */ /* 0x000fe20000000f00 */
[----:B------:R-:W-:Y:S02]  /*1b20*/  IMAD.MOV.U32 R34, RZ, RZ, R8 ;  /* 0x000000ffff227224 */ /* 0x000fe400078e0008 */
[----:B------:R-:W-:Y:S02]  /*1b30*/  IMAD.MOV.U32 R33, RZ, RZ, R9 ;  /* 0x000000ffff217224 */ /* 0x000fe400078e0009 */
[----:B------:R-:W-:Y:S02]  /*1b40*/  IMAD.MOV.U32 R32, RZ, RZ, R10 ;  /* 0x000000ffff207224 */ /* 0x000fe400078e000a */
[----:B------:R-:W-:Y:S02]  /*1b50*/  IMAD.MOV.U32 R31, RZ, RZ, R11 ;  /* 0x000000ffff1f7224 */ /* 0x000fe400078e000b */
[----:B------:R-:W-:-:S02]  /*1b60*/  IMAD.MOV.U32 R29, RZ, RZ, R5 ;  /* 0x000000ffff1d7224 */ /* 0x000fc400078e0005 */
[----:B------:R-:W-:Y:S02]  /*1b70*/  IMAD.MOV.U32 R28, RZ, RZ, R6 ;  /* 0x000000ffff1c7224 */ /* 0x000fe400078e0006 */
[----:B------:R-:W-:-:S06]  /*1b80*/  WARPGROUP.ARRIVE ;  /* 0x00000000000079c5 */ /* 0x000fcc0000000000 */
[----:B------:R-:W-:Y:S01]  /*1b90*/  HGMMA.64x16x16.F32 R4, gdesc[UR8], RZ, !UPT, gsb0 ;  /* 0x00200000080479f0 */ /* 0x000fe2000c0008ff */
[----:B------:R-:W-:Y:S01]  /*1ba0*/  UIADD3 UR10, UR60, 0x700, URZ ;  /* 0x000007003c0a7890 */ /* 0x000fe2000fffe03f */
[----:B------:R-:W-:Y:S01]  /*1bb0*/  UMOV UR8, UR52 ;  /* 0x0000003400087c82 */ /* 0x000fe20008000000 */
[----:B------:R-:W-:Y:S01]  /*1bc0*/  UMOV UR9, UR53 ;  /* 0x0000003500097c82 */ /* 0x000fe20008000000 */
[----:B------:R-:W-:Y:S01]  /*1bd0*/  UMOV UR11, 0x40000040 ;  /* 0x40000040000b7882 */ /* 0x000fe20000000000 */
[----:B------:R-:W-:Y:S02]  /*1be0*/  WARPGROUP.DEPBAR.LE gsb0, 0x0 ;  /* 0x00008000000079c5 */ /* 0x000fe40000010000 */
[----:B------:R-:W-:Y:S01]  /*1bf0*/  IMAD.MOV.U32 R59, RZ, RZ, R6 ;  /* 0x000000ffff3b7224 */ /* 0x000fe200078e0006 */
[----:B------:R-:W-:Y:S01]  /*1c00*/  MOV R37, R4 ;  /* 0x0000000400257202 */ /* 0x000fe20000000f00 */
[----:B------:R-:W-:Y:S02]  /*1c10*/  IMAD.MOV.U32 R58, RZ, RZ, R7 ;  /* 0x000000ffff3a7224 */ /* 0x000fe400078e0007 */
[----:B------:R-:W-:-:S02]  /*1c20*/  IMAD.MOV.U32 R57, RZ, RZ, R8 ;  /* 0x000000ffff397224 */ /* 0x000fc400078e0008 */
[----:B------:R-:W-:Y:S02]  /*1c30*/  IMAD.MOV.U32 R56, RZ, RZ, R9 ;  /* 0x000000ffff387224 */ /* 0x000fe400078e0009 */
[----:B------:R-:W-:Y:S02]  /*1c40*/  IMAD.MOV.U32 R39, RZ, RZ, R10 ;  /* 0x000000ffff277224 */ /* 0x000fe400078e000a */
[----:B------:R-:W-:Y:S02]  /*1c50*/  IMAD.MOV.U32 R38, RZ, RZ, R11 ;  /* 0x000000ffff267224 */ /* 0x000fe400078e000b */
[----:B------:R-:W-:Y:S02]  /*1c60*/  IMAD.MOV.U32 R36, RZ, RZ, R5 ;  /* 0x000000ffff247224 */ /* 0x000fe400078e0005 */
[----:B------:R-:W-:-:S06]  /*1c70*/  WARPGROUP.ARRIVE ;  /* 0x00000000000079c5 */ /* 0x000fcc0000000000 */
[----:B------:R-:W-:Y:S03]  /*1c80*/  HGMMA.64x16x16.F32 R4, gdesc[UR56], RZ, !UPT, gsb0 ;  /* 0x00200000380479f0 */ /* 0x000fe6000c0008ff */
[----:B------:R-:W-:Y:S02]  /*1c90*/  WARPGROUP.DEPBAR.LE gsb0, 0x0 ;  /* 0x00008000000079c5 */ /* 0x000fe40000010000 */
[----:B------:R-:W-:Y:S01]  /*1ca0*/  WARPGROUP.ARRIVE ;  /* 0x00000000000079c5 */ /* 0x000fe20000000000 */
[----:B------:R-:W-:Y:S01]  /*1cb0*/  STL.64 [R1+0x2b8], R10 ;  /* 0x0002b80a01007387 */ /* 0x000fe20000100a00 */
[----:B------:R-:W-:Y:S02]  /*1cc0*/  IMAD.MOV.U32 R19, RZ, RZ, R8 ;  /* 0x000000ffff137224 */ /* 0x000fe400078e0008 */
[----:B------:R-:W-:Y:S02]  /*1cd0*/  IMAD.MOV.U32 R18, RZ, RZ, R9 ;  /* 0x000000ffff127224 */ /* 0x000fe400078e0009 */
[----:B------:R-:W-:Y:S01]  /*1ce0*/  HGMMA.64x16x16.F32 R40, gdesc[UR48], RZ, !UPT, gsb0 ;  /* 0x00200000302879f0 */ /* 0x000fe2000c0008ff */
[----:B------:R-:W-:Y:S01]  /*1cf0*/  UMOV UR48, UR6 ;  /* 0x0000000600307c82 */ /* 0x000fe20008000000 */
[----:B------:R-:W-:Y:S01]  /*1d00*/  UMOV UR49, UR7 ;  /* 0x0000000700317c82 */ /* 0x000fe20008000000 */
[----:B------:R-:W-:Y:S01]  /*1d10*/  UMOV UR6, UR10 ;  /* 0x0000000a00067c82 */ /* 0x000fe20008000000 */
[----:B------:R-:W-:Y:S01]  /*1d20*/  UMOV UR7, UR11 ;  /* 0x0000000b00077c82 */ /* 0x000fe20008000000 */
[----:B------:R-:W-:-:S02]  /*1d30*/  IMAD.MOV.U32 R17, RZ, RZ, R4 ;  /* 0x000000ffff117224 */ /* 0x000fc400078e0004 */
[----:B------:R-:W-:Y:S02]  /*1d40*/  IMAD.MOV.U32 R16, RZ, RZ, R5 ;  /* 0x000000ffff107224 */ /* 0x000fe400078e0005 */
[----:B01----:R-:W-:Y:S02]  /*1d50*/  IMAD.MOV.U32 R3, RZ, RZ, R6 ;  /* 0x000000ffff037224 */ /* 0x003fe400078e0006 */
[----:B------:R-:W-:Y:S01]  /*1d60*/  IMAD.MOV.U32 R0, RZ, RZ, R7 ;  /* 0x000000ffff007224 */ /* 0x000fe200078e0007 */
[----:B------:R-:W-:Y:S02]  /*1d70*/  WARPGROUP.DEPBAR.LE gsb0, 0x0 ;  /* 0x00008000000079c5 */ /* 0x000fe40000010000 */
[----:B------:R-:W-:Y:S04]  /*1d80*/  STL.64 [R1+0x220], R40 ;  /* 0x0002202801007387 */ /* 0x000fe80000100a00 */
[----:B------:R-:W-:Y:S04]  /*1d90*/  STL.64 [R1+0x228], R42 ;  /* 0x0002282a01007387 */ /* 0x000fe80000100a00 */
[----:B------:R-:W-:Y:S04]  /*1da0*/  STL.64 [R1+0x230], R44 ;  /* 0x0002302c01007387 */ /* 0x000fe80000100a00 */
[----:B------:R0:W-:Y:S02]  /*1db0*/  STL.64 [R1+0x238], R46 ;  /* 0x0002382e01007387 */ /* 0x0001e40000100a00 */
[----:B0-----:R-:W-:-:S06]  /*1dc0*/  WARPGROUP.ARRIVE ;  /* 0x00000000000079c5 */ /* 0x001fcc0000000000 */
[----:B------:R-:W-:Y:S01]  /*1dd0*/  HGMMA.64x16x16.F32 R40, gdesc[UR32], RZ, !UPT, gsb0 ;  /* 0x00200000202879f0 */ /* 0x000fe2000c0008ff */
[----:B------:R-:W-:Y:S01]  /*1de0*/  UIADD3 UR32, UR61, 0x2, URZ ;  /* 0x000000023d207890 */ /* 0x000fe2000fffe03f */
[----:B------:R-:W-:Y:S01]  /*1df0*/  UMOV UR33, 0x40000040 ;  /* 0x4000004000217882 */ /* 0x000fe20000000000 */
[----:B------:R-:W-:Y:S02]  /*1e00*/  WARPGROUP.DEPBAR.LE gsb0, 0x0 ;  /* 0x00008000000079c5 */ /* 0x000fe40000010000 */
[----:B------:R-:W-:Y:S04]  /*1e10*/  STL.64 [R1+0x1a0], R40 ;  /* 0x0001a02801007387 */ /* 0x000fe80000100a00 */
[----:B------:R-:W-:Y:S04]  /*1e20*/  STL.64 [R1+0x1a8], R42 ;  /* 0x0001a82a01007387 */ /* 0x000fe80000100a00 */
[----:B------:R-:W-:Y:S04]  /*1e30*/  STL.64 [R1+0x1b0], R44 ;  /* 0x0001b02c01007387 */ /* 0x000fe80000100a00 */
[----:B------:R0:W-:Y:S02]  /*1e40*/  STL.64 [R1+0x1b8], R46 ;  /* 0x0001b82e01007387 */ /* 0x0001e40000100a00 */
[----:B0-----:R-:W-:-:S06]  /*1e50*/  WARPGROUP.ARRIVE ;  /* 0x00000000000079c5 */ /* 0x001fcc0000000000 */
[----:B------:R-:W-:Y:S03]  /*1e60*/  HGMMA.64x16x16.F32 R40, gdesc[UR40], RZ, !UPT, gsb0 ;  /* 0x00200000282879f0 */ /* 0x000fe6000c0008ff */
[----:B------:R-:W-:Y:S02]  /*1e70*/  WARPGROUP.DEPBAR.LE gsb0, 0x0 ;  /* 0x00008000000079c5 */ /* 0x000fe40000010000 */
[----:B------:R-:W-:Y:S04]  /*1e80*/  STL.64 [R1+0x120], R40 ;  /* 0x0001202801007387 */ /* 0x000fe80000100a00 */
[----:B------:R-:W-:Y:S04]  /*1e90*/  STL.64 [R1+0x128], R42 ;  /* 0x0001282a01007387 */ /* 0x000fe80000100a00 */
[----:B------:R-:W-:Y:S04]  /*1ea0*/  STL.64 [R1+0x130], R44 ;  /* 0x0001302c01007387 */ /* 0x000fe80000100a00 */
[----:B------:R0:W-:Y:S02]  /*1eb0*/  STL.64 [R1+0x138], R46 ;  /* 0x0001382e01007387 */ /* 0x0001e40000100a00 */
[----:B0-----:R-:W-:-:S06]  /*1ec0*/  WARPGROUP.ARRIVE ;  /* 0x00000000000079c5 */ /* 0x001fcc0000000000 */
[----:B------:R-:W-:Y:S01]  /*1ed0*/  HGMMA.64x16x16.F32 R40, gdesc[UR12], RZ, !UPT, gsb0 ;  /* 0x002000000c2879f0 */ /* 0x000fe2000c0008ff */
[----:B------:R-:W-:Y:S01]  /*1ee0*/  UMOV UR12, UR4 ;  /* 0x00000004000c7c82 */ /* 0x000fe20008000000 */
[----:B------:R-:W-:Y:S01]  /*1ef0*/  UIADD3 UR4, UR61, 0x400, URZ ;  /* 0x000004003d047890 */ /* 0x000fe2000fffe03f */
[----:B------:R-:W-:Y:S01]  /*1f00*/  UMOV UR13, UR5 ;  /* 0x00000005000d7c82 */ /* 0x000fe20008000000 */
        /* <DEDUP_REMOVED lines=9> */
[----:B------:R-:W-:Y:S01]  /*1fa0*/  WARPGROUP.ARRIVE ;  /* 0x00000000000079c5 */ /* 0x000fe20000000000 */
[----:B------:R-:W-:Y:S04]  /*1fb0*/  STL.64 [R1+0x20], R40 ;  /* 0x0000202801007387 */ /* 0x000fe80000100a00 */
[----:B------:R-:W-:Y:S01]  /*1fc0*/  STL.64 [R1+0x28], R42 ;  /* 0x0000282a01007387 */ /* 0x000fe20000100a00 */
[----:B------:R-:W-:Y:S03]  /*1fd0*/  HGMMA.64x16x16.F32 R208, gdesc[UR44], RZ, !UPT, gsb0 ;  /* 0x002000002cd079f0 */ /* 0x000fe6000c0008ff */
[----:B------:R-:W-:Y:S04]  /*1fe0*/  STL.64 [R1+0x30], R44 ;  /* 0x0000302c01007387 */ /* 0x000fe80000100a00 */
[----:B------:R-:W-:Y:S01]  /*1ff0*/  STL.64 [R1+0x38], R46 ;  /* 0x0000382e01007387 */ /* 0x000fe20000100a00 */
[----:B------:R-:W-:-:S02]  /*2000*/  WARPGROUP.DEPBAR.LE gsb0, 0x0 ;  /* 0x00008000000079c5 */ /* 0x000fc40000010000 */
[----:B------:R-:W-:Y:S01]  /*2010*/  WARPGROUP.ARRIVE ;  /* 0x00000000000079c5 */ /* 0x000fe20000000000 */
[----:B------:R0:W-:Y:S04]  /*2020*/  STL.64 [R1+0xa68], R214 ;  /* 0x000a68d601007387 */ /* 0x0001e80000100a00 */
[----:B------:R1:W-:Y:S01]  /*2030*/  STL.64 [R1+0xa60], R212 ;  /* 0x000a60d401007387 */ /* 0x0003e20000100a00 */
[----:B------:R-:W-:Y:S03]  /*2040*/  HGMMA.64x16x16.F32 R176, gdesc[UR36], RZ, !UPT, gsb0 ;  /* 0x0020000024b079f0 */ /* 0x000fe6000c0008ff */
[----:B------:R2:W-:Y:S04]  /*2050*/  STL.64 [R1+0xa58], R210 ;  /* 0x000a58d201007387 */ /* 0x0005e80000100a00 */
[----:B------:R3:W-:Y:S01]  /*2060*/  STL.64 [R1+0xa50], R208 ;  /* 0x000a50d001007387 */ /* 0x0007e20000100a00 */
[----:B0-----:R-:W-:-:S02]  /*2070*/  IMAD.MOV.U32 R214, RZ, RZ, R19 ;  /* 0x000000ffffd67224 */ /* 0x001fc400078e0013 */
[----:B------:R-:W-:Y:S02]  /*2080*/  IMAD.MOV.U32 R215, RZ, RZ, R18 ;  /* 0x000000ffffd77224 */ /* 0x000fe400078e0012 */
[----:B-1----:R-:W-:Y:S02]  /*2090*/  IMAD.MOV.U32 R212, RZ, RZ, R3 ;  /* 0x000000ffffd47224 */ /* 0x002fe400078e0003 */
[----:B------:R-:W-:Y:S02]  /*20a0*/  IMAD.MOV.U32 R213, RZ, RZ, R0 ;  /* 0x000000ffffd57224 */ /* 0x000fe400078e0000 */
[----:B--2---:R-:W-:Y:S02]  /*20b0*/  IMAD.MOV.U32 R210, RZ, RZ, R17 ;  /* 0x000000ffffd27224 */ /* 0x004fe400078e0011 */
[----:B------:R-:W-:Y:S02]  /*20c0*/  IMAD.MOV.U32 R211, RZ, RZ, R16 ;  /* 0x000000ffffd37224 */ /* 0x000fe400078e0010 */
[----:B---3--:R-:W-:-:S02]  /*20d0*/  IMAD.MOV.U32 R208, RZ, RZ, R39 ;  /* 0x000000ffffd07224 */ /* 0x008fc400078e0027 */
[----:B------:R-:W-:Y:S01]  /*20e0*/  IMAD.MOV.U32 R209, RZ, RZ, R38 ;  /* 0x000000ffffd17224 */ /* 0x000fe200078e0026 */
[----:B------:R-:W-:Y:S02]  /*20f0*/  WARPGROUP.DEPBAR.LE gsb0, 0x0 ;  /* 0x00008000000079c5 */ /* 0x000fe40000010000 */
[----:B------:R-:W-:Y:S01]  /*2100*/  WARPGROUP.ARRIVE ;  /* 0x00000000000079c5 */ /* 0x000fe20000000000 */
[----:B------:R0:W-:Y:S04]  /*2110*/  STL.64 [R1+0xa88], R182 ;  /* 0x000a88b601007387 */ /* 0x0001e80000100a00 */
[----:B------:R1:W-:Y:S01]  /*2120*/  STL.64 [R1+0xa80], R180 ;  /* 0x000a80b401007387 */ /* 0x0003e20000100a00 */
[----:B------:R-:W-:Y:S03]  /*2130*/  HGMMA.64x16x16.F32 R144, gdesc[UR20], RZ, !UPT, gsb0 ;  /* 0x00200000149079f0 */ /* 0x000fe6000c0008ff */
[----:B------:R2:W-:Y:S04]  /*2140*/  STL.64 [R1+0xa78], R178 ;  /* 0x000a78b201007387 */ /* 0x0005e80000100a00 */
[----:B------:R3:W-:Y:S01]  /*2150*/  STL.64 [R1+0xa70], R176 ;  /* 0x000a70b001007387 */ /* 0x0007e20000100a00 */
[----:B0-----:R-:W-:Y:S01]  /*2160*/  IMAD.MOV.U32 R182, RZ, RZ, R57 ;  /* 0x000000ffffb67224 */ /* 0x001fe200078e0039 */
[----:B------:R-:W-:Y:S01]  /*2170*/  MOV R183, R56 ;  /* 0x0000003800b77202 */ /* 0x000fe20000000f00 */
[----:B-1----:R-:W-:-:S02]  /*2180*/  IMAD.MOV.U32 R180, RZ, RZ, R59 ;  /* 0x000000ffffb47224 */ /* 0x002fc400078e003b */
[----:B------:R-:W-:Y:S02]  /*2190*/  IMAD.MOV.U32 R181, RZ, RZ, R58 ;  /* 0x000000ffffb57224 */ /* 0x000fe400078e003a */
[----:B--2---:R-:W-:Y:S02]  /*21a0*/  IMAD.MOV.U32 R178, RZ, RZ, R37 ;  /* 0x000000ffffb27224 */ /* 0x004fe400078e0025 */
[----:B------:R-:W-:Y:S02]  /*21b0*/  IMAD.MOV.U32 R179, RZ, RZ, R36 ;  /* 0x000000ffffb37224 */ /* 0x000fe400078e0024 */
[----:B---3--:R-:W-:Y:S01]  /*21c0*/  IMAD.MOV.U32 R176, RZ, RZ, R32 ;  /* 0x000000ffffb07224 */ /* 0x008fe200078e0020 */
[----:B------:R-:W-:Y:S01]  /*21d0*/  MOV R177, R31 ;  /* 0x0000001f00b17202 */ /* 0x000fe20000000f00 */
[----:B------:R-:W-:Y:S02]  /*21e0*/  WARPGROUP.DEPBAR.LE gsb0, 0x0 ;  /* 0x00008000000079c5 */ /* 0x000fe40000010000 */
        /* <DEDUP_REMOVED lines=20> */
[----:B------:R-:W-:Y:S01]  /*2330*/  STL.64 [R1+0xab0], R112 ;  /* 0x000ab07001007387 */ /* 0x000fe20000100a00 */
[----:B0-----:R-:W-:-:S02]  /*2340*/  IMAD.MOV.U32 R118, RZ, RZ, R26 ;  /* 0x000000ffff767224 */ /* 0x001fc400078e001a */
[----:B------:R-:W-:Y:S02]  /*2350*/  IMAD.MOV.U32 R119, RZ, RZ, R25 ;  /* 0x000000ffff777224 */ /* 0x000fe400078e0019 */
[----:B-1----:R-:W-:Y:S02]  /*2360*/  IMAD.MOV.U32 R117, RZ, RZ, R27 ;  /* 0x000000ffff757224 */ /* 0x002fe400078e001b */
[----:B------:R-:W-:Y:S01]  /*2370*/  IMAD.MOV.U32 R116, RZ, RZ, R20 ;  /* 0x000000ffff747224 */ /* 0x000fe200078e0014 */
[----:B--2---:R-:W-:Y:S01]  /*2380*/  MOV R114, R22 ;  /* 0x0000001600727202 */ /* 0x004fe20000000f00 */
[----:B------:R-:W-:Y:S01]  /*2390*/  IMAD.MOV.U32 R115, RZ, RZ, R21 ;  /* 0x000000ffff737224 */ /* 0x000fe200078e0015 */
[----:B------:R-:W-:Y:S02]  /*23a0*/  WARPGROUP.DEPBAR.LE gsb0, 0x0 ;  /* 0x00008000000079c5 */ /* 0x000fe40000010000 */
[----:B------:R-:W-:Y:S01]  /*23b0*/  WARPGROUP.ARRIVE ;  /* 0x00000000000079c5 */ /* 0x000fe20000000000 */
[----:B------:R0:W-:Y:S04]  /*23c0*/  STL.64 [R1+0xae8], R86 ;  /* 0x000ae85601007387 */ /* 0x0001e80000100a00 */
[----:B------:R1:W-:Y:S01]  /*23d0*/  STL.64 [R1+0xae0], R84 ;  /* 0x000ae05401007387 */ /* 0x0003e20000100a00 */
[----:B------:R-:W-:Y:S01]  /*23e0*/  HGMMA.64x16x16.F32 R48, gdesc[UR8], RZ, !UPT, gsb0 ;  /* 0x00200000083079f0 */ /* 0x000fe2000c0008ff */
[----:B------:R-:W-:-:S02]  /*23f0*/  UIADD3 UR8, UR61, 0x800, URZ ;  /* 0x000008003d087890 */ /* 0x000fc4000fffe03f */
[----:B------:R-:W-:Y:S01]  /*2400*/  STL.64 [R1+0xad8], R82 ;  /* 0x000ad85201007387 */ /* 0x000fe20000100a00 */
[----:B------:R-:W-:Y:S02]  /*2410*/  UMOV UR9, 0x40000040 ;  /* 0x4000004000097882 */ /* 0x000fe40000000000 */
[----:B------:R-:W-:Y:S01]  /*2420*/  UMOV UR29, UR9 ;  /* 0x00000009001d7c82 */ /* 0x000fe20008000000 */
[----:B------:R2:W-:Y:S01]  /*2430*/  STL.64 [R1+0xad0], R80 ;  /* 0x000ad05001007387 */ /* 0x0005e20000100a00 */
[----:B------:R-:W-:Y:S01]  /*2440*/  UMOV UR21, UR9 ;  /* 0x0000000900157c82 */ /* 0x000fe20008000000 */
[----:B------:R-:W-:Y:S01]  /*2450*/  UMOV UR37, UR9 ;  /* 0x0000000900257c82 */ /* 0x000fe20008000000 */
[----:B------:R-:W-:Y:S01]  /*2460*/  UMOV UR45, UR9 ;  /* 0x00000009002d7c82 */ /* 0x000fe20008000000 */
[----:B------:R-:W-:Y:S01]  /*2470*/  UMOV UR17, UR9 ;  /* 0x0000000900117c82 */ /* 0x000fe20008000000 */
[----:B------:R-:W-:Y:S01]  /*2480*/  UMOV UR41, UR9 ;  /* 0x0000000900297c82 */ /* 0x000fe20008000000 */
[----:B------:R-:W-:Y:S01]  /*2490*/  UMOV UR53, UR9 ;  /* 0x0000000900357c82 */ /* 0x000fe20008000000 */
[----:B------:R-:W-:Y:S01]  /*24a0*/  UMOV UR57, UR9 ;  /* 0x0000000900397c82 */ /* 0x000fe20008000000 */
[----:B0-----:R-:W-:Y:S01]  /*24b0*/  IMAD.MOV.U32 R86, RZ, RZ, R144 ;  /* 0x000000ffff567224 */ /* 0x001fe200078e0090 */
[----:B------:R-:W-:Y:S01]  /*24c0*/  MOV R144, R176 ;  /* 0x000000b000907202 */ /* 0x000fe20000000f00 */
[----:B------:R-:W-:Y:S01]  /*24d0*/  IMAD.MOV.U32 R87, RZ, RZ, R145 ;  /* 0x000000ffff577224 */ /* 0x000fe200078e0091 */
[----:B-1----:R-:W-:Y:S01]  /*24e0*/  MOV R85, R119 ;  /* 0x0000007700557202 */ /* 0x002fe20000000f00 */
[----:B--2---:R-:W-:-:S02]  /*24f0*/  IMAD.MOV.U32 R80, RZ, RZ, R114 ;  /* 0x000000ffff507224 */ /* 0x004fc400078e0072 */
[----:B------:R-:W-:Y:S02]  /*2500*/  IMAD.MOV.U32 R81, RZ, RZ, R115 ;  /* 0x000000ffff517224 */ /* 0x000fe400078e0073 */
[----:B------:R-:W-:Y:S02]  /*2510*/  IMAD.MOV.U32 R114, RZ, RZ, R146 ;  /* 0x000000ffff727224 */ /* 0x000fe400078e0092 */
[----:B------:R-:W-:Y:S01]  /*2520*/  IMAD.MOV.U32 R145, RZ, RZ, R177 ;  /* 0x000000ffff917224 */ /* 0x000fe200078e00b1 */
[----:B------:R-:W-:Y:S01]  /*2530*/  MOV R177, R209 ;  /* 0x000000d100b17202 */ /* 0x000fe20000000f00 */
[----:B------:R-:W-:Y:S02]  /*2540*/  IMAD.MOV.U32 R176, RZ, RZ, R208 ;  /* 0x000000ffffb07224 */ /* 0x000fe400078e00d0 */
[----:B------:R-:W-:Y:S02]  /*2550*/  IMAD.MOV.U32 R82, RZ, RZ, R116 ;  /* 0x000000ffff527224 */ /* 0x000fe400078e0074 */
[----:B------:R-:W-:-:S02]  /*2560*/  IMAD.MOV.U32 R115, RZ, RZ, R147 ;  /* 0x000000ffff737224 */ /* 0x000fc400078e0093 */
[----:B------:R-:W-:Y:S02]  /*2570*/  IMAD.MOV.U32 R146, RZ, RZ, R178 ;  /* 0x000000ffff927224 */ /* 0x000fe400078e00b2 */
[----:B------:R-:W-:Y:S02]  /*2580*/  IMAD.MOV.U32 R83, RZ, RZ, R117 ;  /* 0x000000ffff537224 */ /* 0x000fe400078e0075 */
[----:B------:R-:W-:Y:S02]  /*2590*/  IMAD.MOV.U32 R116, RZ, RZ, R148 ;  /* 0x000000ffff747224 */ /* 0x000fe400078e0094 */
[----:B------:R-:W-:Y:S02]  /*25a0*/  IMAD.MOV.U32 R147, RZ, RZ, R179 ;  /* 0x000000ffff937224 */ /* 0x000fe400078e00b3 */
[----:B------:R-:W-:Y:S02]  /*25b0*/  IMAD.MOV.U32 R178, RZ, RZ, R210 ;  /* 0x000000ffffb27224 */ /* 0x000fe400078e00d2 */
[----:B------:R-:W-:-:S02]  /*25c0*/  IMAD.MOV.U32 R84, RZ, RZ, R118 ;  /* 0x000000ffff547224 */ /* 0x000fc400078e0076 */
[----:B------:R-:W-:Y:S02]  /*25d0*/  IMAD.MOV.U32 R117, RZ, RZ, R149 ;  /* 0x000000ffff757224 */ /* 0x000fe400078e0095 */
[----:B------:R-:W-:Y:S02]  /*25e0*/  IMAD.MOV.U32 R148, RZ, RZ, R180 ;  /* 0x000000ffff947224 */ /* 0x000fe400078e00b4 */
[----:B------:R-:W-:Y:S02]  /*25f0*/  IMAD.MOV.U32 R179, RZ, RZ, R211 ;  /* 0x000000ffffb37224 */ /* 0x000fe400078e00d3 */
[----:B------:R-:W-:Y:S01]  /*2600*/  IMAD.MOV.U32 R118, RZ, RZ, R150 ;  /* 0x000000ffff767224 */ /* 0x000fe200078e0096 */
[----:B------:R-:W-:Y:S02]  /*2610*/  WARPGROUP.DEPBAR.LE gsb0, 0x0 ;  /* 0x00008000000079c5 */ /* 0x000fe40000010000 */
[----:B------:R-:W-:Y:S01]  /*2620*/  WARPGROUP.ARRIVE ;  /* 0x00000000000079c5 */ /* 0x000fe20000000000 */
[----:B------:R-:W-:Y:S01]  /*2630*/  STL [R1+0xb0c], R48 ;  /* 0x000b0c3001007387 */ /* 0x000fe20000100800 */
[----:B------:R-:W-:-:S02]  /*2640*/  IMAD.MOV.U32 R149, RZ, RZ, R181 ;  /* 0x000000ffff957224 */ /* 0x000fc400078e00b5 */
[----:B------:R-:W-:Y:S01]  /*2650*/  IMAD.MOV.U32 R180, RZ, RZ, R212 ;  /* 0x000000ffffb47224 */ /* 0x000fe200078e00d4 */
[----:B------:R-:W-:Y:S01]  /*2660*/  STL [R1+0xb08], R49 ;  /* 0x000b083101007387 */ /* 0x000fe20000100800 */
[----:B------:R-:W-:Y:S01]  /*2670*/  HGMMA.64x16x16.F32 R40, gdesc[UR4], RZ, !UPT, gsb0 ;  /* 0x00200000042879f0 */ /* 0x000fe2000c0008ff */
[----:B------:R-:W-:Y:S01]  /*2680*/  UMOV UR6, UR26 ;  /* 0x0000001a00067c82 */ /* 0x000fe20008000000 */
[----:B------:R-:W-:Y:S01]  /*2690*/  UMOV UR7, UR27 ;  /* 0x0000001b00077c82 */ /* 0x000fe20008000000 */
[----:B------:R-:W-:Y:S01]  /*26a0*/  STL [R1+0xb04], R50 ;  /* 0x000b043201007387 */ /* 0x000fe20000100800 */
[----:B------:R-:W-:Y:S02]  /*26b0*/  IMAD.MOV.U32 R119, RZ, RZ, R151 ;  /* 0x000000ffff777224 */ /* 0x000fe400078e0097 */
[----:B------:R-:W-:Y:S01]  /*26c0*/  IMAD.MOV.U32 R150, RZ, RZ, R182 ;  /* 0x000000ffff967224 */ /* 0x000fe200078e00b6 */
[----:B------:R-:W-:Y:S01]  /*26d0*/  STL [R1+0xb00], R51 ;  /* 0x000b003301007387 */ /* 0x000fe20000100800 */
[----:B------:R-:W-:-:S02]  /*26e0*/  IMAD.MOV.U32 R181, RZ, RZ, R213 ;  /* 0x000000ffffb57224 */ /* 0x000fc400078e00d5 */
[----:B------:R-:W-:Y:S01]  /*26f0*/  IMAD.MOV.U32 R151, RZ, RZ, R183 ;  /* 0x000000ffff977224 */ /* 0x000fe200078e00b7 */
[----:B------:R-:W-:Y:S01]  /*2700*/  STL [R1+0xafc], R52 ;  /* 0x000afc3401007387 */ /* 0x000fe20000100800 */
[----:B------:R-:W-:Y:S02]  /*2710*/  IMAD.MOV.U32 R182, RZ, RZ, R214 ;  /* 0x000000ffffb67224 */ /* 0x000fe400078e00d6 */
[----:B------:R-:W-:Y:S01]  /*2720*/  IMAD.MOV.U32 R183, RZ, RZ, R215 ;  /* 0x000000ffffb77224 */ /* 0x000fe200078e00d7 */
[----:B------:R-:W-:Y:S04]  /*2730*/  STL [R1+0xaf8], R53 ;  /* 0x000af83501007387 */ /* 0x000fe80000100800 */
[----:B------:R-:W-:Y:S04]  /*2740*/  STL [R1+0xaf4], R54 ;  /* 0x000af43601007387 */ /* 0x000fe80000100800 */
[----:B------:R-:W-:Y:S01]  /*2750*/  STL [R1+0xaf0], R55 ;  /* 0x000af03701007387 */ /* 0x000fe20000100800 */
[----:B------:R-:W-:-:S02]  /*2760*/  WARPGROUP.DEPBAR.LE gsb0, 0x0 ;  /* 0x00008000000079c5 */ /* 0x000fc40000010000 */
[----:B------:R-:W-:Y:S01]  /*2770*/  WARPGROUP.ARRIVE ;  /* 0x00000000000079c5 */ /* 0x000fe20000000000 */
[----:B------:R-:W-:Y:S04]  /*2780*/  STL [R1+0xb2c], R40 ;  /* 0x000b2c2801007387 */ /* 0x000fe80000100800 */
[----:B------:R-:W-:Y:S01]  /*2790*/  STL [R1+0xb28], R41 ;  /* 0x000b282901007387 */ /* 0x000fe20000100800 */
[----:B------:R-:W-:Y:S01]  /*27a0*/  HGMMA.64x16x16.F32 R72, gdesc[UR4], RZ, !UPT, gsb0 ;  /* 0x00200000044879f0 */ /* 0x000fe2000c0008ff */
[----:B------:R-:W-:Y:S01]  /*27b0*/  UMOV UR6, UR30 ;  /* 0x0000001e00067c82 */ /* 0x000fe20008000000 */
[----:B------:R-:W-:Y:S01]  /*27c0*/  UMOV UR7, UR31 ;  /* 0x0000001f00077c82 */ /* 0x000fe20008000000 */
[----:B------:R-:W-:Y:S04]  /*27d0*/  STL [R1+0xb24], R42 ;  /* 0x000b242a01007387 */ /* 0x000fe80000100800 */
[----:B------:R-:W-:Y:S04]  /*27e0*/  STL [R1+0xb20], R43 ;  /* 0x000b202b01007387 */ /* 0x000fe80000100800 */
[----:B------:R-:W-:Y:S04]  /*27f0*/  STL [R1+0xb1c], R44 ;  /* 0x000b1c2c01007387 */ /* 0x000fe80000100800 */
[----:B------:R-:W-:Y:S04]  /*2800*/  STL [R1+0xb18], R45 ;  /* 0x000b182d01007387 */ /* 0x000fe80000100800 */
[----:B------:R-:W-:Y:S04]  /*2810*/  STL [R1+0xb14], R46 ;  /* 0x000b142e01007387 */ /* 0x000fe80000100800 */
[----:B------:R0:W-:Y:S01]  /*2820*/  STL [R1+0xb10], R47 ;  /* 0x000b102f01007387 */ /* 0x0001e20000100800 */
[----:B------:R-:W-:-:S02]  /*2830*/  WARPGROUP.DEPBAR.LE gsb0, 0x0 ;  /* 0x00008000000079c5 */ /* 0x000fc40000010000 */
[----:B------:R-:W-:-:S06]  /*2840*/  WARPGROUP.ARRIVE ;  /* 0x00000000000079c5 */ /* 0x000fcc0000000000 */
[----:B------:R-:W-:Y:S01]  /*2850*/  HGMMA.64x16x16.F32 R104, gdesc[UR4], RZ, !UPT, gsb0 ;  /* 0x00200000046879f0 */ /* 0x000fe2000c0008ff */
[----:B------:R-:W-:Y:S01]  /*2860*/  UMOV UR6, UR22 ;  /* 0x0000001600067c82 */ /* 0x000fe20008000000 */
[----:B------:R-:W-:Y:S01]  /*2870*/  UMOV UR7, UR23 ;  /* 0x0000001700077c82 */ /* 0x000fe20008000000 */
[----:B------:R-:W-:Y:S02]  /*2880*/  WARPGROUP.DEPBAR.LE gsb0, 0x0 ;  /* 0x00008000000079c5 */ /* 0x000fe40000010000 */
        /* <DEDUP_REMOVED lines=15> */
[----:B0-----:R-:W-:-:S06]  /*2980*/  WARPGROUP.ARRIVE ;  /* 0x00000000000079c5 */ /* 0x001fcc0000000000 */
[----:B------:R-:W-:Y:S01]  /*2990*/  HGMMA.64x16x16.F32 R40, gdesc[UR4], RZ, !UPT, gsb0 ;  /* 0x00200000042879f0 */ /* 0x000fe2000c0008ff */
[----:B------:R-:W-:Y:S01]  /*29a0*/  UMOV UR6, UR14 ;  /* 0x0000000e00067c82 */ /* 0x000fe20008000000 */
[----:B------:R-:W-:Y:S01]  /*29b0*/  UMOV UR7, UR15 ;  /* 0x0000000f00077c82 */ /* 0x000fe20008000000 */
[----:B------:R-:W-:Y:S02]  /*29c0*/  WARPGROUP.DEPBAR.LE gsb0, 0x0 ;  /* 0x00008000000079c5 */ /* 0x000fe40000010000 */
[----:B------:R-:W-:Y:S01]  /*29d0*/  WARPGROUP.ARRIVE ;  /* 0x00000000000079c5 */ /* 0x000fe20000000000 */
[----:B------:R0:W-:Y:S04]  /*29e0*/  STL.64 [R1], R40 ;  /* 0x0000002801007387 */ /* 0x0001e80000100a00 */
[----:B------:R1:W-:Y:S01]  /*29f0*/  STL.64 [R1+0x8], R42 ;  /* 0x0000082a01007387 */ /* 0x0003e20000100a00 */
[----:B------:R-:W-:Y:S01]  /*2a00*/  HGMMA.64x16x16.F32 R4, gdesc[UR4], RZ, !UPT, gsb0 ;  /* 0x00200000040479f0 */ /* 0x000fe2000c0008ff */
[----:B------:R-:W-:Y:S01]  /*2a10*/  UMOV UR6, UR42 ;  /* 0x0000002a00067c82 */ /* 0x000fe20008000000 */
[----:B------:R-:W-:Y:S01]  /*2a20*/  UMOV UR7, UR43 ;  /* 0x0000002b00077c82 */ /* 0x000fe20008000000 */
[----:B------:R2:W-:Y:S04]  /*2a30*/  STL.64 [R1+0x10], R44 ;  /* 0x0000102c01007387 */ /* 0x0005e80000100a00 */
[----:B------:R3:W-:Y:S01]  /*2a40*/  STL.64 [R1+0x18], R46 ;  /* 0x0000182e01007387 */ /* 0x0007e20000100a00 */
        /* <DEDUP_REMOVED lines=11> */
[----:B------:R-:W-:Y:S01]  /*2b00*/  UMOV UR6, UR34 ;  /* 0x0000002200067c82 */ /* 0x000fe20008000000 */
[----:B------:R-:W-:Y:S01]  /*2b10*/  UMOV UR7, UR35 ;  /* 0x0000002300077c82 */ /* 0x000fe20008000000 */
[----:B------:R-:W-:Y:S02]  /*2b20*/  WARPGROUP.DEPBAR.LE gsb0, 0x0 ;  /* 0x00008000000079c5 */ /* 0x000fe40000010000 */
[----:B------:R-:W-:Y:S01]  /*2b30*/  WARPGROUP.ARRIVE ;  /* 0x00000000000079c5 */ /* 0x000fe20000000000 */
[----:B0-----:R-:W-:Y:S01]  /*2b40*/  IMAD.MOV.U32 R40, RZ, RZ, R4 ;  /* 0x000000ffff287224 */ /* 0x001fe200078e0004 */
[----:B-1----:R-:W-:Y:S01]  /*2b50*/  MOV R42, R6 ;  /* 0x00000006002a7202 */ /* 0x002fe20000000f00 */
[----:B------:R-:W-:Y:S02]  /*2b60*/  IMAD.MOV.U32 R41, RZ, RZ, R5 ;  /* 0x000000ffff297224 */ /* 0x000fe400078e0005 */
[----:B------:R-:W-:Y:S01]  /*2b70*/  IMAD.MOV.U32 R43, RZ, RZ, R7 ;  /* 0x000000ffff2b7224 */ /* 0x000fe200078e0007 */
[----:B------:R-:W-:Y:S01]  /*2b80*/  HGMMA.64x16x16.F32 R60, gdesc[UR4], RZ, !UPT, gsb0 ;  /* 0x00200000043c79f0 */ /* 0x000fe2000c0008ff */
[----:B------:R-:W-:Y:S01]  /*2b90*/  UMOV UR6, UR50 ;  /* 0x0000003200067c82 */ /* 0x000fe20008000000 */
[----:B------:R-:W-:Y:S01]  /*2ba0*/  UMOV UR7, UR51 ;  /* 0x0000003300077c82 */ /* 0x000fe20008000000 */
[----:B--2---:R-:W-:-:S02]  /*2bb0*/  IMAD.MOV.U32 R44, RZ, RZ, R8 ;  /* 0x000000ffff2c7224 */ /* 0x004fc400078e0008 */
[----:B------:R-:W-:Y:S02]  /*2bc0*/  IMAD.MOV.U32 R45, RZ, RZ, R9 ;  /* 0x000000ffff2d7224 */ /* 0x000fe400078e0009 */
[----:B---3--:R-:W-:Y:S02]  /*2bd0*/  IMAD.MOV.U32 R46, RZ, RZ, R10 ;  /* 0x000000ffff2e7224 */ /* 0x008fe400078e000a */
        /* <DEDUP_REMOVED lines=9> */
[----:B------:R-:W-:Y:S01]  /*2c70*/  UMOV UR7, UR59 ;  /* 0x0000003b00077c82 */ /* 0x000fe20008000000 */
        /* <DEDUP_REMOVED lines=36> */
[----:B------:R-:W-:Y:S01]  /*2ec0*/  UMOV UR4, UR8 ;  /* 0x0000000800047c82 */ /* 0x000fe20008000000 */
[----:B------:R-:W-:Y:S01]  /*2ed0*/  UMOV UR5, 0x40000040 ;  /* 0x4000004000057882 */ /* 0x000fe20000000000 */
[----:B------:R-:W-:Y:S01]  /*2ee0*/  UMOV UR24, UR4 ;  /* 0x0000000400187c82 */ /* 0x000fe20008000000 */
[----:B------:R-:W-:Y:S01]  /*2ef0*/  UMOV UR25, UR5 ;  /* 0x0000000500197c82 */ /* 0x000fe20008000000 */
[----:B------:R-:W-:-:S07]  /*2f00*/  UIADD3 UR8, UR61, 0xc00, URZ ;  /* 0x00000c003d087890 */ /* 0x000fce000fffe03f */
[----:B------:R-:W-:Y:S01]  /*2f10*/  UMOV UR28, UR8 ;  /* 0x00000008001c7c82 */ /* 0x000fe20008000000 */
[----:B------:R-:W-:Y:S01]  /*2f20*/  UMOV UR20, UR8 ;  /* 0x0000000800147c82 */ /* 0x000fe20008000000 */
[----:B------:R-:W-:Y:S01]  /*2f30*/  UMOV UR36, UR8 ;  /* 0x0000000800247c82 */ /* 0x000fe20008000000 */
[----:B------:R-:W-:Y:S01]  /*2f40*/  UMOV UR44, UR8 ;  /* 0x00000008002c7c82 */ /* 0x000fe20008000000 */
[----:B------:R-:W-:Y:S01]  /*2f50*/  UMOV UR16, UR8 ;  /* 0x0000000800107c82 */ /* 0x000fe20008000000 */
[----:B------:R-:W-:Y:S01]  /*2f60*/  UMOV UR40, UR8 ;  /* 0x0000000800287c82 */ /* 0x000fe20008000000 */
        /* <DEDUP_REMOVED lines=12> */
[----:B------:R-:W-:Y:S01]  /*3030*/  WARPGROUP.ARRIVE ;  /* 0x00000000000079c5 */ /* 0x000fe20000000000 */
[----:B------:R-:W-:Y:S04]  /*3040*/  STL.64 [R1+0x3e0], R60 ;  /* 0x0003e03c01007387 */ /* 0x000fe80000100a00 */
[----:B------:R-:W-:Y:S01]  /*3050*/  STL.64 [R1+0x3e8], R62 ;  /* 0x0003e83e01007387 */ /* 0x000fe20000100a00 */
[----:B------:R-:W-:Y:S01]  /*3060*/  HGMMA.64x16x16.F32 R4, gdesc[UR4], RZ, !UPT, gsb0 ;  /* 0x00200000040479f0 */ /* 0x000fe2000c0008ff */
[----:B------:R-:W-:Y:S01]  /*3070*/  UMOV UR6, UR12 ;  /* 0x0000000c00067c82 */ /* 0x000fe20008000000 */
[----:B------:R-:W-:Y:S01]  /*3080*/  UMOV UR7, UR13 ;  /* 0x0000000d00077c82 */ /* 0x000fe20008000000 */
[----:B------:R-:W-:Y:S04]  /*3090*/  STL.64 [R1+0x3f0], R64 ;  /* 0x0003f04001007387 */ /* 0x000fe80000100a00 */
[----:B------:R-:W-:Y:S01]  /*30a0*/  STL.64 [R1+0x3f8], R66 ;  /* 0x0003f84201007387 */ /* 0x000fe20000100a00 */
[----:B------:R-:W-:-:S03]  /*30b0*/  WARPGROUP.DEPBAR.LE gsb0, 0x0 ;  /* 0x00008000000079c5 */ /* 0x000fc60000010000 */
[----:B------:R-:W-:Y:S01]  /*30c0*/  STL.64 [R1+0x360], R4 ;  /* 0x0003600401007387 */ /* 0x000fe20000100a00 */
[----:B------:R-:W-:-:S03]  /*30d0*/  IMAD.MOV.U32 R235, RZ, RZ, R11 ;  /* 0x000000ffffeb7224 */ /* 0x000fc600078e000b */
[----:B------:R-:W-:Y:S04]  /*30e0*/  STL.64 [R1+0x368], R6 ;  /* 0x0003680601007387 */ /* 0x000fe80000100a00 */
[----:B------:R-:W-:Y:S04]  /*30f0*/  STL.64 [R1+0x370], R8 ;  /* 0x0003700801007387 */ /* 0x000fe80000100a00 */
[----:B------:R0:W-:Y:S02]  /*3100*/  STL [R1+0x378], R10 ;  /* 0x0003780a01007387 */ /* 0x0001e40000100800 */
[----:B0-----:R-:W-:-:S06]  /*3110*/  WARPGROUP.ARRIVE ;  /* 0x00000000000079c5 */ /* 0x001fcc0000000000 */
        /* <DEDUP_REMOVED lines=17> */
[----:B------:R-:W-:-:S06]  /*3230*/  WARPGROUP.ARRIVE ;  /* 0x00000000000079c5 */ /* 0x000fcc0000000000 */
        /* <DEDUP_REMOVED lines=38> */
[----:B------:R0:W-:Y:S01]  /*34a0*/  STL.64 [R1+0x78], R66 ;  /* 0x0000784201007387 */ /* 0x0001e20000100a00 */
        /* <DEDUP_REMOVED lines=53> */
[----:B0-----:R-:W-:Y:S01]  /*3800*/  WARPGROUP.ARRIVE ;  /* 0x00000000000079c5 */ /* 0x001fe20000000000 */
        /* <DEDUP_REMOVED lines=13> */
[----:B------:R-:W-:Y:S04]  /*38e0*/  STL.64 [R1+0xa28], R70 ;  /* 0x000a284601007387 */ /* 0x000fe80000100a00 */
[----:B------:R-:W-:Y:S01]  /*38f0*/  STL.64 [R1+0xa20], R68 ;  /* 0x000a204401007387 */ /* 0x000fe20000100a00 */
[----:B------:R-:W-:Y:S01]  /*3900*/  HGMMA.64x16x16.F32 R32, gdesc[UR4], RZ, !UPT, gsb0 ;  /* 0x00200000042079f0 */ /* 0x000fe2000c0008ff */
[----:B------:R-:W-:Y:S01]  /*3910*/  UMOV UR6, UR8 ;  /* 0x0000000800067c82 */ /* 0x000fe20008000000 */
[----:B------:R-:W-:Y:S01]  /*3920*/  UMOV UR7, UR9 ;  /* 0x0000000900077c82 */ /* 0x000fe20008000000 */
[----:B------:R-:W-:Y:S01]  /*3930*/  UMOV UR4, UR8 ;  /* 0x0000000800047c82 */ /* 0x000fe20008000000 */
[----:B------:R-:W-:Y:S01]  /*3940*/  UMOV UR5, UR9 ;  /* 0x0000000900057c82 */ /* 0x000fe20008000000 */
[----:B------:R-:W-:Y:S04]  /*3950*/  STL.64 [R1+0xa18], R66 ;  /* 0x000a184201007387 */ /* 0x000fe80000100a00 */
[----:B------:R0:W-:Y:S01]  /*3960*/  STL.64 [R1+0xa10], R64 ;  /* 0x000a104001007387 */ /* 0x0001e20000100a00 */
[----:B------:R-:W-:-:S02]  /*3970*/  WARPGROUP.DEPBAR.LE gsb0, 0x0 ;  /* 0x00008000000079c5 */ /* 0x000fc40000010000 */
[----:B------:R-:W-:Y:S01]  /*3980*/  WARPGROUP.ARRIVE ;  /* 0x00000000000079c5 */ /* 0x000fe20000000000 */
[----:B------:R-:W-:Y:S04]  /*3990*/  STL.64 [R1+0xa48], R38 ;  /* 0x000a482601007387 */ /* 0x000fe80000100a00 */
[----:B------:R-:W-:Y:S01]  /*39a0*/  STL.64 [R1+0xa40], R36 ;  /* 0x000a402401007387 */ /* 0x000fe20000100a00 */
[----:B------:R-:W-:Y:S01]  /*39b0*/  HGMMA.64x16x16.F32 R24, gdesc[UR8], RZ, !UPT, gsb0 ;  /* 0x00200000081879f0 */ /* 0x000fe2000c0008ff */
[----:B------:R-:W-:Y:S01]  /*39c0*/  UMOV UR10, UR48 ;  /* 0x00000030000a7c82 */ /* 0x000fe20008000000 */
[----:B------:R-:W-:Y:S01]  /*39d0*/  UMOV UR11, UR49 ;  /* 0x00000031000b7c82 */ /* 0x000fe20008000000 */
[----:B------:R-:W-:Y:S01]  /*39e0*/  STL.64 [R1+0xa38], R34 ;  /* 0x000a382201007387 */ /* 0x000fe20000100a00 */
[----:B------:R-:W-:Y:S01]  /*39f0*/  UMOV UR48, UR32 ;  /* 0x0000002000307c82 */ /* 0x000fe20008000000 */
[----:B------:R-:W-:-:S02]  /*3a00*/  UMOV UR49, UR33 ;  /* 0x0000002100317c82 */ /* 0x000fc40008000000 */
[----:B------:R1:W-:Y:S01]  /*3a10*/  STL.64 [R1+0xa30], R32 ;  /* 0x000a302001007387 */ /* 0x0003e20000100a00 */
[----:B------:R-:W-:Y:S02]  /*3a20*/  WARPGROUP.DEPBAR.LE gsb0, 0x0 ;  /* 0x00008000000079c5 */ /* 0x000fe40000010000 */
[----:B------:R-:W-:-:S06]  /*3a30*/  WARPGROUP.ARRIVE ;  /* 0x00000000000079c5 */ /* 0x000fcc0000000000 */
[----:B------:R-:W-:Y:S01]  /*3a40*/  HGMMA.64x16x16.F32 R56, gdesc[UR24], RZ, !UPT, gsb0 ;  /* 0x00200000183879f0 */ /* 0x000fe2000c0008ff */
[----:B------:R-:W-:Y:S01]  /*3a50*/  UMOV UR24, UR8 ;  /* 0x0000000800187c82 */ /* 0x000fe20008000000 */
[----:B------:R-:W-:Y:S01]  /*3a60*/  UMOV UR25, UR9 ;  /* 0x0000000900197c82 */ /* 0x000fe20008000000 */
[----:B------:R-:W-:Y:S01]  /*3a70*/  UMOV UR26, UR42 ;  /* 0x0000002a001a7c82 */ /* 0x000fe20008000000 */
[----:B------:R-:W-:Y:S01]  /*3a80*/  UMOV UR27, UR43 ;  /* 0x0000002b001b7c82 */ /* 0x000fe20008000000 */
[----:B------:R-:W-:Y:S01]  /*3a90*/  UMOV UR42, UR34 ;  /* 0x00000022002a7c82 */ /* 0x000fe20008000000 */
[----:B------:R-:W-:Y:S01]  /*3aa0*/  UMOV UR43, UR35 ;  /* 0x00000023002b7c82 */ /* 0x000fe20008000000 */
[----:B------:R-:W-:Y:S01]  /*3ab0*/  UIADD3 UR34, UR60, 0x2, URZ ;  /* 0x000000023c227890 */ /* 0x000fe2000fffe03f */
[----:B------:R-:W-:Y:S01]  /*3ac0*/  UMOV UR35, 0x40000040 ;  /* 0x4000004000237882 */ /* 0x000fe20000000000 */
[----:B------:R-:W-:Y:S02]  /*3ad0*/  WARPGROUP.DEPBAR.LE gsb0, 0x0 ;  /* 0x00008000000079c5 */ /* 0x000fe40000010000 */
[----:B------:R-:W-:-:S06]  /*3ae0*/  WARPGROUP.ARRIVE ;  /* 0x00000000000079c5 */ /* 0x000fcc0000000000 */
[----:B------:R-:W-:Y:S01]  /*3af0*/  HGMMA.64x16x16.F32 R88, gdesc[UR28], RZ, !UPT, gsb0 ;  /* 0x002000001c5879f0 */ /* 0x000fe2000c0008ff */
[----:B------:R-:W-:Y:S01]  /*3b00*/  UMOV UR28, UR8 ;  /* 0x00000008001c7c82 */ /* 0x000fe20008000000 */
[----:B------:R-:W-:Y:S01]  /*3b10*/  UMOV UR29, UR9 ;  /* 0x00000009001d7c82 */ /* 0x000fe20008000000 */
[----:B------:R-:W-:Y:S01]  /*3b20*/  MOV R0, UR28 ;  /* 0x0000001c00007c02 */ /* 0x000fe20008000f00 */
[----:B------:R-:W-:Y:S01]  /*3b30*/  UMOV UR28, UR6 ;  /* 0x00000006001c7c82 */ /* 0x000fe20008000000 */
[----:B------:R-:W-:Y:S01]  /*3b40*/  MOV R3, UR29 ;  /* 0x0000001d00037c02 */ /* 0x000fe20008000f00 */
[----:B------:R-:W-:Y:S01]  /*3b50*/  UMOV UR29, UR7 ;  /* 0x00000007001d7c82 */ /* 0x000fe20008000000 */
[----:B------:R-:W-:Y:S01]  /*3b60*/  UMOV UR6, UR14 ;  /* 0x0000000e00067c82 */ /* 0x000fe20008000000 */
[----:B------:R-:W-:Y:S01]  /*3b70*/  UMOV UR7, UR15 ;  /* 0x0000000f00077c82 */ /* 0x000fe20008000000 */
[----:B------:R-:W-:Y:S01]  /*3b80*/  UMOV UR30, UR58 ;  /* 0x0000003a001e7c82 */ /* 0x000fe20008000000 */
[----:B------:R-:W-:Y:S01]  /*3b90*/  UMOV UR31, UR59 ;  /* 0x0000003b001f7c82 */ /* 0x000fe20008000000 */
[----:B------:R-:W-:-:S02]  /*3ba0*/  WARPGROUP.DEPBAR.LE gsb0, 0x0 ;  /* 0x00008000000079c5 */ /* 0x000fc40000010000 */
[----:B------:R-:W-:-:S06]  /*3bb0*/  WARPGROUP.ARRIVE ;  /* 0x00000000000079c5 */ /* 0x000fcc0000000000 */
[----:B------:R-:W-:Y:S01]  /*3bc0*/  HGMMA.64x16x16.F32 R120, gdesc[UR20], RZ, !UPT, gsb0 ;  /* 0x00200000147879f0 */ /* 0x000fe2000c0008ff */
[----:B------:R-:W-:Y:S01]  /*3bd0*/  UMOV UR22, UR12 ;  /* 0x0000000c00167c82 */ /* 0x000fe20008000000 */
[----:B------:R-:W-:Y:S01]  /*3be0*/  UMOV UR23, UR13 ;  /* 0x0000000d00177c82 */ /* 0x000fe20008000000 */
[----:B------:R-:W-:Y:S01]  /*3bf0*/  UMOV UR58, UR22 ;  /* 0x00000016003a7c82 */ /* 0x000fe20008000000 */
[----:B------:R-:W-:Y:S01]  /*3c00*/  UMOV UR59, UR23 ;  /* 0x00000017003b7c82 */ /* 0x000fe20008000000 */
[----:B------:R-:W-:Y:S01]  /*3c10*/  UIADD3 UR14, UR60, 0x202, URZ ;  /* 0x000002023c0e7890 */ /* 0x000fe2000fffe03f */
[----:B------:R-:W-:Y:S01]  /*3c20*/  UMOV UR12, UR32 ;  /* 0x00000020000c7c82 */ /* 0x000fe20008000000 */
[----:B------:R-:W-:Y:S01]  /*3c30*/  UMOV UR13, UR33 ;  /* 0x00000021000d7c82 */ /* 0x000fe20008000000 */
[----:B------:R-:W-:Y:S01]  /*3c40*/  UMOV UR15, 0x40000040 ;  /* 0x40000040000f7882 */ /* 0x000fe20000000000 */
[----:B------:R-:W-:Y:S01]  /*3c50*/  UMOV UR20, UR32 ;  /* 0x0000002000147c82 */ /* 0x000fe20008000000 */
[----:B------:R-:W-:Y:S01]  /*3c60*/  UMOV UR21, UR33 ;  /* 0x0000002100157c82 */ /* 0x000fe20008000000 */
[----:B------:R-:W-:-:S02]  /*3c70*/  WARPGROUP.DEPBAR.LE gsb0, 0x0 ;  /* 0x00008000000079c5 */ /* 0x000fc40000010000 */
[----:B------:R-:W-:-:S06]  /*3c80*/  WARPGROUP.ARRIVE ;  /* 0x00000000000079c5 */ /* 0x000fcc0000000000 */
[----:B------:R-:W-:Y:S01]  /*3c90*/  HGMMA.64x16x16.F32 R152, gdesc[UR36], RZ, !UPT, gsb0 ;  /* 0x00200000249879f0 */ /* 0x000fe2000c0008ff */
[----:B------:R-:W-:Y:S01]  /*3ca0*/  UIADD3 UR22, UR60, 0x282, URZ ;  /* 0x000002823c167890 */ /* 0x000fe2000fffe03f */
[----:B------:R-:W-:Y:S01]  /*3cb0*/  UMOV UR23, 0x40000040 ;  /* 0x4000004000177882 */ /* 0x000fe20000000000 */
[----:B------:R-:W-:Y:S01]  /*3cc0*/  UMOV UR36, UR32 ;  /* 0x0000002000247c82 */ /* 0x000fe20008000000 */
[----:B------:R-:W-:Y:S01]  /*3cd0*/  UMOV UR37, UR33 ;  /* 0x0000002100257c82 */ /* 0x000fe20008000000 */
[----:B------:R-:W-:Y:S02]  /*3ce0*/  WARPGROUP.DEPBAR.LE gsb0, 0x0 ;  /* 0x00008000000079c5 */ /* 0x000fe40000010000 */
        /* <DEDUP_REMOVED lines=11> */
[----:B0-----:R-:W-:Y:S01]  /*3da0*/  IMAD.MOV.U32 R64, RZ, RZ, R40 ;  /* 0x000000ffff407224 */ /* 0x001fe200078e0028 */
[----:B------:R-:W-:Y:S01]  /*3db0*/  MOV R70, R46 ;  /* 0x0000002e00467202 */ /* 0x000fe20000000f00 */
[----:B------:R-:W-:Y:S01]  /*3dc0*/  IMAD.MOV.U32 R65, RZ, RZ, R41 ;  /* 0x000000ffff417224 */ /* 0x000fe200078e0029 */
[----:B------:R-:W-:Y:S01]  /*3dd0*/  UMOV UR16, UR32 ;  /* 0x0000002000107c82 */ /* 0x000fe20008000000 */
[----:B------:R-:W-:Y:S01]  /*3de0*/  IMAD.MOV.U32 R66, RZ, RZ, R42 ;  /* 0x000000ffff427224 */ /* 0x000fe200078e002a */
[----:B------:R-:W-:Y:S01]  /*3df0*/  UMOV UR17, UR33 ;  /* 0x0000002100117c82 */ /* 0x000fe20008000000 */
[----:B------:R-:W-:Y:S02]  /*3e00*/  WARPGROUP.DEPBAR.LE gsb0, 0x0 ;  /* 0x00008000000079c5 */ /* 0x000fe40000010000 */
[----:B------:R-:W-:-:S06]  /*3e10*/  WARPGROUP.ARRIVE ;  /* 0x00000000000079c5 */ /* 0x000fcc0000000000 */
[----:B------:R-:W-:Y:S01]  /*3e20*/  HGMMA.64x16x16.F32 R16, gdesc[UR4], RZ, !UPT, gsb0 ;  /* 0x00200000041079f0 */ /* 0x000fe2000c0008ff */
[----:B------:R-:W-:Y:S02]  /*3e30*/  UIADD3 UR6, UR60, 0x82, URZ ;  /* 0x000000823c067890 */ /* 0x000fe4000fffe03f */
[----:B------:R-:W-:Y:S01]  /*3e40*/  UIADD3 UR7, UR60, 0x102, URZ ;  /* 0x000001023c077890 */ /* 0x000fe2000fffe03f */
[----:B------:R-:W-:Y:S02]  /*3e50*/  IMAD.MOV.U32 R67, RZ, RZ, R43 ;  /* 0x000000ffff437224 */ /* 0x000fe400078e002b */
[----:B------:R-:W-:Y:S02]  /*3e60*/  IMAD.MOV.U32 R68, RZ, RZ, R44 ;  /* 0x000000ffff447224 */ /* 0x000fe400078e002c */
[----:B------:R-:W-:Y:S02]  /*3e70*/  IMAD.MOV.U32 R69, RZ, RZ, R45 ;  /* 0x000000ffff457224 */ /* 0x000fe400078e002d */
[----:B------:R-:W-:Y:S01]  /*3e80*/  IMAD.MOV.U32 R71, RZ, RZ, R47 ;  /* 0x000000ffff477224 */ /* 0x000fe200078e002f */
[----:B------:R-:W-:Y:S01]  /*3e90*/  UIADD3 UR18, UR60, 0x482, URZ ;  /* 0x000004823c127890 */ /* 0x000fe2000fffe03f */
[----:B------:R-:W-:Y:S01]  /*3ea0*/  UMOV UR19, 0x40000040 ;  /* 0x4000004000137882 */ /* 0x000fe20000000000 */
[----:B------:R-:W-:Y:S01]  /*3eb0*/  UMOV UR4, UR32 ;  /* 0x0000002000047c82 */ /* 0x000fe20008000000 */
[----:B------:R-:W-:Y:S01]  /*3ec0*/  UMOV UR5, UR33 ;  /* 0x0000002100057c82 */ /* 0x000fe20008000000 */
[----:B------:R-:W-:-:S02]  /*3ed0*/  WARPGROUP.DEPBAR.LE gsb0, 0x0 ;  /* 0x00008000000079c5 */ /* 0x000fc40000010000 */
[----:B-1----:R-:W-:-:S06]  /*3ee0*/  WARPGROUP.ARRIVE ;  /* 0x00000000000079c5 */ /* 0x002fcc0000000000 */
        /* <DEDUP_REMOVED lines=13> */
[----:B------:R-:W-:Y:S01]  /*3fc0*/  UMOV UR43, UR51 ;  /* 0x00000033002b7c82 */ /* 0x000fe20008000000 */
[----:B------:R-:W-:Y:S02]  /*3fd0*/  WARPGROUP.DEPBAR.LE gsb0, 0x0 ;  /* 0x00008000000079c5 */ /* 0x000fe40000010000 */
[----:B------:R-:W-:Y:S01]  /*3fe0*/  MOV R224, R32 ;  /* 0x0000002000e07202 */ /* 0x000fe20000000f00 */
[----:B------:R-:W-:Y:S01]  /*3ff0*/  IMAD.MOV.U32 R225, RZ, RZ, R33 ;  /* 0x000000ffffe17224 */ /* 0x000fe200078e0021 */
[----:B------:R-:W-:Y:S01]  /*4000*/  UIADD3 UR26, UR60, 0x402, URZ ;  /* 0x000004023c1a7890 */ /* 0x000fe2000fffe03f */
[----:B------:R-:W-:Y:S01]  /*4010*/  IMAD.MOV.U32 R226, RZ, RZ, R34 ;  /* 0x000000ffffe27224 */ /* 0x000fe200078e0022 */
[----:B------:R-:W-:Y:S01]  /*4020*/  UMOV UR27, 0x40000040 ;  /* 0x40000040001b7882 */ /* 0x000fe20000000000 */
[----:B------:R-:W-:Y:S01]  /*4030*/  IMAD.MOV.U32 R227, RZ, RZ, R35 ;  /* 0x000000ffffe37224 */ /* 0x000fe200078e0023 */
[----:B------:R-:W-:Y:S01]  /*4040*/  UMOV UR52, UR32 ;  /* 0x0000002000347c82 */ /* 0x000fe20008000000 */
[----:B------:R-:W-:Y:S01]  /*4050*/  IMAD.MOV.U32 R228, RZ, RZ, R36 ;  /* 0x000000ffffe47224 */ /* 0x000fe200078e0024 */
[----:B------:R-:W-:Y:S01]  /*4060*/  UMOV UR53, UR33 ;  /* 0x0000002100357c82 */ /* 0x000fe20008000000 */
[----:B------:R-:W-:-:S02]  /*4070*/  IMAD.MOV.U32 R229, RZ, RZ, R37 ;  /* 0x000000ffffe57224 */ /* 0x000fc400078e0025 */
[----:B------:R-:W-:Y:S02]  /*4080*/  IMAD.MOV.U32 R230, RZ, RZ, R38 ;  /* 0x000000ffffe67224 */ /* 0x000fe400078e0026 */
[----:B------:R-:W-:Y:S02]  /*4090*/  IMAD.MOV.U32 R231, RZ, RZ, R39 ;  /* 0x000000ffffe77224 */ /* 0x000fe400078e0027 */
[----:B------:R-:W-:-:S06]  /*40a0*/  WARPGROUP.ARRIVE ;  /* 0x00000000000079c5 */ /* 0x000fcc0000000000 */
[----:B------:R-:W-:Y:S01]  /*40b0*/  HGMMA.64x16x16.F32 R32, gdesc[UR40], RZ, !UPT, gsb0 ;  /* 0x00200000282079f0 */ /* 0x000fe2000c0008ff */
[----:B------:R-:W-:Y:S01]  /*40c0*/  UIADD3 UR50, UR60, 0x182, URZ ;  /* 0x000001823c327890 */ /* 0x000fe2000fffe03f */
[----:B------:R-:W-:Y:S01]  /*40d0*/  UMOV UR51, 0x40000040 ;  /* 0x4000004000337882 */ /* 0x000fe20000000000 */
[----:B------:R-:W-:Y:S01]  /*40e0*/  UMOV UR40, UR32 ;  /* 0x0000002000287c82 */ /* 0x000fe20008000000 */
[----:B------:R-:W-:Y:S01]  /*40f0*/  UMOV UR41, UR33 ;  /* 0x0000002100297c82 */ /* 0x000fe20008000000 */
        /* <DEDUP_REMOVED lines=10> */
[----:B------:R-:W-:Y:S01]  /*41a0*/  HGMMA.64x16x16.F32 R32, gdesc[UR28], RZ, !UPT, gsb0 ;  /* 0x002000001c2079f0 */ /* 0x000fe2000c0008ff */
[----:B------:R-:W-:Y:S01]  /*41b0*/  R2UR UR29, R3 ;  /* 0x00000000031d72ca */ /* 0x000fe200000e0000 */
[----:B------:R-:W-:Y:S01]  /*41c0*/  UMOV UR30, UR54 ;  /* 0x00000036001e7c82 */ /* 0x000fe20008000000 */
[----:B------:R-:W-:Y:S01]  /*41d0*/  R2UR UR28, R0 ;  /* 0x00000000001c72ca */ /* 0x000fe200000e0000 */
        /* <DEDUP_REMOVED lines=24> */
[----:B------:R-:W-:Y:S03]  /*4360*/  HGMMA.64x16x16.F32 R32, gdesc[UR8], RZ, !UPT, gsb0 ;  /* 0x00200000082079f0 */ /* 0x000fe6000c0008ff */
        /* <DEDUP_REMOVED lines=12> */
[----:B------:R-:W-:Y:S04]  /*4430*/  STL.64 [R1+0x3c0], R32 ;  /* 0x0003c02001007387 */ /* 0x000fe80000100a00 */
[----:B------:R-:W-:Y:S04]  /*4440*/  STL.64 [R1+0x3c8], R34 ;  /* 0x0003c82201007387 */ /* 0x000fe80000100a00 */
[----:B------:R-:W-:Y:S04]  /*4450*/  STL.64 [R1+0x3d0], R36 ;  /* 0x0003d02401007387 */ /* 0x000fe80000100a00 */
[----:B------:R-:W-:Y:S04]  /*4460*/  STL.64 [R1+0x3d8], R38 ;  /* 0x0003d82601007387 */ /* 0x000fe80000100a00 */
[----:B------:R-:W2:Y:S04]  /*4470*/  LDL.LU R208, [R1+0x2b8] ;  /* 0x0002b80001d07983 */ /* 0x000ea80000300800 */
[----:B------:R-:W3:Y:S04]  /*4480*/  LDL.LU R209, [R1+0x2bc] ;  /* 0x0002bc0001d17983 */ /* 0x000ee80000300800 */
[----:B------:R-:W4:Y:S04]  /*4490*/  LDL.LU R210, [R1+0xa0] ;  /* 0x0000a00001d27983 */ /* 0x000f280000300800 */
[----:B------:R-:W4:Y:S04]  /*44a0*/  LDL.LU R211, [R1+0xa4] ;  /* 0x0000a40001d37983 */ /* 0x000f280000300800 */
[----:B------:R-:W4:Y:S04]  /*44b0*/  LDL.LU R212, [R1+0xa8] ;  /* 0x0000a80001d47983 */ /* 0x000f280000300800 */
[----:B------:R-:W4:Y:S04]  /*44c0*/  LDL.LU R213, [R1+0xac] ;  /* 0x0000ac0001d57983 */ /* 0x000f280000300800 */
[----:B------:R-:W4:Y:S04]  /*44d0*/  LDL.LU R214, [R1+0xb0] ;  /* 0x0000b00001d67983 */ /* 0x000f280000300800 */
[----:B------:R-:W4:Y:S01]  /*44e0*/  LDL.LU R215, [R1+0xb4] ;  /* 0x0000b40001d77983 */ /* 0x000f220000300800 */
[----:B------:R-:W-:-:S06]  /*44f0*/  WARPGROUP.ARRIVE ;  /* 0x00000000000079c5 */ /* 0x000fcc0000000000 */
[----:B------:R-:W-:Y:S03]  /*4500*/  HGMMA.64x16x16.F32 R80, gdesc[UR32], R80, gsb0 ;  /* 0x00200000205079f0 */ /* 0x000fe60008000850 */
[----:B------:R-:W-:Y:S02]  /*4510*/  WARPGROUP.DEPBAR.LE gsb0, 0x0 ;  /* 0x00008000000079c5 */ /* 0x000fe40000010000 */
[----:B------:R0:W-:Y:S04]  /*4520*/  STL.64 [R1+0x420], R80 ;  /* 0x0004205001007387 */ /* 0x0001e80000100a00 */
[----:B------:R1:W-:Y:S04]  /*4530*/  STL.64 [R1+0x428], R82 ;  /* 0x0004285201007387 */ /* 0x0003e80000100a00 */
[----:B------:R-:W-:Y:S04]  /*4540*/  STL.64 [R1+0x430], R84 ;  /* 0x0004305401007387 */ /* 0x000fe80000100a00 */
[----:B------:R1:W-:Y:S01]  /*4550*/  STL.64 [R1+0x438], R86 ;  /* 0x0004385601007387 */ /* 0x0003e20000100a00 */
[----:B0-----:R-:W-:-:S02]  /*4560*/  IMAD.MOV.U32 R80, RZ, RZ, R114 ;  /* 0x000000ffff507224 */ /* 0x001fc400078e0072 */
[----:B------:R-:W-:Y:S01]  /*4570*/  IMAD.MOV.U32 R81, RZ, RZ, R115 ;  /* 0x000000ffff517224 */ /* 0x000fe200078e0073 */
[----:B-1----:R-:W-:Y:S01]  /*4580*/  MOV R82, R116 ;  /* 0x0000007400527202 */ /* 0x002fe20000000f00 */
[----:B------:R-:W-:Y:S02]  /*4590*/  IMAD.MOV.U32 R114, RZ, RZ, R146 ;  /* 0x000000ffff727224 */ /* 0x000fe400078e0092 */
[----:B------:R-:W-:Y:S02]  /*45a0*/  IMAD.MOV.U32 R115, RZ, RZ, R147 ;  /* 0x000000ffff737224 */ /* 0x000fe400078e0093 */
[----:B------:R-:W-:Y:S02]  /*45b0*/  IMAD.MOV.U32 R146, RZ, RZ, R178 ;  /* 0x000000ffff927224 */ /* 0x000fe400078e00b2 */
[----:B------:R-:W-:Y:S01]  /*45c0*/  IMAD.MOV.U32 R83, RZ, RZ, R117 ;  /* 0x000000ffff537224 */ /* 0x000fe200078e0075 */
[----:B------:R-:W-:Y:S01]  /*45d0*/  MOV R117, R149 ;  /* 0x0000009500757202 */ /* 0x000fe20000000f00 */
        /* <DEDUP_REMOVED lines=9> */
[----:B------:R-:W-:Y:S01]  /*4670*/  IMAD.MOV.U32 R118, RZ, RZ, R150 ;  /* 0x000000ffff767224 */ /* 0x000fe200078e0096 */
[----:B------:R-:W-:Y:S01]  /*4680*/  MOV R150, R182 ;  /* 0x000000b600967202 */ /* 0x000fe20000000f00 */
[----:B------:R-:W-:Y:S02]  /*4690*/  IMAD.MOV.U32 R149, RZ, RZ, R181 ;  /* 0x000000ffff957224 */ /* 0x000fe400078e00b5 */
[----:B------:R-:W-:Y:S02]  /*46a0*/  IMAD.MOV.U32 R119, RZ, RZ, R151 ;  /* 0x000000ffff777224 */ /* 0x000fe400078e0097 */
[----:B------:R-:W-:-:S02]  /*46b0*/  IMAD.MOV.U32 R151, RZ, RZ, R183 ;  /* 0x000000ffff977224 */ /* 0x000fc400078e00b7 */
[----:B--2---:R-:W-:Y:S02]  /*46c0*/  IMAD.MOV.U32 R176, RZ, RZ, R208 ;  /* 0x000000ffffb07224 */ /* 0x004fe400078e00d0 */
[----:B------:R-:W2:Y:S01]  /*46d0*/  LDL.LU R208, [R1+0xb8] ;  /* 0x0000b80001d07983 */ /* 0x000ea20000300800 */
[----:B---3--:R-:W-:-:S03]  /*46e0*/  IMAD.MOV.U32 R177, RZ, RZ, R209 ;  /* 0x000000ffffb17224 */ /* 0x008fc600078e00d1 */
[----:B------:R-:W3:Y:S01]  /*46f0*/  LDL.LU R209, [R1+0xbc] ;  /* 0x0000bc0001d17983 */ /* 0x000ee20000300800 */
[----:B----4-:R-:W-:-:S03]  /*4700*/  IMAD.MOV.U32 R178, RZ, RZ, R210 ;  /* 0x000000ffffb27224 */ /* 0x010fc600078e00d2 */
[----:B------:R-:W4:Y:S01]  /*4710*/  LDL.LU R210, [R1+0x1a0] ;  /* 0x0001a00001d27983 */ /* 0x000f220000300800 */
[----:B------:R-:W-:-:S03]  /*4720*/  IMAD.MOV.U32 R179, RZ, RZ, R211 ;  /* 0x000000ffffb37224 */ /* 0x000fc600078e00d3 */
[----:B------:R-:W4:Y:S01]  /*4730*/  LDL.LU R211, [R1+0x1a4] ;  /* 0x0001a40001d37983 */ /* 0x000f220000300800 */
[----:B------:R-:W-:-:S03]  /*4740*/  IMAD.MOV.U32 R180, RZ, RZ, R212 ;  /* 0x000000ffffb47224 */ /* 0x000fc600078e00d4 */
[----:B------:R-:W4:Y:S01]  /*4750*/  LDL.LU R212, [R1+0x1a8] ;  /* 0x0001a80001d47983 */ /* 0x000f220000300800 */
[----:B------:R-:W-:-:S03]  /*4760*/  IMAD.MOV.U32 R181, RZ, RZ, R213 ;  /* 0x000000ffffb57224 */ /* 0x000fc600078e00d5 */
[----:B------:R-:W4:Y:S01]  /*4770*/  LDL.LU R213, [R1+0x1ac] ;  /* 0x0001ac0001d57983 */ /* 0x000f220000300800 */
[----:B------:R-:W-:-:S03]  /*4780*/  IMAD.MOV.U32 R182, RZ, RZ, R214 ;  /* 0x000000ffffb67224 */ /* 0x000fc600078e00d6 */
[----:B------:R-:W4:Y:S01]  /*4790*/  LDL.LU R214, [R1+0x1b0] ;  /* 0x0001b00001d67983 */ /* 0x000f220000300800 */
[----:B------:R-:W-:-:S03]  /*47a0*/  MOV R183, R215 ;  /* 0x000000d700b77202 */ /* 0x000fc60000000f00 */
[----:B------:R-:W4:Y:S01]  /*47b0*/  LDL.LU R215, [R1+0x1b4] ;  /* 0x0001b40001d77983 */ /* 0x000f220000300800 */
[----:B------:R-:W-:Y:S01]  /*47c0*/  WARPGROUP.ARRIVE ;  /* 0x00000000000079c5 */ /* 0x000fe20000000000 */
[----:B------:R-:W-:Y:S01]  /*47d0*/  UMOV UR58, UR6 ;  /* 0x00000006003a7c82 */ /* 0x000fe20008000000 */
[----:B------:R-:W-:-:S04]  /*47e0*/  UMOV UR59, 0x40000040 ;  /* 0x40000040003b7882 */ /* 0x000fc80000000000 */
[----:B------:R-:W-:Y:S03]  /*47f0*/  HGMMA.64x16x16.F32 R80, gdesc[UR56], R80, gsb0 ;  /* 0x00200000385079f0 */ /* 0x000fe60008000850 */
[----:B------:R-:W-:Y:S02]  /*4800*/  WARPGROUP.DEPBAR.LE gsb0, 0x0 ;  /* 0x00008000000079c5 */ /* 0x000fe40000010000 */
[----:B------:R0:W-:Y:S04]  /*4810*/  STL.64 [R1+0x3a0], R80 ;  /* 0x0003a05001007387 */ /* 0x0001e80000100a00 */
[----:B------:R1:W-:Y:S04]  /*4820*/  STL.64 [R1+0x3a8], R82 ;  /* 0x0003a85201007387 */ /* 0x0003e80000100a00 */
[----:B------:R-:W-:Y:S04]  /*4830*/  STL.64 [R1+0x3b0], R84 ;  /* 0x0003b05401007387 */ /* 0x000fe80000100a00 */
[----:B------:R1:W-:Y:S01]  /*4840*/  STL.64 [R1+0x3b8], R86 ;  /* 0x0003b85601007387 */ /* 0x0003e20000100a00 */
[----:B0-----:R-:W-:Y:S01]  /*4850*/  IMAD.MOV.U32 R80, RZ, RZ, R114 ;  /* 0x000000ffff507224 */ /* 0x001fe200078e0072 */
[----:B------:R-:W-:Y:S01]  /*4860*/  MOV R114, R146 ;  /* 0x0000009200727202 */ /* 0x000fe20000000f00 */
[----:B------:R-:W-:-:S02]  /*4870*/  IMAD.MOV.U32 R81, RZ, RZ, R115 ;  /* 0x000000ffff517224 */ /* 0x000fc400078e0073 */
[----:B-1----:R-:W-:Y:S02]  /*4880*/  IMAD.MOV.U32 R82, RZ, RZ, R116 ;  /* 0x000000ffff527224 */ /* 0x002fe400078e0074 */
        /* <DEDUP_REMOVED lines=26> */
[----:B------:R-:W-:-:S03]  /*4a30*/  MOV R148, R212 ;  /* 0x000000d400947202 */ /* 0x000fc60000000f00 */
[----:B------:R-:W4:Y:S01]  /*4a40*/  LDL.LU R212, [R1+0x228] ;  /* 0x0002280001d47983 */ /* 0x000f220000300800 */
[----:B------:R-:W-:-:S03]  /*4a50*/  IMAD.MOV.U32 R149, RZ, RZ, R213 ;  /* 0x000000ffff957224 */ /* 0x000fc600078e00d5 */
[----:B------:R-:W4:Y:S01]  /*4a60*/  LDL.LU R213, [R1+0x22c] ;  /* 0x00022c0001d57983 */ /* 0x000f220000300800 */
[----:B------:R-:W-:-:S03]  /*4a70*/  IMAD.MOV.U32 R150, RZ, RZ, R214 ;  /* 0x000000ffff967224 */ /* 0x000fc600078e00d6 */
[----:B------:R-:W4:Y:S01]  /*4a80*/  LDL.LU R214, [R1+0x230] ;  /* 0x0002300001d67983 */ /* 0x000f220000300800 */
[----:B------:R-:W-:-:S03]  /*4a90*/  IMAD.MOV.U32 R151, RZ, RZ, R215 ;  /* 0x000000ffff977224 */ /* 0x000fc600078e00d7 */
[----:B------:R-:W4:Y:S01]  /*4aa0*/  LDL.LU R215, [R1+0x234] ;  /* 0x0002340001d77983 */ /* 0x000f220000300800 */
[----:B------:R-:W-:Y:S01]  /*4ab0*/  WARPGROUP.ARRIVE ;  /* 0x00000000000079c5 */ /* 0x000fe20000000000 */
[----:B------:R-:W-:Y:S01]  /*4ac0*/  UMOV UR8, UR32 ;  /* 0x0000002000087c82 */ /* 0x000fe20008000000 */
[----:B------:R-:W-:Y:S01]  /*4ad0*/  UMOV UR9, UR33 ;  /* 0x0000002100097c82 */ /* 0x000fe20008000000 */
[----:B------:R-:W-:Y:S01]  /*4ae0*/  UMOV UR10, UR7 ;  /* 0x00000007000a7c82 */ /* 0x000fe20008000000 */
[----:B------:R-:W-:Y:S02]  /*4af0*/  UMOV UR11, 0x40000040 ;  /* 0x40000040000b7882 */ /* 0x000fe40000000000 */
[----:B------:R-:W-:Y:S03]  /*4b00*/  HGMMA.64x16x16.F32 R80, gdesc[UR8], R80, gsb0 ;  /* 0x00200000085079f0 */ /* 0x000fe60008000850 */
[----:B------:R-:W-:-:S02]  /*4b10*/  WARPGROUP.DEPBAR.LE gsb0, 0x0 ;  /* 0x00008000000079c5 */ /* 0x000fc40000010000 */
[----:B------:R0:W-:Y:S04]  /*4b20*/  STL.64 [R1+0x320], R80 ;  /* 0x0003205001007387 */ /* 0x0001e80000100a00 */
[----:B------:R1:W-:Y:S04]  /*4b30*/  STL.64 [R1+0x328], R82 ;  /* 0x0003285201007387 */ /* 0x0003e80000100a00 */
[----:B------:R-:W-:Y:S04]  /*4b40*/  STL.64 [R1+0x330], R84 ;  /* 0x0003305401007387 */ /* 0x000fe80000100a00 */
[----:B------:R1:W-:Y:S01]  /*4b50*/  STL.64 [R1+0x338], R86 ;  /* 0x0003385601007387 */ /* 0x0003e20000100a00 */
[----:B0-----:R-:W-:-:S02]  /*4b60*/  IMAD.MOV.U32 R80, RZ, RZ, R114 ;  /* 0x000000ffff507224 */ /* 0x001fc400078e0072 */
[----:B------:R-:W-:Y:S02]  /*4b70*/  IMAD.MOV.U32 R81, RZ, RZ, R115 ;  /* 0x000000ffff517224 */ /* 0x000fe400078e0073 */
[----:B------:R-:W-:Y:S02]  /*4b80*/  IMAD.MOV.U32 R114, RZ, RZ, R146 ;  /* 0x000000ffff727224 */ /* 0x000fe400078e0092 */
[----:B-1----:R-:W-:Y:S02]  /*4b90*/  IMAD.MOV.U32 R82, RZ, RZ, R116 ;  /* 0x000000ffff527224 */ /* 0x002fe400078e0074 */
[----:B------:R-:W-:Y:S02]  /*4ba0*/  IMAD.MOV.U32 R115, RZ, RZ, R147 ;  /* 0x000000ffff737224 */ /* 0x000fe400078e0093 */
[----:B------:R-:W-:Y:S02]  /*4bb0*/  IMAD.MOV.U32 R86, RZ, RZ, R144 ;  /* 0x000000ffff567224 */ /* 0x000fe400078e0090 */
[----:B------:R-:W-:-:S02]  /*4bc0*/  IMAD.MOV.U32 R87, RZ, RZ, R145 ;  /* 0x000000ffff577224 */ /* 0x000fc400078e0091 */
[----:B------:R-:W-:Y:S02]  /*4bd0*/  IMAD.MOV.U32 R83, RZ, RZ, R117 ;  /* 0x000000ffff537224 */ /* 0x000fe400078e0075 */
[----:B------:R-:W-:Y:S01]  /*4be0*/  IMAD.MOV.U32 R116, RZ, RZ, R148 ;  /* 0x000000ffff747224 */ /* 0x000fe200078e0094 */
[----:B------:R-:W-:Y:S01]  /*4bf0*/  MOV R85, R119 ;  /* 0x0000007700557202 */ /* 0x000fe20000000f00 */
[----:B------:R-:W-:Y:S02]  /*4c00*/  IMAD.MOV.U32 R84, RZ, RZ, R118 ;  /* 0x000000ffff547224 */ /* 0x000fe400078e0076 */
[----:B------:R-:W-:Y:S02]  /*4c10*/  IMAD.MOV.U32 R117, RZ, RZ, R149 ;  /* 0x000000ffff757224 */ /* 0x000fe400078e0095 */
[----:B------:R-:W-:Y:S02]  /*4c20*/  IMAD.MOV.U32 R118, RZ, RZ, R150 ;  /* 0x000000ffff767224 */ /* 0x000fe400078e0096 */
[----:B------:R-:W-:Y:S01]  /*4c30*/  IMAD.MOV.U32 R119, RZ, RZ, R151 ;  /* 0x000000ffff777224 */ /* 0x000fe200078e0097 */
[----:B------:R-:W-:-:S06]  /*4c40*/  WARPGROUP.ARRIVE ;  /* 0x00000000000079c5 */ /* 0x000fcc0000000000 */
[----:B------:R-:W-:Y:S01]  /*4c50*/  HGMMA.64x16x16.F32 R80, gdesc[UR48], R80, gsb0 ;  /* 0x00200000305079f0 */ /* 0x000fe20008000850 */
[----:B--2---:R-:W-:Y:S02]  /*4c60*/  MOV R144, R208 ;  /* 0x000000d000907202 */ /* 0x004fe40000000f00 */
        /* <DEDUP_REMOVED lines=15> */
[----:B------:R-:W-:-:S03]  /*4d60*/  WARPGROUP.DEPBAR.LE gsb0, 0x0 ;  /* 0x00008000000079c5 */ /* 0x000fc60000010000 */
[----:B------:R-:W-:Y:S04]  /*4d70*/  STL.64 [R1+0x2a0], R80 ;  /* 0x0002a05001007387 */ /* 0x000fe80000100a00 */
[----:B------:R-:W-:Y:S04]  /*4d80*/  STL.64 [R1+0x2a8], R82 ;  /* 0x0002a85201007387 */ /* 0x000fe80000100a00 */
[----:B------:R0:W-:Y:S04]  /*4d90*/  STL.64 [R1+0x2b0], R84 ;  /* 0x0002b05401007387 */ /* 0x0001e80000100a00 */
[----:B------:R2:W-:Y:S01]  /*4da0*/  STL.64 [R1+0x2b8], R86 ;  /* 0x0002b85601007387 */ /* 0x0005e20000100a00 */
[----:B0-----:R-:W-:-:S02]  /*4db0*/  IMAD.MOV.U32 R84, RZ, RZ, R150 ;  /* 0x000000ffff547224 */ /* 0x001fc400078e0096 */
[----:B------:R-:W-:Y:S01]  /*4dc0*/  IMAD.MOV.U32 R85, RZ, RZ, R151 ;  /* 0x000000ffff557224 */ /* 0x000fe200078e0097 */
[----:B------:R-:W4:Y:S04]  /*4dd0*/  LDL.LU R150, [R1+0x138] ;  /* 0x0001380001967983 */ /* 0x000f280000300800 */
[----:B------:R-:W4:Y:S01]  /*4de0*/  LDL.LU R151, [R1+0x13c] ;  /* 0x00013c0001977983 */ /* 0x000f220000300800 */
        /* <DEDUP_REMOVED lines=8> */
[----:B------:R-:W-:Y:S01]  /*4e70*/  IMAD.MOV.U32 R80, RZ, RZ, R146 ;  /* 0x000000ffff507224 */ /* 0x000fe200078e0092 */
[----:B------:R-:W-:Y:S01]  /*4e80*/  MOV R82, R148 ;  /* 0x0000009400527202 */ /* 0x000fe20000000f00 */
[----:B------:R-:W-:-:S02]  /*4e90*/  IMAD.MOV.U32 R81, RZ, RZ, R147 ;  /* 0x000000ffff517224 */ /* 0x000fc400078e0093 */
[----:B------:R-:W-:Y:S02]  /*4ea0*/  IMAD.MOV.U32 R83, RZ, RZ, R149 ;  /* 0x000000ffff537224 */ /* 0x000fe400078e0095 */
[----:B--2---:R-:W-:Y:S02]  /*4eb0*/  IMAD.MOV.U32 R86, RZ, RZ, R208 ;  /* 0x000000ffff567224 */ /* 0x004fe400078e00d0 */
[----:B------:R-:W2:Y:S01]  /*4ec0*/  LDL.LU R208, [R1+0x20] ;  /* 0x0000200001d07983 */ /* 0x000ea20000300800 */
[----:B---3--:R-:W-:-:S03]  /*4ed0*/  IMAD.MOV.U32 R87, RZ, RZ, R209 ;  /* 0x000000ffff577224 */ /* 0x008fc600078e00d1 */
[----:B------:R-:W2:Y:S01]  /*4ee0*/  LDL.LU R209, [R1+0x24] ;  /* 0x0000240001d17983 */ /* 0x000ea20000300800 */
[----:B----4-:R-:W-:-:S03]  /*4ef0*/  IMAD.MOV.U32 R144, RZ, RZ, R210 ;  /* 0x000000ffff907224 */ /* 0x010fc600078e00d2 */
[----:B------:R-:W2:Y:S01]  /*4f00*/  LDL.LU R210, [R1+0x28] ;  /* 0x0000280001d27983 */ /* 0x000ea20000300800 */
[----:B------:R-:W-:-:S03]  /*4f10*/  IMAD.MOV.U32 R145, RZ, RZ, R211 ;  /* 0x000000ffff917224 */ /* 0x000fc600078e00d3 */
[----:B------:R-:W2:Y:S01]  /*4f20*/  LDL.LU R211, [R1+0x2c] ;  /* 0x00002c0001d37983 */ /* 0x000ea20000300800 */
[----:B------:R-:W-:-:S03]  /*4f30*/  IMAD.MOV.U32 R146, RZ, RZ, R212 ;  /* 0x000000ffff927224 */ /* 0x000fc600078e00d4 */
[----:B------:R-:W2:Y:S01]  /*4f40*/  LDL.LU R212, [R1+0x30] ;  /* 0x0000300001d47983 */ /* 0x000ea20000300800 */
[----:B------:R-:W-:-:S03]  /*4f50*/  MOV R147, R213 ;  /* 0x000000d500937202 */ /* 0x000fc60000000f00 */
[----:B------:R-:W2:Y:S01]  /*4f60*/  LDL.LU R213, [R1+0x34] ;  /* 0x0000340001d57983 */ /* 0x000ea20000300800 */
[----:B------:R-:W-:-:S03]  /*4f70*/  IMAD.MOV.U32 R148, RZ, RZ, R214 ;  /* 0x000000ffff947224 */ /* 0x000fc600078e00d6 */
[----:B------:R-:W2:Y:S01]  /*4f80*/  LDL.LU R214, [R1+0x38] ;  /* 0x0000380001d67983 */ /* 0x000ea20000300800 */
[----:B------:R-:W-:-:S03]  /*4f90*/  IMAD.MOV.U32 R149, RZ, RZ, R215 ;  /* 0x000000ffff957224 */ /* 0x000fc600078e00d7 */
[----:B------:R-:W2:Y:S01]  /*4fa0*/  LDL.LU R215, [R1+0x3c] ;  /* 0x00003c0001d77983 */ /* 0x000ea20000300800 */
[----:B------:R-:W-:-:S03]  /*4fb0*/  WARPGROUP.ARRIVE ;  /* 0x00000000000079c5 */ /* 0x000fc60000000000 */
[----:B------:R-:W3:Y:S03]  /*4fc0*/  LDL.LU R40, [R1+0xb2c] ;  /* 0x000b2c0001287983 */ /* 0x000ee60000300800 */
[----:B------:R-:W-:Y:S01]  /*4fd0*/  HGMMA.64x16x16.F32 R80, gdesc[UR12], R80, gsb0 ;  /* 0x002000000c5079f0 */ /* 0x000fe20008000850 */
[----:B------:R-:W3:Y:S04]  /*4fe0*/  LDL.LU R41, [R1+0xb28] ;  /* 0x000b280001297983 */ /* 0x000ee80000300800 */
[----:B------:R-:W3:Y:S04]  /*4ff0*/  LDL.LU R42, [R1+0xb24] ;  /* 0x000b2400012a7983 */ /* 0x000ee80000300800 */
[----:B------:R-:W3:Y:S01]  /*5000*/  LDL.LU R43, [R1+0xb20] ;  /* 0x000b2000012b7983 */ /* 0x000ee20000300800 */
[----:B------:R-:W-:-:S03]  /*5010*/  IMAD.MOV.U32 R32, RZ, RZ, R48 ;  /* 0x000000ffff207224 */ /* 0x000fc600078e0030 */
        /* <DEDUP_REMOVED lines=8> */
[----:B------:R-:W4:Y:S01]  /*50a0*/  LDL.LU R48, [R1+0xb0c] ;  /* 0x000b0c0001307983 */ /* 0x000f220000300800 */
[----:B------:R-:W-:-:S03]  /*50b0*/  IMAD.MOV.U32 R37, RZ, RZ, R53 ;  /* 0x000000ffff257224 */ /* 0x000fc600078e0035 */
[----:B------:R-:W4:Y:S01]  /*50c0*/  LDL.LU R49, [R1+0xb08] ;  /* 0x000b080001317983 */ /* 0x000f220000300800 */
[----:B------:R-:W-:-:S03]  /*50d0*/  IMAD.MOV.U32 R38, RZ, RZ, R54 ;  /* 0x000000ffff267224 */ /* 0x000fc600078e0036 */
[----:B------:R-:W4:Y:S01]  /*50e0*/  LDL.LU R50, [R1+0xb04] ;  /* 0x000b040001327983 */ /* 0x000f220000300800 */
[----:B------:R-:W-:-:S03]  /*50f0*/  MOV R39, R55 ;  /* 0x0000003700277202 */ /* 0x000fc60000000f00 */
[----:B------:R-:W4:Y:S04]  /*5100*/  LDL.LU R51, [R1+0xb00] ;  /* 0x000b000001337983 */ /* 0x000f280000300800 */
[----:B------:R-:W4:Y:S04]  /*5110*/  LDL.LU R52, [R1+0xafc] ;  /* 0x000afc0001347983 */ /* 0x000f280000300800 */
[----:B------:R-:W4:Y:S01]  /*5120*/  LDL.LU R53, [R1+0xaf8] ;  /* 0x000af80001357983 */ /* 0x000f220000300800 */
[----:B------:R-:W-:Y:S02]  /*5130*/  WARPGROUP.DEPBAR.LE gsb0, 0x0 ;  /* 0x00008000000079c5 */ /* 0x000fe40000010000 */
[----:B------:R-:W-:Y:S01]  /*5140*/  WARPGROUP.ARRIVE ;  /* 0x00000000000079c5 */ /* 0x000fe20000000000 */
[----:B------:R-:W4:Y:S04]  /*5150*/  LDL.LU R54, [R1+0xaf4] ;  /* 0x000af40001367983 */ /* 0x000f280000300800 */
[----:B------:R-:W4:Y:S01]  /*5160*/  LDL.LU R55, [R1+0xaf0] ;  /* 0x000af00001377983 */ /* 0x000f220000300800 */
[----:B------:R-:W-:Y:S03]  /*5170*/  HGMMA.64x16x16.F32 R112, gdesc[UR20], R112, gsb0 ;  /* 0x00200000147079f0 */ /* 0x000fe60008000870 */
[----:B------:R-:W-:-:S02]  /*5180*/  WARPGROUP.DEPBAR.LE gsb0, 0x0 ;  /* 0x00008000000079c5 */ /* 0x000fc40000010000 */
[----:B------:R-:W-:-:S06]  /*5190*/  WARPGROUP.ARRIVE ;  /* 0x00000000000079c5 */ /* 0x000fcc0000000000 */
[----:B------:R-:W-:Y:S03]  /*51a0*/  HGMMA.64x16x16.F32 R144, gdesc[UR36], R144, gsb0 ;  /* 0x00200000249079f0 */ /* 0x000fe60008000890 */
[----:B------:R-:W-:Y:S02]  /*51b0*/  WARPGROUP.DEPBAR.LE gsb0, 0x0 ;  /* 0x00008000000079c5 */ /* 0x000fe40000010000 */
[----:B------:R-:W-:-:S06]  /*51c0*/  WARPGROUP.ARRIVE ;  /* 0x00000000000079c5 */ /* 0x000fcc0000000000 */
[----:B------:R-:W-:Y:S01]  /*51d0*/  HGMMA.64x16x16.F32 R176, gdesc[UR44], R176, gsb0 ;  /* 0x002000002cb079f0 */ /* 0x000fe200080008b0 */
[----:B------:R-:W-:Y:S04]  /*51e0*/  STL.64 [R1+0x220], R80 ;  /* 0x0002205001007387 */ /* 0x000fe80000100a00 */
[----:B------:R-:W-:Y:S04]  /*51f0*/  STL.64 [R1+0x228], R82 ;  /* 0x0002285201007387 */ /* 0x000fe80000100a00 */
[----:B------:R-:W-:Y:S04]  /*5200*/  STL.64 [R1+0x230], R84 ;  /* 0x0002305401007387 */ /* 0x000fe80000100a00 */
[----:B------:R0:W-:Y:S04]  /*5210*/  STL.64 [R1+0x238], R86 ;  /* 0x0002385601007387 */ /* 0x0001e80000100a00 */
[----:B0-----:R-:W3:Y:S04]  /*5220*/  LDL.LU.64 R86, [R1+0xae8] ;  /* 0x000ae80001567983 */ /* 0x001ee80000300a00 */
[----:B------:R-:W3:Y:S04]  /*5230*/  LDL.LU.64 R84, [R1+0xae0] ;  /* 0x000ae00001547983 */ /* 0x000ee80000300a00 */
[----:B------:R-:W3:Y:S04]  /*5240*/  LDL.LU.64 R82, [R1+0xad8] ;  /* 0x000ad80001527983 */ /* 0x000ee80000300a00 */
[----:B------:R-:W3:Y:S01]  /*5250*/  LDL.LU.64 R80, [R1+0xad0] ;  /* 0x000ad00001507983 */ /* 0x000ee20000300a00 */
[----:B------:R-:W-:-:S03]  /*5260*/  WARPGROUP.DEPBAR.LE gsb0, 0x0 ;  /* 0x00008000000079c5 */ /* 0x000fc60000010000 */
[----:B------:R-:W-:Y:S04]  /*5270*/  STL.64 [R1+0x1a0], R112 ;  /* 0x0001a07001007387 */ /* 0x000fe80000100a00 */
[----:B------:R-:W-:Y:S04]  /*5280*/  STL.64 [R1+0x1a8], R114 ;  /* 0x0001a87201007387 */ /* 0x000fe80000100a00 */
[----:B------:R-:W-:Y:S04]  /*5290*/  STL.64 [R1+0x1b0], R116 ;  /* 0x0001b07401007387 */ /* 0x000fe80000100a00 */
[----:B------:R0:W-:Y:S04]  /*52a0*/  STL.64 [R1+0x1b8], R118 ;  /* 0x0001b87601007387 */ /* 0x0001e80000100a00 */
[----:B0-----:R-:W4:Y:S04]  /*52b0*/  LDL.LU.64 R118, [R1+0xac8] ;  /* 0x000ac80001767983 */ /* 0x001f280000300a00 */
[----:B------:R-:W4:Y:S04]  /*52c0*/  LDL.LU.64 R116, [R1+0xac0] ;  /* 0x000ac00001747983 */ /* 0x000f280000300a00 */
[----:B------:R-:W4:Y:S04]  /*52d0*/  LDL.LU.64 R114, [R1+0xab8] ;  /* 0x000ab80001727983 */ /* 0x000f280000300a00 */
[----:B------:R-:W4:Y:S01]  /*52e0*/  LDL.LU.64 R112, [R1+0xab0] ;  /* 0x000ab00001707983 */ /* 0x000f220000300a00 */
[----:B--2---:R-:W-:-:S06]  /*52f0*/  WARPGROUP.ARRIVE ;  /* 0x00000000000079c5 */ /* 0x004fcc0000000000 */
[----:B------:R-:W-:Y:S01]  /*5300*/  HGMMA.64x16x16.F32 R208, gdesc[UR24], R208, gsb0 ;  /* 0x0020000018d079f0 */ /* 0x000fe200080008d0 */
[----:B------:R-:W-:Y:S04]  /*5310*/  STL.64 [R1+0x120], R144 ;  /* 0x0001209001007387 */ /* 0x000fe80000100a00 */
[----:B------:R-:W-:Y:S04]  /*5320*/  STL.64 [R1+0x128], R146 ;  /* 0x0001289201007387 */ /* 0x000fe80000100a00 */
[----:B------:R-:W-:Y:S04]  /*5330*/  STL.64 [R1+0x130], R148 ;  /* 0x0001309401007387 */ /* 0x000fe80000100a00 */
[----:B------:R0:W-:Y:S04]  /*5340*/  STL.64 [R1+0x138], R150 ;  /* 0x0001389601007387 */ /* 0x0001e80000100a00 */
[----:B0-----:R-:W2:Y:S04]  /*5350*/  LDL.LU.64 R150, [R1+0xaa8] ;  /* 0x000aa80001967983 */ /* 0x001ea80000300a00 */
[----:B------:R-:W2:Y:S04]  /*5360*/  LDL.LU.64 R148, [R1+0xaa0] ;  /* 0x000aa00001947983 */ /* 0x000ea80000300a00 */
[----:B------:R-:W2:Y:S04]  /*5370*/  LDL.LU.64 R146, [R1+0xa98] ;  /* 0x000a980001927983 */ /* 0x000ea80000300a00 */
[----:B------:R-:W2:Y:S04]  /*5380*/  LDL.LU.64 R144, [R1+0xa90] ;  /* 0x000a900001907983 */ /* 0x000ea80000300a00 */
[----:B------:R-:W-:Y:S04]  /*5390*/  STL.64 [R1+0xa0], R176 ;  /* 0x0000a0b001007387 */ /* 0x000fe80000100a00 */
[----:B------:R-:W-:Y:S04]  /*53a0*/  STL.64 [R1+0xa8], R178 ;  /* 0x0000a8b201007387 */ /* 0x000fe80000100a00 */
[----:B------:R-:W-:Y:S04]  /*53b0*/  STL.64 [R1+0xb0], R180 ;  /* 0x0000b0b401007387 */ /* 0x000fe80000100a00 */
[----:B------:R0:W-:Y:S01]  /*53c0*/  STL.64 [R1+0xb8], R182 ;  /* 0x0000b8b601007387 */ /* 0x0001e20000100a00 */
[----:B------:R-:W-:-:S03]  /*53d0*/  WARPGROUP.DEPBAR.LE gsb0, 0x0 ;  /* 0x00008000000079c5 */ /* 0x000fc60000010000 */
[----:B0-----:R-:W3:Y:S04]  /*53e0*/  LDL.LU.64 R182, [R1+0xa88] ;  /* 0x000a880001b67983 */ /* 0x001ee80000300a00 */
[----:B------:R-:W3:Y:S04]  /*53f0*/  LDL.LU.64 R180, [R1+0xa80] ;  /* 0x000a800001b47983 */ /* 0x000ee80000300a00 */
[----:B------:R-:W3:Y:S04]  /*5400*/  LDL.LU.64 R178, [R1+0xa78] ;  /* 0x000a780001b27983 */ /* 0x000ee80000300a00 */
[----:B------:R-:W3:Y:S04]  /*5410*/  LDL.LU.64 R176, [R1+0xa70] ;  /* 0x000a700001b07983 */ /* 0x000ee80000300a00 */
        /* <DEDUP_REMOVED lines=8> */
[----:B------:R-:W-:Y:S01]  /*54a0*/  UIADD3 UR54, UR60, 0x502, URZ ;  /* 0x000005023c367890 */ /* 0x000fe2000fffe03f */
[----:B------:R-:W-:Y:S01]  /*54b0*/  UMOV UR55, 0x40000040 ;  /* 0x4000004000377882 */ /* 0x000fe20000000000 */
[----:B------:R-:W-:Y:S01]  /*54c0*/  UIADD3 UR6, UR60, 0x582, URZ ;  /* 0x000005823c067890 */ /* 0x000fe2000fffe03f */
[----:B------:R-:W-:Y:S01]  /*54d0*/  UMOV UR7, 0x40000040 ;  /* 0x4000004000077882 */ /* 0x000fe20000000000 */
[----:B------:R-:W-:Y:S01]  /*54e0*/  UIADD3 UR42, UR60, 0x602, URZ ;  /* 0x000006023c2a7890 */ /* 0x000fe2000fffe03f */
[----:B------:R-:W-:Y:S01]  /*54f0*/  UMOV UR43, 0x40000040 ;  /* 0x40000040002b7882 */ /* 0x000fe20000000000 */
[----:B------:R-:W-:Y:S01]  /*5500*/  UIADD3 UR30, UR60, 0x682, URZ ;  /* 0x000006823c1e7890 */ /* 0x000fe2000fffe03f */
[----:B------:R-:W-:Y:S01]  /*5510*/  UMOV UR28, UR32 ;  /* 0x00000020001c7c82 */ /* 0x000fe20008000000 */
[----:B------:R-:W-:Y:S01]  /*5520*/  UMOV UR29, UR33 ;  /* 0x00000021001d7c82 */ /* 0x000fe20008000000 */
[----:B------:R-:W-:Y:S01]  /*5530*/  UMOV UR31, 0x40000040 ;  /* 0x40000040001f7882 */ /* 0x000fe20000000000 */
[----:B----4-:R-:W-:-:S06]  /*5540*/  WARPGROUP.ARRIVE ;  /* 0x00000000000079c5 */ /* 0x010fcc0000000000 */
[----:B------:R-:W-:Y:S03]  /*5550*/  HGMMA.64x16x16.F32 R208, gdesc[UR16], R208, gsb0 ;  /* 0x0020000010d079f0 */ /* 0x000fe600080008d0 */
[----:B------:R-:W-:Y:S02]  /*5560*/  WARPGROUP.DEPBAR.LE gsb0, 0x0 ;  /* 0x00008000000079c5 */ /* 0x000fe40000010000 */
[----:B---3--:R-:W-:-:S06]  /*5570*/  WARPGROUP.ARRIVE ;  /* 0x00000000000079c5 */ /* 0x008fcc0000000000 */
[----:B------:R-:W-:Y:S03]  /*5580*/  HGMMA.64x16x16.F32 R176, gdesc[UR52], R176, gsb0 ;  /* 0x0020000034b079f0 */ /* 0x000fe600080008b0 */
[----:B------:R-:W-:Y:S02]  /*5590*/  WARPGROUP.DEPBAR.LE gsb0, 0x0 ;  /* 0x00008000000079c5 */ /* 0x000fe40000010000 */
[----:B--2---:R-:W-:-:S06]  /*55a0*/  WARPGROUP.ARRIVE ;  /* 0x00000000000079c5 */ /* 0x004fcc0000000000 */
[----:B------:R-:W-:Y:S03]  /*55b0*/  HGMMA.64x16x16.F32 R144, gdesc[UR4], R144, gsb0 ;  /* 0x00200000049079f0 */ /* 0x000fe60008000890 */
[----:B------:R-:W-:Y:S02]  /*55c0*/  WARPGROUP.DEPBAR.LE gsb0, 0x0 ;  /* 0x00008000000079c5 */ /* 0x000fe40000010000 */
[----:B------:R-:W-:-:S06]  /*55d0*/  WARPGROUP.ARRIVE ;  /* 0x00000000000079c5 */ /* 0x000fcc0000000000 */
[----:B------:R-:W-:Y:S03]  /*55e0*/  HGMMA.64x16x16.F32 R112, gdesc[UR40], R112, gsb0 ;  /* 0x00200000287079f0 */ /* 0x000fe60008000870 */
[----:B------:R-:W-:Y:S02]  /*55f0*/  WARPGROUP.DEPBAR.LE gsb0, 0x0 ;  /* 0x00008000000079c5 */ /* 0x000fe40000010000 */
[----:B------:R-:W-:-:S06]  /*5600*/  WARPGROUP.ARRIVE ;  /* 0x00000000000079c5 */ /* 0x000fcc0000000000 */
[----:B------:R-:W-:Y:S01]  /*5610*/  HGMMA.64x16x16.F32 R80, gdesc[UR28], R80, gsb0 ;  /* 0x002000001c5079f0 */ /* 0x000fe20008000850 */
[----:B------:R-:W-:Y:S01]  /*5620*/  UMOV UR56, UR58 ;  /* 0x0000003a00387c82 */ /* 0x000fe20008000000 */
[----:B------:R-:W-:Y:S01]  /*5630*/  UMOV UR58, UR10 ;  /* 0x0000000a003a7c82 */ /* 0x000fe20008000000 */
[----:B------:R-:W-:Y:S01]  /*5640*/  UIADD3 UR10, UR60, 0x702, URZ ;  /* 0x000007023c0a7890 */ /* 0x000fe2000fffe03f */
[----:B------:R-:W-:Y:S01]  /*5650*/  UMOV UR57, UR59 ;  /* 0x0000003b00397c82 */ /* 0x000fe20008000000 */
[----:B------:R-:W-:Y:S01]  /*5660*/  UMOV UR59, UR11 ;  /* 0x0000000b003b7c82 */ /* 0x000fe20008000000 */
[----:B------:R-:W-:Y:S01]  /*5670*/  UMOV UR8, UR32 ;  /* 0x0000002000087c82 */ /* 0x000fe20008000000 */
[----:B------:R-:W-:Y:S01]  /*5680*/  UMOV UR9, UR33 ;  /* 0x0000002100097c82 */ /* 0x000fe20008000000 */
[----:B------:R-:W-:Y:S01]  /*5690*/  UMOV UR11, 0x40000040 ;  /* 0x40000040000b7882 */ /* 0x000fe20000000000 */
[----:B------:R-:W-:Y:S02]  /*56a0*/  WARPGROUP.DEPBAR.LE gsb0, 0x0 ;  /* 0x00008000000079c5 */ /* 0x000fe40000010000 */
[----:B------:R-:W-:-:S06]  /*56b0*/  WARPGROUP.ARRIVE ;  /* 0x00000000000079c5 */ /* 0x000fcc0000000000 */
[----:B------:R-:W-:Y:S01]  /*56c0*/  HGMMA.64x16x16.F32 R48, gdesc[UR8], R48, gsb0 ;  /* 0x00200000083079f0 */ /* 0x000fe20008000830 */
[----:B------:R-:W-:Y:S01]  /*56d0*/  UIADD3 UR4, UR61, 0x402, URZ ;  /* 0x000004023d047890 */ /* 0x000fe2000fffe03f */
[----:B------:R-:W-:-:S06]  /*56e0*/  UMOV UR9, 0x40000040 ;  /* 0x4000004000097882 */ /* 0x000fcc0000000000 */
[----:B------:R-:W-:Y:S01]  /*56f0*/  UMOV UR8, UR4 ;  /* 0x0000000400087c82 */ /* 0x000fe20008000000 */
[----:B------:R-:W-:Y:S02]  /*5700*/  WARPGROUP.DEPBAR.LE gsb0, 0x0 ;  /* 0x00008000000079c5 */ /* 0x000fe40000010000 */
[----:B------:R-:W-:-:S06]  /*5710*/  WARPGROUP.ARRIVE ;  /* 0x00000000000079c5 */ /* 0x000fcc0000000000 */
[----:B------:R-:W-:Y:S01]  /*5720*/  HGMMA.64x16x16.F32 R40, gdesc[UR8], R40, gsb0 ;  /* 0x00200000082879f0 */ /* 0x000fe20008000828 */
[----:B------:R-:W-:Y:S04]  /*5730*/  STL.64 [R1+0x8c8], R214 ;  /* 0x0008c8d601007387 */ /* 0x000fe80000100a00 */
[----:B------:R-:W-:Y:S04]  /*5740*/  STL.64 [R1+0x8c0], R212 ;  /* 0x0008c0d401007387 */ /* 0x000fe80000100a00 */
[----:B------:R-:W-:Y:S04]  /*5750*/  STL.64 [R1+0x8b8], R210 ;  /* 0x0008b8d201007387 */ /* 0x000fe80000100a00 */
[----:B------:R0:W-:Y:S04]  /*5760*/  STL.64 [R1+0x8b0], R208 ;  /* 0x0008b0d001007387 */ /* 0x0001e80000100a00 */
[----:B0-----:R-:W2:Y:S04]  /*5770*/  LDL.LU R208, [R1] ;  /* 0x0000000001d07983 */ /* 0x001ea80000300800 */
[----:B------:R-:W2:Y:S04]  /*5780*/  LDL.LU R209, [R1+0x4] ;  /* 0x0000040001d17983 */ /* 0x000ea80000300800 */
[----:B------:R-:W2:Y:S04]  /*5790*/  LDL.LU R210, [R1+0x8] ;  /* 0x0000080001d27983 */ /* 0x000ea80000300800 */
[----:B------:R-:W2:Y:S04]  /*57a0*/  LDL.LU R211, [R1+0xc] ;  /* 0x00000c0001d37983 */ /* 0x000ea80000300800 */
[----:B------:R-:W2:Y:S04]  /*57b0*/  LDL.LU R212, [R1+0x10] ;  /* 0x0000100001d47983 */ /* 0x000ea80000300800 */
[----:B------:R-:W2:Y:S04]  /*57c0*/  LDL.LU R213, [R1+0x14] ;  /* 0x0000140001d57983 */ /* 0x000ea80000300800 */
[----:B------:R-:W2:Y:S04]  /*57d0*/  LDL.LU R214, [R1+0x18] ;  /* 0x0000180001d67983 */ /* 0x000ea80000300800 */
[----:B------:R-:W2:Y:S01]  /*57e0*/  LDL.LU R215, [R1+0x1c] ;  /* 0x00001c0001d77983 */ /* 0x000ea20000300800 */
[----:B------:R-:W-:-:S02]  /*57f0*/  WARPGROUP.DEPBAR.LE gsb0, 0x0 ;  /* 0x00008000000079c5 */ /* 0x000fc40000010000 */
[----:B------:R-:W-:Y:S01]  /*5800*/  WARPGROUP.ARRIVE ;  /* 0x00000000000079c5 */ /* 0x000fe20000000000 */
[----:B------:R-:W-:Y:S01]  /*5810*/  UMOV UR28, UR8 ;  /* 0x00000008001c7c82 */ /* 0x000fe20008000000 */
[----:B------:R-:W-:-:S04]  /*5820*/  UMOV UR29, UR9 ;  /* 0x00000009001d7c82 */ /* 0x000fc80008000000 */
[----:B------:R-:W-:Y:S01]  /*5830*/  HGMMA.64x16x16.F32 R72, gdesc[UR28], R72, gsb0 ;  /* 0x002000001c4879f0 */ /* 0x000fe20008000848 */
[----:B------:R-:W-:Y:S01]  /*5840*/  UMOV UR40, UR8 ;  /* 0x0000000800287c82 */ /* 0x000fe20008000000 */
[----:B------:R-:W-:Y:S01]  /*5850*/  UMOV UR41, UR9 ;  /* 0x0000000900297c82 */ /* 0x000fe20008000000 */
[----:B------:R-:W-:Y:S02]  /*5860*/  WARPGROUP.DEPBAR.LE gsb0, 0x0 ;  /* 0x00008000000079c5 */ /* 0x000fe40000010000 */
[----:B------:R-:W-:-:S06]  /*5870*/  WARPGROUP.ARRIVE ;  /* 0x00000000000079c5 */ /* 0x000fcc0000000000 */
        /* <DEDUP_REMOVED lines=19> */
[----:B--2---:R-:W-:-:S06]  /*59b0*/  WARPGROUP.ARRIVE ;  /* 0x00000000000079c5 */ /* 0x004fcc0000000000 */
        /* <DEDUP_REMOVED lines=8> */
[----:B------:R-:W-:Y:S04]  /*5a40*/  STL.64 [R1+0x8e8], R182 ;  /* 0x0008e8b601007387 */ /* 0x000fe80000100a00 */
[----:B------:R-:W-:Y:S04]  /*5a50*/  STL.64 [R1+0x8e0], R180 ;  /* 0x0008e0b401007387 */ /* 0x000fe80000100a00 */
[----:B------:R-:W-:Y:S04]  /*5a60*/  STL.64 [R1+0x8d8], R178 ;  /* 0x0008d8b201007387 */ /* 0x000fe80000100a00 */
[----:B------:R-:W-:Y:S04]  /*5a70*/  STL.64 [R1+0x8d0], R176 ;  /* 0x0008d0b001007387 */ /* 0x000fe80000100a00 */
[----:B------:R-:W-:Y:S01]  /*5a80*/  STL.64 [R1+0x908], R150 ;  /* 0x0009089601007387 */ /* 0x000fe20000100a00 */
[----:B------:R-:W-:-:S02]  /*5a90*/  WARPGROUP.DEPBAR.LE gsb0, 0x0 ;  /* 0x00008000000079c5 */ /* 0x000fc40000010000 */
[----:B------:R-:W-:-:S06]  /*5aa0*/  WARPGROUP.ARRIVE ;  /* 0x00000000000079c5 */ /* 0x000fcc0000000000 */
[----:B------:R-:W-:Y:S01]  /*5ab0*/  HGMMA.64x16x16.F32 R64, gdesc[UR36], R64, gsb0 ;  /* 0x00200000244079f0 */ /* 0x000fe20008000840 */
[----:B------:R-:W-:Y:S04]  /*5ac0*/  STL.64 [R1+0x900], R148 ;  /* 0x0009009401007387 */ /* 0x000fe80000100a00 */
[----:B------:R-:W-:Y:S04]  /*5ad0*/  STL.64 [R1+0x8f8], R146 ;  /* 0x0008f89201007387 */ /* 0x000fe80000100a00 */
[----:B------:R0:W-:Y:S04]  /*5ae0*/  STL.64 [R1+0x8f0], R144 ;  /* 0x0008f09001007387 */ /* 0x0001e80000100a00 */
[----:B------:R-:W-:Y:S04]  /*5af0*/  STL.64 [R1+0x928], R118 ;  /* 0x0009287601007387 */ /* 0x000fe80000100a00 */
[----:B------:R-:W-:Y:S04]  /*5b00*/  STL.64 [R1+0x920], R116 ;  /* 0x0009207401007387 */ /* 0x000fe80000100a00 */
[----:B------:R-:W-:Y:S04]  /*5b10*/  STL.64 [R1+0x918], R114 ;  /* 0x0009187201007387 */ /* 0x000fe80000100a00 */
[----:B------:R-:W-:Y:S04]  /*5b20*/  STL.64 [R1+0x910], R112 ;  /* 0x0009107001007387 */ /* 0x000fe80000100a00 */
[----:B------:R-:W-:Y:S04]  /*5b30*/  STL.64 [R1+0x948], R86 ;  /* 0x0009485601007387 */ /* 0x000fe80000100a00 */
[----:B------:R-:W-:Y:S04]  /*5b40*/  STL.64 [R1+0x940], R84 ;  /* 0x0009405401007387 */ /* 0x000fe80000100a00 */
[----:B------:R-:W-:Y:S04]  /*5b50*/  STL.64 [R1+0x938], R82 ;  /* 0x0009385201007387 */ /* 0x000fe80000100a00 */
[----:B------:R1:W-:Y:S04]  /*5b60*/  STL.64 [R1+0x930], R80 ;  /* 0x0009305001007387 */ /* 0x0003e80000100a00 */
[----:B------:R-:W-:Y:S04]  /*5b70*/  STL.64 [R1+0x968], R54 ;  /* 0x0009683601007387 */ /* 0x000fe80000100a00 */
[----:B------:R-:W-:Y:S04]  /*5b80*/  STL.64 [R1+0x960], R52 ;  /* 0x0009603401007387 */ /* 0x000fe80000100a00 */
[----:B------:R-:W-:Y:S04]  /*5b90*/  STL.64 [R1+0x958], R50 ;  /* 0x0009583201007387 */ /* 0x000fe80000100a00 */
[----:B------:R-:W-:Y:S04]  /*5ba0*/  STL.64 [R1+0x950], R48 ;  /* 0x0009503001007387 */ /* 0x000fe80000100a00 */
[----:B------:R-:W-:Y:S04]  /*5bb0*/  STL.64 [R1], R208 ;  /* 0x000000d001007387 */ /* 0x000fe80000100a00 */
[----:B------:R-:W-:Y:S04]  /*5bc0*/  STL.64 [R1+0x8], R210 ;  /* 0x000008d201007387 */ /* 0x000fe80000100a00 */
[----:B------:R-:W-:Y:S04]  /*5bd0*/  STL.64 [R1+0x10], R212 ;  /* 0x000010d401007387 */ /* 0x000fe80000100a00 */
[----:B------:R-:W-:Y:S04]  /*5be0*/  STL.64 [R1+0x18], R214 ;  /* 0x000018d601007387 */ /* 0x000fe80000100a00 */
[----:B------:R-:W-:Y:S04]  /*5bf0*/  STL.64 [R1+0x80], R32 ;  /* 0x0000802001007387 */ /* 0x000fe80000100a00 */
[----:B------:R-:W-:Y:S04]  /*5c00*/  STL.64 [R1+0x88], R34 ;  /* 0x0000882201007387 */ /* 0x000fe80000100a00 */
[----:B------:R-:W-:Y:S01]  /*5c10*/  STL.64 [R1+0x90], R36 ;  /* 0x0000902401007387 */ /* 0x000fe20000100a00 */
[----:B------:R-:W-:-:S03]  /*5c20*/  WARPGROUP.DEPBAR.LE gsb0, 0x0 ;  /* 0x00008000000079c5 */ /* 0x000fc60000010000 */
[----:B------:R-:W-:Y:S04]  /*5c30*/  STL.64 [R1+0x98], R38 ;  /* 0x0000982601007387 */ /* 0x000fe80000100a00 */
[----:B0-----:R-:W2:Y:S04]  /*5c40*/  LDL.LU R144, [R1+0x3e0] ;  /* 0x0003e00001907983 */ /* 0x001ea80000300800 */
[----:B------:R-:W2:Y:S04]  /*5c50*/  LDL.LU R145, [R1+0x3e4] ;  /* 0x0003e40001917983 */ /* 0x000ea80000300800 */
[----:B------:R0:W-:Y:S04]  /*5c60*/  STL.64 [R1+0x100], R64 ;  /* 0x0001004001007387 */ /* 0x0001e80000100a00 */
[----:B------:R3:W-:Y:S04]  /*5c70*/  STL.64 [R1+0x108], R66 ;  /* 0x0001084201007387 */ /* 0x0007e80000100a00 */
[----:B------:R4:W-:Y:S04]  /*5c80*/  STL.64 [R1+0x110], R68 ;  /* 0x0001104401007387 */ /* 0x0009e80000100a00 */
[----:B------:R4:W-:Y:S04]  /*5c90*/  STL.64 [R1+0x118], R70 ;  /* 0x0001184601007387 */ /* 0x0009e80000100a00 */
[----:B------:R-:W2:Y:S04]  /*5ca0*/  LDL.LU R146, [R1+0x3e8] ;  /* 0x0003e80001927983 */ /* 0x000ea80000300800 */
[----:B------:R-:W2:Y:S04]  /*5cb0*/  LDL.LU R147, [R1+0x3ec] ;  /* 0x0003ec0001937983 */ /* 0x000ea80000300800 */
[----:B------:R-:W2:Y:S04]  /*5cc0*/  LDL.LU R148, [R1+0x3f0] ;  /* 0x0003f00001947983 */ /* 0x000ea80000300800 */
[----:B------:R-:W2:Y:S04]  /*5cd0*/  LDL.LU R149, [R1+0x3f4] ;  /* 0x0003f40001957983 */ /* 0x000ea80000300800 */
[----:B------:R-:W2:Y:S04]  /*5ce0*/  LDL.LU R150, [R1+0x3f8] ;  /* 0x0003f80001967983 */ /* 0x000ea80000300800 */
[----:B------:R-:W2:Y:S04]  /*5cf0*/  LDL.LU R151, [R1+0x3fc] ;  /* 0x0003fc0001977983 */ /* 0x000ea80000300800 */
[----:B-1----:R-:W2:Y:S04]  /*5d00*/  LDL.LU R80, [R1+0x300] ;  /* 0x0003000001507983 */ /* 0x002ea80000300800 */
[----:B------:R-:W2:Y:S04]  /*5d10*/  LDL.LU R81, [R1+0x304] ;  /* 0x0003040001517983 */ /* 0x000ea80000300800 */
[----:B------:R-:W2:Y:S04]  /*5d20*/  LDL.LU R82, [R1+0x308] ;  /* 0x0003080001527983 */ /* 0x000ea80000300800 */
[----:B------:R-:W2:Y:S04]  /*5d30*/  LDL.LU R83, [R1+0x30c] ;  /* 0x00030c0001537983 */ /* 0x000ea80000300800 */
[----:B------:R-:W2:Y:S04]  /*5d40*/  LDL.LU R84, [R1+0x310] ;  /* 0x0003100001547983 */ /* 0x000ea80000300800 */
[----:B------:R-:W2:Y:S04]  /*5d50*/  LDL.LU R85, [R1+0x314] ;  /* 0x0003140001557983 */ /* 0x000ea80000300800 */
[----:B------:R-:W2:Y:S04]  /*5d60*/  LDL.LU R86, [R1+0x318] ;  /* 0x0003180001567983 */ /* 0x000ea80000300800 */
[----:B------:R-:W2:Y:S04]  /*5d70*/  LDL.LU R87, [R1+0x31c] ;  /* 0x00031c0001577983 */ /* 0x000ea80000300800 */
[----:B0-----:R-:W2:Y:S04]  /*5d80*/  LDL.LU R64, [R1+0x200] ;  /* 0x0002000001407983 */ /* 0x001ea80000300800 */
[----:B------:R-:W2:Y:S04]  /*5d90*/  LDL.LU R65, [R1+0x204] ;  /* 0x0002040001417983 */ /* 0x000ea80000300800 */
[----:B---3--:R-:W2:Y:S04]  /*5da0*/  LDL.LU R66, [R1+0x208] ;  /* 0x0002080001427983 */ /* 0x008ea80000300800 */
[----:B------:R-:W2:Y:S04]  /*5db0*/  LDL.LU R67, [R1+0x20c] ;  /* 0x00020c0001437983 */ /* 0x000ea80000300800 */
[----:B----4-:R-:W2:Y:S04]  /*5dc0*/  LDL.LU R68, [R1+0x210] ;  /* 0x0002100001447983 */ /* 0x010ea80000300800 */
[----:B------:R-:W2:Y:S04]  /*5dd0*/  LDL.LU R69, [R1+0x214] ;  /* 0x0002140001457983 */ /* 0x000ea80000300800 */
[----:B------:R-:W2:Y:S04]  /*5de0*/  LDL.LU R70, [R1+0x218] ;  /* 0x0002180001467983 */ /* 0x000ea80000300800 */
[----:B------:R-:W2:Y:S04]  /*5df0*/  LDL.LU R71, [R1+0x21c] ;  /* 0x00021c0001477983 */ /* 0x000ea80000300800 */
[----:B------:R-:W3:Y:S04]  /*5e00*/  LDL.LU R32, [R1+0x180] ;  /* 0x0001800001207983 */ /* 0x000ee80000300800 */
[----:B------:R-:W3:Y:S04]  /*5e10*/  LDL.LU R33, [R1+0x184] ;  /* 0x0001840001217983 */ /* 0x000ee80000300800 */
[----:B------:R-:W3:Y:S04]  /*5e20*/  LDL.LU R34, [R1+0x188] ;  /* 0x0001880001227983 */ /* 0x000ee80000300800 */
[----:B------:R-:W3:Y:S04]  /*5e30*/  LDL.LU R35, [R1+0x18c] ;  /* 0x00018c0001237983 */ /* 0x000ee80000300800 */
[----:B------:R-:W3:Y:S04]  /*5e40*/  LDL.LU R36, [R1+0x190] ;  /* 0x0001900001247983 */ /* 0x000ee80000300800 */
[----:B------:R-:W3:Y:S04]  /*5e50*/  LDL.LU R37, [R1+0x194] ;  /* 0x0001940001257983 */ /* 0x000ee80000300800 */
[----:B------:R-:W3:Y:S04]  /*5e60*/  LDL.LU R38, [R1+0x198] ;  /* 0x0001980001267983 */ /* 0x000ee80000300800 */
[----:B------:R-:W3:Y:S04]  /*5e70*/  LDL.LU R39, [R1+0x19c] ;  /* 0x00019c0001277983 */ /* 0x000ee80000300800 */
[----:B------:R-:W4:Y:S04]  /*5e80*/  LDL.LU R48, [R1+0x280] ;  /* 0x0002800001307983 */ /* 0x000f280000300800 */
        /* <DEDUP_REMOVED lines=22> */
[----:B------:R-:W4:Y:S01]  /*5ff0*/  LDL.LU R119, [R1+0x41c] ;  /* 0x00041c0001777983 */ /* 0x000f220000300800 */
[----:B------:R-:W-:Y:S01]  /*6000*/  UMOV UR20, UR8 ;  /* 0x0000000800147c82 */ /* 0x000fe20008000000 */
[----:B------:R-:W-:Y:S01]  /*6010*/  UMOV UR21, UR9 ;  /* 0x0000000900157c82 */ /* 0x000fe20008000000 */
[----:B------:R-:W-:Y:S01]  /*6020*/  UMOV UR12, UR8 ;  /* 0x00000008000c7c82 */ /* 0x000fe20008000000 */
[----:B------:R-:W-:Y:S01]  /*6030*/  UMOV UR13, UR9 ;  /* 0x00000009000d7c82 */ /* 0x000fe20008000000 */
        /* <DEDUP_REMOVED lines=9> */
[----:B---3--:R-:W-:-:S06]  /*60d0*/  WARPGROUP.ARRIVE ;  /* 0x00000000000079c5 */ /* 0x008fcc0000000000 */
[----:B------:R-:W-:Y:S03]  /*60e0*/  HGMMA.64x16x16.F32 R32, gdesc[UR20], R32, gsb0 ;  /* 0x00200000142079f0 */ /* 0x000fe60008000820 */
[----:B------:R-:W-:Y:S02]  /*60f0*/  WARPGROUP.DEPBAR.LE gsb0, 0x0 ;  /* 0x00008000000079c5 */ /* 0x000fe40000010000 */
[----:B--2---:R-:W-:-:S06]  /*6100*/  WARPGROUP.ARRIVE ;  /* 0x00000000000079c5 */ /* 0x004fcc0000000000 */
[----:B------:R-:W-:Y:S03]  /*6110*/  HGMMA.64x16x16.F32 R64, gdesc[UR12], R64, gsb0 ;  /* 0x002000000c4079f0 */ /* 0x000fe60008000840 */
[----:B------:R-:W-:Y:S02]  /*6120*/  WARPGROUP.DEPBAR.LE gsb0, 0x0 ;  /* 0x00008000000079c5 */ /* 0x000fe40000010000 */
[----:B----4-:R-:W-:-:S06]  /*6130*/  WARPGROUP.ARRIVE ;  /* 0x00000000000079c5 */ /* 0x010fcc0000000000 */
[----:B------:R-:W-:Y:S01]  /*6140*/  HGMMA.64x16x16.F32 R48, gdesc[UR48], R48, gsb0 ;  /* 0x00200000303079f0 */ /* 0x000fe20008000830 */
        /* <DEDUP_REMOVED lines=9> */
[----:B------:R-:W-:-:S06]  /*61e0*/  WARPGROUP.ARRIVE ;  /* 0x00000000000079c5 */ /* 0x000fcc0000000000 */
[----:B------:R-:W-:Y:S01]  /*61f0*/  HGMMA.64x16x16.F32 R80, gdesc[UR56], R80, gsb0 ;  /* 0x00200000385079f0 */ /* 0x000fe20008000850 */
        /* <DEDUP_REMOVED lines=18> */
[----:B------:R-:W-:Y:S01]  /*6320*/  IMAD.MOV.U32 R183, RZ, RZ, R235 ;  /* 0x000000ffffb77224 */ /* 0x000fe200078e00eb */
[----:B------:R-:W-:Y:S01]  /*6330*/  UMOV UR56, UR32 ;  /* 0x0000002000387c82 */ /* 0x000fe20008000000 */
[----:B------:R-:W-:Y:S01]  /*6340*/  UMOV UR57, UR33 ;  /* 0x0000002100397c82 */ /* 0x000fe20008000000 */
[----:B------:R-:W-:Y:S01]  /*6350*/  UMOV UR58, UR40 ;  /* 0x00000028003a7c82 */ /* 0x000fe20008000000 */
[----:B------:R-:W-:Y:S01]  /*6360*/  UMOV UR59, UR41 ;  /* 0x00000029003b7c82 */ /* 0x000fe20008000000 */
[----:B------:R-:W-:Y:S04]  /*6370*/  STL.64 [R1+0x180], R32 ;  /* 0x0001802001007387 */ /* 0x000fe80000100a00 */
[----:B------:R-:W-:Y:S04]  /*6380*/  STL.64 [R1+0x188], R34 ;  /* 0x0001882201007387 */ /* 0x000fe80000100a00 */
[----:B------:R-:W-:Y:S04]  /*6390*/  STL.64 [R1+0x190], R36 ;  /* 0x0001902401007387 */ /* 0x000fe80000100a00 */
[----:B------:R0:W-:Y:S04]  /*63a0*/  STL.64 [R1+0x198], R38 ;  /* 0x0001982601007387 */ /* 0x0001e80000100a00 */
[----:B0-----:R-:W2:Y:S04]  /*63b0*/  LDL.LU.64 R38, [R1+0xa48] ;  /* 0x000a480001267983 */ /* 0x001ea80000300a00 */
[----:B------:R-:W2:Y:S04]  /*63c0*/  LDL.LU.64 R36, [R1+0xa40] ;  /* 0x000a400001247983 */ /* 0x000ea80000300a00 */
[----:B------:R-:W2:Y:S04]  /*63d0*/  LDL.LU.64 R34, [R1+0xa38] ;  /* 0x000a380001227983 */ /* 0x000ea80000300a00 */
[----:B------:R-:W2:Y:S01]  /*63e0*/  LDL.LU.64 R32, [R1+0xa30] ;  /* 0x000a300001207983 */ /* 0x000ea20000300a00 */
[----:B------:R-:W-:-:S02]  /*63f0*/  WARPGROUP.DEPBAR.LE gsb0, 0x0 ;  /* 0x00008000000079c5 */ /* 0x000fc40000010000 */
        /* <DEDUP_REMOVED lines=9> */
[----:B------:R-:W3:Y:S04]  /*6490*/  LDL.LU.64 R64, [R1+0xa10] ;  /* 0x000a100001407983 */ /* 0x000ee80000300a00 */
[----:B------:R-:W-:Y:S04]  /*64a0*/  STL.64 [R1+0x280], R48 ;  /* 0x0002803001007387 */ /* 0x000fe80000100a00 */
        /* <DEDUP_REMOVED lines=12> */
[----:B------:R1:W-:Y:S04]  /*6570*/  STL.64 [R1+0x408], R114 ;  /* 0x0004087201007387 */ /* 0x0003e80000100a00 */
[----:B------:R4:W-:Y:S04]  /*6580*/  STL.64 [R1+0x410], R116 ;  /* 0x0004107401007387 */ /* 0x0009e80000100a00 */
[----:B------:R4:W-:Y:S04]  /*6590*/  STL.64 [R1+0x418], R118 ;  /* 0x0004187601007387 */ /* 0x0009e80000100a00 */
[----:B------:R4:W-:Y:S04]  /*65a0*/  STL.64 [R1+0x3e0], R144 ;  /* 0x0003e09001007387 */ /* 0x0009e80000100a00 */
[----:B------:R4:W-:Y:S04]  /*65b0*/  STL.64 [R1+0x3e8], R146 ;  /* 0x0003e89201007387 */ /* 0x0009e80000100a00 */
[----:B------:R4:W-:Y:S01]  /*65c0*/  STL.64 [R1+0x3f0], R148 ;  /* 0x0003f09401007387 */ /* 0x0009e20000100a00 */
[----:B------:R-:W-:-:S03]  /*65d0*/  WARPGROUP.DEPBAR.LE gsb0, 0x0 ;  /* 0x00008000000079c5 */ /* 0x000fc60000010000 */
[----:B------:R4:W-:Y:S01]  /*65e0*/  STL.64 [R1+0x3f8], R150 ;  /* 0x0003f89601007387 */ /* 0x0009e20000100a00 */
[----:B------:R-:W-:-:S03]  /*65f0*/  WARPGROUP.ARRIVE ;  /* 0x00000000000079c5 */ /* 0x000fc60000000000 */
[----:B0-----:R-:W2:Y:S04]  /*6600*/  LDL.LU.64 R112, [R1+0x1e0] ;  /* 0x0001e00001707983 */ /* 0x001ea80000300a00 */
[----:B-1----:R-:W2:Y:S04]  /*6610*/  LDL.LU.64 R114, [R1+0x1e8] ;  /* 0x0001e80001727983 */ /* 0x002ea80000300a00 */
[----:B----4-:R-:W2:Y:S04]  /*6620*/  LDL.LU.64 R116, [R1+0x1f0] ;  /* 0x0001f00001747983 */ /* 0x010ea80000300a00 */
[----:B------:R0:W-:Y:S01]  /*6630*/  STL.64 [R1+0x360], R176 ;  /* 0x000360b001007387 */ /* 0x0001e20000100a00 */
[----:B------:R-:W-:-:S03]  /*6640*/  UMOV UR56, UR32 ;  /* 0x0000002000387c82 */ /* 0x000fc60008000000 */
[----:B------:R1:W-:Y:S01]  /*6650*/  STL.64 [R1+0x368], R178 ;  /* 0x000368b201007387 */ /* 0x0003e20000100a00 */
[----:B------:R-:W-:Y:S01]  /*6660*/  UMOV UR57, UR33 ;  /* 0x0000002100397c82 */ /* 0x000fe20008000000 */
[----:B------:R-:W-:Y:S02]  /*6670*/  UMOV UR58, UR28 ;  /* 0x0000001c003a7c82 */ /* 0x000fe40008000000 */
[----:B------:R4:W-:Y:S01]  /*6680*/  STL.64 [R1+0x370], R180 ;  /* 0x000370b401007387 */ /* 0x0009e20000100a00 */
[----:B------:R-:W-:Y:S02]  /*6690*/  UMOV UR59, UR29 ;  /* 0x0000001d003b7c82 */ /* 0x000fe40008000000 */
[----:B------:R-:W-:Y:S01]  /*66a0*/  HGMMA.64x16x16.F32 R4, gdesc[UR56], R4, gsb0 ;  /* 0x00200000380479f0 */ /* 0x000fe20008000804 */
[----:B------:R4:W-:Y:S04]  /*66b0*/  STL.64 [R1+0x378], R182 ;  /* 0x000378b601007387 */ /* 0x0009e80000100a00 */
[----:B------:R-:W2:Y:S01]  /*66c0*/  LDL.LU.64 R118, [R1+0x1f8] ;  /* 0x0001f80001767983 */ /* 0x000ea20000300a00 */
[----:B------:R-:W-:Y:S01]  /*66d0*/  IMAD.MOV.U32 R208, RZ, RZ, R234 ;  /* 0x000000ffffd07224 */ /* 0x000fe200078e00ea */
[----:B------:R-:W-:Y:S01]  /*66e0*/  MOV R215, R2 ;  /* 0x0000000200d77202 */ /* 0x000fe20000000f00 */
[----:B------:R-:W-:-:S02]  /*66f0*/  IMAD.MOV.U32 R209, RZ, RZ, R233 ;  /* 0x000000ffffd17224 */ /* 0x000fc400078e00e9 */
[----:B------:R-:W-:Y:S02]  /*6700*/  IMAD.MOV.U32 R210, RZ, RZ, R232 ;  /* 0x000000ffffd27224 */ /* 0x000fe400078e00e8 */
[----:B------:R-:W-:Y:S02]  /*6710*/  IMAD.MOV.U32 R211, RZ, RZ, R15 ;  /* 0x000000ffffd37224 */ /* 0x000fe400078e000f */
[----:B------:R-:W-:Y:S02]  /*6720*/  IMAD.MOV.U32 R212, RZ, RZ, R14 ;  /* 0x000000ffffd47224 */ /* 0x000fe400078e000e */
[----:B------:R-:W-:Y:S02]  /*6730*/  IMAD.MOV.U32 R213, RZ, RZ, R13 ;  /* 0x000000ffffd57224 */ /* 0x000fe400078e000d */
[----:B------:R-:W-:Y:S01]  /*6740*/  IMAD.MOV.U32 R214, RZ, RZ, R12 ;  /* 0x000000ffffd67224 */ /* 0x000fe200078e000c */
[----:B------:R-:W-:Y:S01]  /*6750*/  UMOV UR48, UR32 ;  /* 0x0000002000307c82 */ /* 0x000fe20008000000 */
[----:B------:R-:W-:Y:S01]  /*6760*/  UMOV UR49, UR33 ;  /* 0x0000002100317c82 */ /* 0x000fe20008000000 */
[----:B------:R-:W-:-:S02]  /*6770*/  WARPGROUP.DEPBAR.LE gsb0, 0x0 ;  /* 0x00008000000079c5 */ /* 0x000fc40000010000 */
[----:B------:R-:W-:Y:S01]  /*6780*/  STL.64 [R1+0x2e0], R4 ;  /* 0x0002e00401007387 */ /* 0x000fe20000100a00 */
[----:B------:R-:W-:-:S03]  /*6790*/  WARPGROUP.ARRIVE ;  /* 0x00000000000079c5 */ /* 0x000fc60000000000 */
[----:B------:R-:W-:Y:S03]  /*67a0*/  STL.64 [R1+0x2e8], R6 ;  /* 0x0002e80601007387 */ /* 0x000fe60000100a00 */
[----:B------:R-:W-:Y:S01]  /*67b0*/  HGMMA.64x16x16.F32 R208, gdesc[UR48], R208, gsb0 ;  /* 0x0020000030d079f0 */ /* 0x000fe200080008d0 */
[----:B------:R-:W3:Y:S04]  /*67c0*/  LDL.LU.64 R144, [R1+0x160] ;  /* 0x0001600001907983 */ /* 0x000ee80000300a00 */
[----:B------:R-:W3:Y:S04]  /*67d0*/  LDL.LU.64 R146, [R1+0x168] ;  /* 0x0001680001927983 */ /* 0x000ee80000300a00 */
[----:B------:R-:W3:Y:S04]  /*67e0*/  LDL.LU.64 R148, [R1+0x170] ;  /* 0x0001700001947983 */ /* 0x000ee80000300a00 */
[----:B------:R-:W3:Y:S01]  /*67f0*/  LDL.LU.64 R150, [R1+0x178] ;  /* 0x0001780001967983 */ /* 0x000ee20000300a00 */
[----:B------:R-:W-:-:S02]  /*6800*/  IMAD.MOV.U32 R235, RZ, RZ, R11 ;  /* 0x000000ffffeb7224 */ /* 0x000fc400078e000b */
[----:B------:R-:W-:Y:S02]  /*6810*/  IMAD.MOV.U32 R234, RZ, RZ, R10 ;  /* 0x000000ffffea7224 */ /* 0x000fe400078e000a */
[----:B------:R-:W-:Y:S02]  /*6820*/  IMAD.MOV.U32 R233, RZ, RZ, R9 ;  /* 0x000000ffffe97224 */ /* 0x000fe400078e0009 */
[----:B------:R-:W-:Y:S01]  /*6830*/  IMAD.MOV.U32 R232, RZ, RZ, R8 ;  /* 0x000000ffffe87224 */ /* 0x000fe200078e0008 */
[----:B------:R-:W-:Y:S04]  /*6840*/  STL [R1+0x88c], R235 ;  /* 0x00088ceb01007387 */ /* 0x000fe80000100800 */
[----:B------:R-:W-:Y:S04]  /*6850*/  STL [R1+0x888], R234 ;  /* 0x000888ea01007387 */ /* 0x000fe80000100800 */
[----:B------:R-:W-:Y:S04]  /*6860*/  STL [R1+0x884], R233 ;  /* 0x000884e901007387 */ /* 0x000fe80000100800 */
[----:B------:R-:W-:Y:S04]  /*6870*/  STL [R1+0x880], R232 ;  /* 0x000880e801007387 */ /* 0x000fe80000100800 */
[----:B0-----:R-:W3:Y:S04]  /*6880*/  LDL.LU.64 R176, [R1+0xe0] ;  /* 0x0000e00001b07983 */ /* 0x001ee80000300a00 */
[----:B-1----:R-:W3:Y:S04]  /*6890*/  LDL.LU.64 R178, [R1+0xe8] ;  /* 0x0000e80001b27983 */ /* 0x002ee80000300a00 */
[----:B----4-:R-:W4:Y:S01]  /*68a0*/  LDL.LU.64 R180, [R1+0xf0] ;  /* 0x0000f00001b47983 */ /* 0x010f220000300a00 */
[----:B------:R-:W-:-:S03]  /*68b0*/  WARPGROUP.DEPBAR.LE gsb0, 0x0 ;  /* 0x00008000000079c5 */ /* 0x000fc60000010000 */
[----:B------:R0:W-:Y:S04]  /*68c0*/  STL.64 [R1+0x260], R208 ;  /* 0x000260d001007387 */ /* 0x0001e80000100a00 */
[----:B------:R1:W-:Y:S04]  /*68d0*/  STL.64 [R1+0x268], R210 ;  /* 0x000268d201007387 */ /* 0x0003e80000100a00 */
[----:B------:R1:W-:Y:S04]  /*68e0*/  STL.64 [R1+0x270], R212 ;  /* 0x000270d401007387 */ /* 0x0003e80000100a00 */
[----:B------:R1:W-:Y:S04]  /*68f0*/  STL.64 [R1+0x278], R214 ;  /* 0x000278d601007387 */ /* 0x0003e80000100a00 */
[----:B------:R-:W4:Y:S04]  /*6900*/  LDL.LU.64 R182, [R1+0xf8] ;  /* 0x0000f80001b67983 */ /* 0x000f280000300a00 */
[----:B0-----:R-:W4:Y:S04]  /*6910*/  LDL.LU.64 R208, [R1+0x60] ;  /* 0x0000600001d07983 */ /* 0x001f280000300a00 */
[----:B-1----:R-:W4:Y:S04]  /*6920*/  LDL.LU.64 R210, [R1+0x68] ;  /* 0x0000680001d27983 */ /* 0x002f280000300a00 */
[----:B------:R-:W4:Y:S04]  /*6930*/  LDL.LU.64 R212, [R1+0x70] ;  /* 0x0000700001d47983 */ /* 0x000f280000300a00 */
[----:B------:R-:W4:Y:S01]  /*6940*/  LDL.LU.64 R214, [R1+0x78] ;  /* 0x0000780001d67983 */ /* 0x000f220000300a00 */
[----:B------:R-:W-:Y:S01]  /*6950*/  UMOV UR12, UR32 ;  /* 0x00000020000c7c82 */ /* 0x000fe20008000000 */
[----:B------:R-:W-:Y:S01]  /*6960*/  UMOV UR13, UR33 ;  /* 0x00000021000d7c82 */ /* 0x000fe20008000000 */
[----:B------:R-:W-:Y:S01]  /*6970*/  UMOV UR20, UR32 ;  /* 0x0000002000147c82 */ /* 0x000fe20008000000 */
[----:B------:R-:W-:Y:S01]  /*6980*/  UMOV UR21, UR33 ;  /* 0x0000002100157c82 */ /* 0x000fe20008000000 */
[----:B------:R-:W-:Y:S01]  /*6990*/  UMOV UR36, UR32 ;  /* 0x0000002000247c82 */ /* 0x000fe20008000000 */
[----:B------:R-:W-:Y:S01]  /*69a0*/  UMOV UR37, UR33 ;  /* 0x0000002100257c82 */ /* 0x000fe20008000000 */
[----:B--2---:R-:W-:-:S06]  /*69b0*/  WARPGROUP.ARRIVE ;  /* 0x00000000000079c5 */ /* 0x004fcc0000000000 */
[----:B------:R-:W-:Y:S03]  /*69c0*/  HGMMA.64x16x16.F32 R112, gdesc[UR12], R112, gsb0 ;  /* 0x002000000c7079f0 */ /* 0x000fe60008000870 */
[----:B------:R-:W-:Y:S02]  /*69d0*/  WARPGROUP.DEPBAR.LE gsb0, 0x0 ;  /* 0x00008000000079c5 */ /* 0x000fe40000010000 */
[----:B---3--:R-:W-:-:S06]  /*69e0*/  WARPGROUP.ARRIVE ;  /* 0x00000000000079c5 */ /* 0x008fcc0000000000 */
[----:B------:R-:W-:Y:S03]  /*69f0*/  HGMMA.64x16x16.F32 R144, gdesc[UR20], R144, gsb0 ;  /* 0x00200000149079f0 */ /* 0x000fe60008000890 */
[----:B------:R-:W-:Y:S02]  /*6a00*/  WARPGROUP.DEPBAR.LE gsb0, 0x0 ;  /* 0x00008000000079c5 */ /* 0x000fe40000010000 */
[----:B----4-:R-:W-:-:S06]  /*6a10*/  WARPGROUP.ARRIVE ;  /* 0x00000000000079c5 */ /* 0x010fcc0000000000 */
[----:B------:R-:W-:Y:S01]  /*6a20*/  HGMMA.64x16x16.F32 R176, gdesc[UR36], R176, gsb0 ;  /* 0x0020000024b079f0 */ /* 0x000fe200080008b0 */
[----:B------:R-:W-:Y:S01]  /*6a30*/  UMOV UR44, UR32 ;  /* 0x00000020002c7c82 */ /* 0x000fe20008000000 */
[----:B------:R-:W-:Y:S01]  /*6a40*/  UMOV UR45, UR33 ;  /* 0x00000021002d7c82 */ /* 0x000fe20008000000 */
[----:B------:R-:W-:Y:S01]  /*6a50*/  IMAD.MOV.U32 R9, RZ, RZ, R119 ;  /* 0x000000ffff097224 */ /* 0x000fe200078e0077 */
[----:B------:R-:W-:Y:S01]  /*6a60*/  MOV R11, R117 ;  /* 0x00000075000b7202 */ /* 0x000fe20000000f00 */
[----:B------:R-:W-:Y:S01]  /*6a70*/  IMAD.MOV.U32 R10, RZ, RZ, R118 ;  /* 0x000000ffff0a7224 */ /* 0x000fe200078e0076 */
[----:B------:R-:W-:Y:S02]  /*6a80*/  WARPGROUP.DEPBAR.LE gsb0, 0x0 ;  /* 0x00008000000079c5 */ /* 0x000fe40000010000 */
[----:B------:R-:W-:-:S06]  /*6a90*/  WARPGROUP.ARRIVE ;  /* 0x00000000000079c5 */ /* 0x000fcc0000000000 */
[----:B------:R-:W-:Y:S01]  /*6aa0*/  HGMMA.64x16x16.F32 R208, gdesc[UR44], R208, gsb0 ;  /* 0x002000002cd079f0 */ /* 0x000fe200080008d0 */
[----:B------:R-:W-:Y:S01]  /*6ab0*/  IMAD.MOV.U32 R12, RZ, RZ, R116 ;  /* 0x000000ffff0c7224 */ /* 0x000fe200078e0074 */
[----:B------:R-:W-:Y:S01]  /*6ac0*/  STL [R1+0x1e0], R112 ;  /* 0x0001e07001007387 */ /* 0x000fe20000100800 */
[----:B------:R-:W-:Y:S02]  /*6ad0*/  IMAD.MOV.U32 R13, RZ, RZ, R115 ;  /* 0x000000ffff0d7224 */ /* 0x000fe400078e0073 */
[----:B------:R-:W-:Y:S01]  /*6ae0*/  IMAD.MOV.U32 R14, RZ, RZ, R114 ;  /* 0x000000ffff0e7224 */ /* 0x000fe200078e0072 */
[----:B------:R0:W-:Y:S01]  /*6af0*/  STL [R1+0x8a8], R9 ;  /* 0x0008a80901007387 */ /* 0x0001e20000100800 */
[----:B------:R-:W-:-:S03]  /*6b00*/  IMAD.MOV.U32 R15, RZ, RZ, R113 ;  /* 0x000000ffff0f7224 */ /* 0x000fc600078e0071 */
[----:B------:R-:W-:Y:S04]  /*6b10*/  STL [R1+0x8a4], R10 ;  /* 0x0008a40a01007387 */ /* 0x000fe80000100800 */
[----:B------:R-:W-:Y:S04]  /*6b20*/  STL [R1+0x8a0], R11 ;  /* 0x0008a00b01007387 */ /* 0x000fe80000100800 */
[----:B------:R-:W-:Y:S04]  /*6b30*/  STL [R1+0x89c], R12 ;  /* 0x00089c0c01007387 */ /* 0x000fe80000100800 */
[----:B------:R-:W-:Y:S04]  /*6b40*/  STL [R1+0x898], R13 ;  /* 0x0008980d01007387 */ /* 0x000fe80000100800 */
[----:B------:R-:W-:Y:S04]  /*6b50*/  STL [R1+0x894], R14 ;  /* 0x0008940e01007387 */ /* 0x000fe80000100800 */
[----:B------:R-:W-:Y:S04]  /*6b60*/  STL [R1+0x890], R15 ;  /* 0x0008900f01007387 */ /* 0x000fe80000100800 */
[----:B------:R-:W-:Y:S04]  /*6b70*/  STL.64 [R1+0x160], R144 ;  /* 0x0001609001007387 */ /* 0x000fe80000100a00 */
[----:B------:R-:W-:Y:S04]  /*6b80*/  STL.64 [R1+0x168], R146 ;  /* 0x0001689201007387 */ /* 0x000fe80000100a00 */
[----:B------:R1:W-:Y:S01]  /*6b90*/  STL [R1+0xe0], R176 ;  /* 0x0000e0b001007387 */ /* 0x0003e20000100800 */
[----:B0-----:R-:W-:Y:S01]  /*6ba0*/  IMAD.MOV.U32 R9, RZ, RZ, R177 ;  /* 0x000000ffff097224 */ /* 0x001fe200078e00b1 */
[----:B------:R-:W-:-:S02]  /*6bb0*/  WARPGROUP.DEPBAR.LE gsb0, 0x0 ;  /* 0x00008000000079c5 */ /* 0x000fc40000010000 */
[----:B------:R-:W-:Y:S02]  /*6bc0*/  IMAD.MOV.U32 R8, RZ, RZ, R208 ;  /* 0x000000ffff087224 */ /* 0x000fe400078e00d0 */
[----:B------:R-:W-:Y:S02]  /*6bd0*/  IMAD.MOV.U32 R7, RZ, RZ, R209 ;  /* 0x000000ffff077224 */ /* 0x000fe400078e00d1 */
[----:B------:R-:W-:Y:S02]  /*6be0*/  IMAD.MOV.U32 R208, RZ, RZ, R96 ;  /* 0x000000ffffd07224 */ /* 0x000fe400078e0060 */
[----:B------:R-:W-:Y:S01]  /*6bf0*/  IMAD.MOV.U32 R6, RZ, RZ, R210 ;  /* 0x000000ffff067224 */ /* 0x000fe200078e00d2 */
[----:B------:R-:W2:Y:S01]  /*6c00*/  LDL.LU R96, [R1+0xa0c] ;  /* 0x000a0c0001607983 */ /* 0x000ea20000300800 */
[----:B------:R-:W-:Y:S01]  /*6c10*/  IMAD.MOV.U32 R209, RZ, RZ, R97 ;  /* 0x000000ffffd17224 */ /* 0x000fe200078e0061 */
[----:B------:R-:W-:Y:S01]  /*6c20*/  MOV R4, R212 ;  /* 0x000000d400047202 */ /* 0x000fe20000000f00 */
[----:B------:R-:W-:Y:S01]  /*6c30*/  IMAD.MOV.U32 R5, RZ, RZ, R211 ;  /* 0x000000ffff057224 */ /* 0x000fe200078e00d3 */
[----:B------:R-:W2:Y:S01]  /*6c40*/  LDL.LU R97, [R1+0xa08] ;  /* 0x000a080001617983 */ /* 0x000ea20000300800 */
[----:B------:R-:W-:-:S02]  /*6c50*/  IMAD.MOV.U32 R210, RZ, RZ, R98 ;  /* 0x000000ffffd27224 */ /* 0x000fc400078e0062 */
[----:B------:R-:W-:Y:S01]  /*6c60*/  IMAD.MOV.U32 R211, RZ, RZ, R99 ;  /* 0x000000ffffd37224 */ /* 0x000fe200078e0063 */
[----:B------:R-:W2:Y:S01]  /*6c70*/  LDL.LU R98, [R1+0xa04] ;  /* 0x000a040001627983 */ /* 0x000ea20000300800 */
[----:B------:R-:W-:Y:S01]  /*6c80*/  IMAD.MOV.U32 R3, RZ, RZ, R213 ;  /* 0x000000ffff037224 */ /* 0x000fe200078e00d5 */
[----:B------:R-:W-:Y:S01]  /*6c90*/  MOV R213, R101 ;  /* 0x0000006500d57202 */ /* 0x000fe20000000f00 */
[----:B------:R-:W-:Y:S01]  /*6ca0*/  IMAD.MOV.U32 R212, RZ, RZ, R100 ;  /* 0x000000ffffd47224 */ /* 0x000fe200078e0064 */
[----:B------:R-:W2:Y:S01]  /*6cb0*/  LDL.LU R99, [R1+0xa00] ;  /* 0x000a000001637983 */ /* 0x000ea20000300800 */
[----:B------:R-:W-:Y:S02]  /*6cc0*/  IMAD.MOV.U32 R2, RZ, RZ, R214 ;  /* 0x000000ffff027224 */ /* 0x000fe400078e00d6 */
[----:B------:R-:W-:Y:S01]  /*6cd0*/  IMAD.MOV.U32 R0, RZ, RZ, R215 ;  /* 0x000000ffff007224 */ /* 0x000fe200078e00d7 */
[----:B------:R-:W2:Y:S01]  /*6ce0*/  LDL.LU R100, [R1+0x9fc] ;  /* 0x0009fc0001647983 */ /* 0x000ea20000300800 */
[----:B------:R-:W-:-:S02]  /*6cf0*/  IMAD.MOV.U32 R214, RZ, RZ, R102 ;  /* 0x000000ffffd67224 */ /* 0x000fc400078e0066 */
[----:B------:R-:W-:Y:S01]  /*6d00*/  IMAD.MOV.U32 R215, RZ, RZ, R103 ;  /* 0x000000ffffd77224 */ /* 0x000fe200078e0067 */
[----:B------:R-:W2:Y:S01]  /*6d10*/  LDL.LU R101, [R1+0x9f8] ;  /* 0x0009f80001657983 */ /* 0x000ea20000300800 */
[----:B-1----:R-:W-:-:S03]  /*6d20*/  IMAD.MOV.U32 R176, RZ, RZ, R128 ;  /* 0x000000ffffb07224 */ /* 0x002fc600078e0080 */
[----:B------:R-:W2:Y:S01]  /*6d30*/  LDL.LU R102, [R1+0x9f4] ;  /* 0x0009f40001667983 */ /* 0x000ea20000300800 */
[----:B------:R-:W-:Y:S01]  /*6d40*/  IMAD.MOV.U32 R10, RZ, RZ, R178 ;  /* 0x000000ffff0a7224 */ /* 0x000fe200078e00b2 */
[----:B------:R-:W-:Y:S01]  /*6d50*/  MOV R11, R179 ;  /* 0x000000b3000b7202 */ /* 0x000fe20000000f00 */
[----:B------:R-:W-:Y:S01]  /*6d60*/  IMAD.MOV.U32 R177, RZ, RZ, R129 ;  /* 0x000000ffffb17224 */ /* 0x000fe200078e0081 */
[----:B------:R-:W2:Y:S01]  /*6d70*/  LDL.LU R103, [R1+0x9f0] ;  /* 0x0009f00001677983 */ /* 0x000ea20000300800 */
[----:B------:R-:W-:-:S03]  /*6d80*/  IMAD.MOV.U32 R178, RZ, RZ, R130 ;  /* 0x000000ffffb27224 */ /* 0x000fc600078e0082 */
[----:B------:R-:W3:Y:S01]  /*6d90*/  LDL.LU R128, [R1+0x9ec] ;  /* 0x0009ec0001807983 */ /* 0x000ee20000300800 */
[----:B------:R-:W-:Y:S02]  /*6da0*/  IMAD.MOV.U32 R12, RZ, RZ, R180 ;  /* 0x000000ffff0c7224 */ /* 0x000fe400078e00b4 */
[----:B------:R-:W-:Y:S01]  /*6db0*/  IMAD.MOV.U32 R179, RZ, RZ, R131 ;  /* 0x000000ffffb37224 */ /* 0x000fe200078e0083 */
[----:B------:R-:W3:Y:S01]  /*6dc0*/  LDL.LU R129, [R1+0x9e8] ;  /* 0x0009e80001817983 */ /* 0x000ee20000300800 */
[----:B------:R-:W-:Y:S02]  /*6dd0*/  IMAD.MOV.U32 R13, RZ, RZ, R181 ;  /* 0x000000ffff0d7224 */ /* 0x000fe400078e00b5 */
[----:B------:R-:W-:Y:S01]  /*6de0*/  IMAD.MOV.U32 R180, RZ, RZ, R132 ;  /* 0x000000ffffb47224 */ /* 0x000fe200078e0084 */
[----:B------:R-:W3:Y:S01]  /*6df0*/  LDL.LU R130, [R1+0x9e4] ;  /* 0x0009e40001827983 */ /* 0x000ee20000300800 */
[----:B------:R-:W-:Y:S01]  /*6e00*/  IMAD.MOV.U32 R14, RZ, RZ, R182 ;  /* 0x000000ffff0e7224 */ /* 0x000fe200078e00b6 */
[----:B------:R-:W-:Y:S01]  /*6e10*/  MOV R182, R134 ;  /* 0x0000008600b67202 */ /* 0x000fe20000000f00 */
[----:B------:R-:W-:Y:S01]  /*6e20*/  IMAD.MOV.U32 R181, RZ, RZ, R133 ;  /* 0x000000ffffb57224 */ /* 0x000fe200078e0085 */
        /* <DEDUP_REMOVED lines=11> */
[----:B------:R-:W-:Y:S02]  /*6ee0*/  IMAD.MOV.U32 R235, RZ, RZ, R148 ;  /* 0x000000ffffeb7224 */ /* 0x000fe400078e0094 */
[----:B------:R-:W-:Y:S01]  /*6ef0*/  IMAD.MOV.U32 R147, RZ, RZ, R163 ;  /* 0x000000ffff937224 */ /* 0x000fe200078e00a3 */
[----:B------:R-:W4:Y:S01]  /*6f00*/  LDL.LU R161, [R1+0x9c8] ;  /* 0x0009c80001a17983 */ /* 0x000f220000300800 */
[----:B------:R-:W-:Y:S02]  /*6f10*/  IMAD.MOV.U32 R234, RZ, RZ, R149 ;  /* 0x000000ffffea7224 */ /* 0x000fe400078e0095 */
[----:B------:R-:W-:Y:S01]  /*6f20*/  IMAD.MOV.U32 R148, RZ, RZ, R164 ;  /* 0x000000ffff947224 */ /* 0x000fe200078e00a4 */
[----:B------:R-:W4:Y:S01]  /*6f30*/  LDL.LU R162, [R1+0x9c4] ;  /* 0x0009c40001a27983 */ /* 0x000f220000300800 */
[----:B------:R-:W-:Y:S02]  /*6f40*/  IMAD.MOV.U32 R233, RZ, RZ, R150 ;  /* 0x000000ffffe97224 */ /* 0x000fe400078e0096 */
[----:B------:R-:W-:Y:S01]  /*6f50*/  IMAD.MOV.U32 R149, RZ, RZ, R165 ;  /* 0x000000ffff957224 */ /* 0x000fe200078e00a5 */
[----:B------:R-:W4:Y:S01]  /*6f60*/  LDL.LU R163, [R1+0x9c0] ;  /* 0x0009c00001a37983 */ /* 0x000f220000300800 */
[----:B------:R-:W-:Y:S01]  /*6f70*/  IMAD.MOV.U32 R232, RZ, RZ, R151 ;  /* 0x000000ffffe87224 */ /* 0x000fe200078e0097 */
[----:B------:R-:W-:Y:S01]  /*6f80*/  MOV R151, R167 ;  /* 0x000000a700977202 */ /* 0x000fe20000000f00 */
[----:B------:R-:W-:Y:S01]  /*6f90*/  IMAD.MOV.U32 R150, RZ, RZ, R166 ;  /* 0x000000ffff967224 */ /* 0x000fe200078e00a6 */
        /* <DEDUP_REMOVED lines=8> */
[----:B------:R-:W2:Y:S01]  /*7020*/  LDL.LU R192, [R1+0x9ac] ;  /* 0x0009ac0001c07983 */ /* 0x000ea20000300800 */
        /* <DEDUP_REMOVED lines=23> */
[----:B------:R-:W3:Y:S04]  /*71a0*/  LDL.LU R228, [R1+0x97c] ;  /* 0x00097c0001e47983 */ /* 0x000ee80000300800 */
[----:B------:R-:W3:Y:S04]  /*71b0*/  LDL.LU R229, [R1+0x978] ;  /* 0x0009780001e57983 */ /* 0x000ee80000300800 */
[----:B------:R-:W3:Y:S04]  /*71c0*/  LDL.LU R230, [R1+0x974] ;  /* 0x0009740001e67983 */ /* 0x000ee80000300800 */
[----:B------:R-:W3:Y:S01]  /*71d0*/  LDL.LU R231, [R1+0x970] ;  /* 0x0009700001e77983 */ /* 0x000ee20000300800 */
        /* <DEDUP_REMOVED lines=13> */
[----:B---3--:R-:W-:Y:S01]  /*72b0*/  WARPGROUP.ARRIVE ;  /* 0x00000000000079c5 */ /* 0x008fe20000000000 */
[----:B------:R-:W-:Y:S01]  /*72c0*/  UMOV UR57, UR29 ;  /* 0x0000001d00397c82 */ /* 0x000fe20008000000 */
[----:B------:R-:W-:Y:S01]  /*72d0*/  UMOV UR8, UR32 ;  /* 0x0000002000087c82 */ /* 0x000fe20008000000 */
[----:B------:R-:W-:Y:S01]  /*72e0*/  UMOV UR9, UR33 ;  /* 0x0000002100097c82 */ /* 0x000fe20008000000 */
[----:B------:R-:W3:Y:S02]  /*72f0*/  LDL.LU R48, [R1+0xc0] ;  /* 0x0000c00001307983 */ /* 0x000ee40000300800 */
[----:B------:R-:W-:Y:S01]  /*7300*/  HGMMA.64x16x16.F32 R224, gdesc[UR24], R224, gsb0 ;  /* 0x0020000018e079f0 */ /* 0x000fe200080008e0 */
[----:B------:R-:W-:Y:S01]  /*7310*/  UMOV UR28, UR32 ;  /* 0x00000020001c7c82 */ /* 0x000fe20008000000 */
[----:B------:R-:W-:Y:S01]  /*7320*/  UMOV UR29, UR33 ;  /* 0x00000021001d7c82 */ /* 0x000fe20008000000 */
[----:B------:R-:W3:Y:S04]  /*7330*/  LDL.LU R49, [R1+0xc4] ;  /* 0x0000c40001317983 */ /* 0x000ee80000300800 */
[----:B------:R-:W3:Y:S04]  /*7340*/  LDL.LU R50, [R1+0xc8] ;  /* 0x0000c80001327983 */ /* 0x000ee80000300800 */
[----:B------:R-:W3:Y:S04]  /*7350*/  LDL.LU R51, [R1+0xcc] ;  /* 0x0000cc0001337983 */ /* 0x000ee80000300800 */
[----:B------:R-:W3:Y:S04]  /*7360*/  LDL.LU R52, [R1+0xd0] ;  /* 0x0000d00001347983 */ /* 0x000ee80000300800 */
[----:B------:R-:W3:Y:S04]  /*7370*/  LDL.LU R53, [R1+0xd4] ;  /* 0x0000d40001357983 */ /* 0x000ee80000300800 */
[----:B------:R-:W3:Y:S04]  /*7380*/  LDL.LU R54, [R1+0xd8] ;  /* 0x0000d80001367983 */ /* 0x000ee80000300800 */
[----:B------:R-:W3:Y:S01]  /*7390*/  LDL.LU R55, [R1+0xdc] ;  /* 0x0000dc0001377983 */ /* 0x000ee20000300800 */
[----:B------:R-:W-:-:S02]  /*73a0*/  WARPGROUP.DEPBAR.LE gsb0, 0x0 ;  /* 0x00008000000079c5 */ /* 0x000fc40000010000 */
[----:B--2---:R-:W-:-:S06]  /*73b0*/  WARPGROUP.ARRIVE ;  /* 0x00000000000079c5 */ /* 0x004fcc0000000000 */
[----:B------:R-:W-:Y:S03]  /*73c0*/  HGMMA.64x16x16.F32 R192, gdesc[UR16], R192, gsb0 ;  /* 0x0020000010c079f0 */ /* 0x000fe600080008c0 */
[----:B------:R-:W-:Y:S02]  /*73d0*/  WARPGROUP.DEPBAR.LE gsb0, 0x0 ;  /* 0x00008000000079c5 */ /* 0x000fe40000010000 */
[----:B----4-:R-:W-:-:S06]  /*73e0*/  WARPGROUP.ARRIVE ;  /* 0x00000000000079c5 */ /* 0x010fcc0000000000 */
[----:B------:R-:W-:Y:S03]  /*73f0*/  HGMMA.64x16x16.F32 R160, gdesc[UR52], R160, gsb0 ;  /* 0x0020000034a079f0 */ /* 0x000fe600080008a0 */
[----:B------:R-:W-:Y:S02]  /*7400*/  WARPGROUP.DEPBAR.LE gsb0, 0x0 ;  /* 0x00008000000079c5 */ /* 0x000fe40000010000 */
[----:B------:R-:W-:-:S06]  /*7410*/  WARPGROUP.ARRIVE ;  /* 0x00000000000079c5 */ /* 0x000fcc0000000000 */
        /* <DEDUP_REMOVED lines=54> */
[----:B---3--:R-:W-:-:S06]  /*7780*/  WARPGROUP.ARRIVE ;  /* 0x00000000000079c5 */ /* 0x008fcc0000000000 */
        /* <DEDUP_REMOVED lines=27> */
[----:B------:R-:W-:Y:S04]  /*7940*/  STL.64 [R1+0x7f8], R230 ;  /* 0x0007f8e601007387 */ /* 0x000fe80000100a00 */
[----:B------:R-:W-:Y:S04]  /*7950*/  STL.64 [R1+0x7f0], R228 ;  /* 0x0007f0e401007387 */ /* 0x000fe80000100a00 */
[----:B------:R-:W-:Y:S04]  /*7960*/  STL.64 [R1+0x818], R198 ;  /* 0x000818c601007387 */ /* 0x000fe80000100a00 */
[----:B------:R-:W-:Y:S04]  /*7970*/  STL.64 [R1+0x810], R196 ;  /* 0x000810c401007387 */ /* 0x000fe80000100a00 */
[----:B------:R-:W-:Y:S04]  /*7980*/  STL.64 [R1+0x808], R194 ;  /* 0x000808c201007387 */ /* 0x000fe80000100a00 */
[----:B------:R0:W-:Y:S01]  /*7990*/  STL.64 [R1+0x800], R192 ;  /* 0x000800c001007387 */ /* 0x0001e20000100a00 */
[----:B------:R-:W-:-:S02]  /*79a0*/  WARPGROUP.DEPBAR.LE gsb0, 0x0 ;  /* 0x00008000000079c5 */ /* 0x000fc40000010000 */
[----:B------:R-:W-:-:S06]  /*79b0*/  WARPGROUP.ARRIVE ;  /* 0x00000000000079c5 */ /* 0x000fcc0000000000 */
[----:B------:R-:W-:Y:S01]  /*79c0*/  HGMMA.64x16x16.F32 R208, gdesc[UR16], R208, gsb0 ;  /* 0x0020000010d079f0 */ /* 0x000fe200080008d0 */
        /* <DEDUP_REMOVED lines=77> */
[----:B------:R-:W2:Y:S04]  /*7ea0*/  LDL.LU R48, [R1+0x3c0] ;  /* 0x0003c00001307983 */ /* 0x000ea80000300800 */
[----:B------:R-:W2:Y:S04]  /*7eb0*/  LDL.LU R49, [R1+0x3c4] ;  /* 0x0003c40001317983 */ /* 0x000ea80000300800 */
[----:B------:R-:W2:Y:S04]  /*7ec0*/  LDL.LU R50, [R1+0x3c8] ;  /* 0x0003c80001327983 */ /* 0x000ea80000300800 */
[----:B------:R-:W2:Y:S04]  /*7ed0*/  LDL.LU R51, [R1+0x3cc] ;  /* 0x0003cc0001337983 */ /* 0x000ea80000300800 */
[----:B------:R-:W2:Y:S04]  /*7ee0*/  LDL.LU R52, [R1+0x3d0] ;  /* 0x0003d00001347983 */ /* 0x000ea80000300800 */
        /* <DEDUP_REMOVED lines=21> */
[----:B------:R-:W-:Y:S01]  /*8040*/  UIADD3 UR48, UR61, 0x4, URZ ;  /* 0x000000043d307890 */ /* 0x000fe2000fffe03f */
[----:B------:R-:W4:Y:S01]  /*8050*/  LDL.LU R96, [R1+0x1a0] ;  /* 0x0001a00001607983 */ /* 0x000f220000300800 */
[----:B------:R-:W-:Y:S01]  /*8060*/  UIADD3 UR50, UR60, 0x4, URZ ;  /* 0x000000043c327890 */ /* 0x000fe2000fffe03f */
[----:B------:R-:W-:Y:S01]  /*8070*/  UMOV UR49, 0x40000040 ;  /* 0x4000004000317882 */ /* 0x000fe20000000000 */
[----:B------:R-:W-:Y:S01]  /*8080*/  UMOV UR51, 0x40000040 ;  /* 0x4000004000337882 */ /* 0x000fe20000000000 */
[----:B------:R-:W-:Y:S01]  /*8090*/  UIADD3 UR6, UR60, 0x84, URZ ;  /* 0x000000843c067890 */ /* 0x000fe2000fffe03f */
[----:B------:R-:W4:Y:S01]  /*80a0*/  LDL.LU R97, [R1+0x1a4] ;  /* 0x0001a40001617983 */ /* 0x000f220000300800 */
[----:B------:R-:W-:-:S03]  /*80b0*/  UMOV UR44, UR48 ;  /* 0x00000030002c7c82 */ /* 0x000fc60008000000 */
[----:B------:R-:W4:Y:S01]  /*80c0*/  LDL.LU R98, [R1+0x1a8] ;  /* 0x0001a80001627983 */ /* 0x000f220000300800 */
[----:B------:R-:W-:Y:S01]  /*80d0*/  UMOV UR45, UR49 ;  /* 0x00000031002d7c82 */ /* 0x000fe20008000000 */
[----:B------:R-:W-:Y:S02]  /*80e0*/  UMOV UR46, UR6 ;  /* 0x00000006002e7c82 */ /* 0x000fe40008000000 */
[----:B------:R-:W4:Y:S01]  /*80f0*/  LDL.LU R99, [R1+0x1ac] ;  /* 0x0001ac0001637983 */ /* 0x000f220000300800 */
[----:B------:R-:W-:-:S03]  /*8100*/  UMOV UR47, 0x40000040 ;  /* 0x40000040002f7882 */ /* 0x000fc60000000000 */
[----:B------:R-:W4:Y:S04]  /*8110*/  LDL.LU R100, [R1+0x1b0] ;  /* 0x0001b00001647983 */ /* 0x000f280000300800 */
[----:B------:R-:W4:Y:S04]  /*8120*/  LDL.LU R101, [R1+0x1b4] ;  /* 0x0001b40001657983 */ /* 0x000f280000300800 */
[----:B------:R-:W4:Y:S04]  /*8130*/  LDL.LU R102, [R1+0x1b8] ;  /* 0x0001b80001667983 */ /* 0x000f280000300800 */
[----:B------:R-:W4:Y:S01]  /*8140*/  LDL.LU R103, [R1+0x1bc] ;  /* 0x0001bc0001677983 */ /* 0x000f220000300800 */
[----:B------:R-:W-:Y:S01]  /*8150*/  UIADD3 UR7, UR60, 0x104, URZ ;  /* 0x000001043c077890 */ /* 0x000fe2000fffe03f */
[----:B------:R-:W-:Y:S01]  /*8160*/  UMOV UR52, UR48 ;  /* 0x0000003000347c82 */ /* 0x000fe20008000000 */
[----:B------:R-:W-:Y:S01]  /*8170*/  UMOV UR53, UR49 ;  /* 0x0000003100357c82 */ /* 0x000fe20008000000 */
[----:B------:R-:W-:Y:S01]  /*8180*/  UMOV UR55, 0x40000040 ;  /* 0x4000004000377882 */ /* 0x000fe20000000000 */
[----:B------:R-:W-:Y:S01]  /*8190*/  UIADD3 UR58, UR60, 0x184, URZ ;  /* 0x000001843c3a7890 */ /* 0x000fe2000fffe03f */
[----:B------:R-:W4:Y:S02]  /*81a0*/  LDL.LU R160, [R1+0xa0] ;  /* 0x0000a00001a07983 */ /* 0x000f240000300800 */
[----:B------:R-:W-:-:S02]  /*81b0*/  UMOV UR54, UR7 ;  /* 0x0000000700367c82 */ /* 0x000fc40008000000 */
[----:B------:R-:W4:Y:S01]  /*81c0*/  LDL.LU R161, [R1+0xa4] ;  /* 0x0000a40001a17983 */ /* 0x000f220000300800 */
[----:B--2---:R-:W-:-:S03]  /*81d0*/  WARPGROUP.ARRIVE ;  /* 0x00000000000079c5 */ /* 0x004fc60000000000 */
[----:B------:R-:W2:Y:S01]  /*81e0*/  LDL.LU R162, [R1+0xa8] ;  /* 0x0000a80001a27983 */ /* 0x000ea20000300800 */
[----:B------:R-:W-:Y:S01]  /*81f0*/  UMOV UR56, UR48 ;  /* 0x0000003000387c82 */ /* 0x000fe20008000000 */
[----:B------:R-:W-:Y:S02]  /*8200*/  UMOV UR57, UR49 ;  /* 0x0000003100397c82 */ /* 0x000fe40008000000 */
[----:B------:R-:W2:Y:S01]  /*8210*/  LDL.LU R163, [R1+0xac] ;  /* 0x0000ac0001a37983 */ /* 0x000ea20000300800 */
[----:B------:R-:W-:Y:S01]  /*8220*/  HGMMA.64x16x16.F32 R48, gdesc[UR32], R48, gsb0 ;  /* 0x00200000203079f0 */ /* 0x000fe20008000830 */
[----:B------:R-:W-:Y:S02]  /*8230*/  UMOV UR59, 0x40000040 ;  /* 0x40000040003b7882 */ /* 0x000fe40000000000 */
[----:B------:R-:W2:Y:S04]  /*8240*/  LDL.LU R164, [R1+0xb0] ;  /* 0x0000b00001a47983 */ /* 0x000ea80000300800 */
[----:B------:R-:W2:Y:S04]  /*8250*/  LDL.LU R165, [R1+0xb4] ;  /* 0x0000b40001a57983 */ /* 0x000ea80000300800 */
[----:B------:R-:W2:Y:S04]  /*8260*/  LDL.LU R166, [R1+0xb8] ;  /* 0x0000b80001a67983 */ /* 0x000ea80000300800 */
[----:B------:R-:W2:Y:S01]  /*8270*/  LDL.LU R167, [R1+0xbc] ;  /* 0x0000bc0001a77983 */ /* 0x000ea20000300800 */
[----:B------:R-:W-:-:S02]  /*8280*/  WARPGROUP.DEPBAR.LE gsb0, 0x0 ;  /* 0x00008000000079c5 */ /* 0x000fc40000010000 */
[----:B---3--:R-:W-:-:S06]  /*8290*/  WARPGROUP.ARRIVE ;  /* 0x00000000000079c5 */ /* 0x008fcc0000000000 */
        /* <DEDUP_REMOVED lines=11> */
[----:B------:R-:W-:Y:S01]  /*8350*/  UMOV UR24, UR48 ;  /* 0x0000003000187c82 */ /* 0x000fe20008000000 */
[----:B------:R-:W-:Y:S01]  /*8360*/  UMOV UR25, UR49 ;  /* 0x0000003100197c82 */ /* 0x000fe20008000000 */
[----:B------:R-:W-:Y:S01]  /*8370*/  UMOV UR27, 0x40000040 ;  /* 0x40000040001b7882 */ /* 0x000fe20000000000 */
        /* <DEDUP_REMOVED lines=8> */
[----:B------:R-:W-:-:S02]  /*8400*/  WARPGROUP.DEPBAR.LE gsb0, 0x0 ;  /* 0x00008000000079c5 */ /* 0x000fc40000010000 */
[----:B------:R-:W-:-:S06]  /*8410*/  WARPGROUP.ARRIVE ;  /* 0x00000000000079c5 */ /* 0x000fcc0000000000 */
[----:B------:R-:W-:Y:S01]  /*8420*/  HGMMA.64x16x16.F32 R208, gdesc[UR24], R208, gsb0 ;  /* 0x0020000018d079f0 */ /* 0x000fe200080008d0 */
[----:B------:R-:W-:Y:S04]  /*8430*/  STL.64 [R1+0x420], R80 ;  /* 0x0004205001007387 */ /* 0x000fe80000100a00 */
[----:B------:R-:W-:Y:S04]  /*8440*/  STL.64 [R1+0x428], R82 ;  /* 0x0004285201007387 */ /* 0x000fe80000100a00 */
[----:B------:R-:W-:Y:S04]  /*8450*/  STL.64 [R1+0x430], R84 ;  /* 0x0004305401007387 */ /* 0x000fe80000100a00 */
[----:B------:R0:W-:Y:S04]  /*8460*/  STL.64 [R1+0x438], R86 ;  /* 0x0004385601007387 */ /* 0x0001e80000100a00 */
[----:B0-----:R-:W4:Y:S04]  /*8470*/  LDL.LU.64 R86, [R1+0x948] ;  /* 0x0009480001567983 */ /* 0x001f280000300a00 */
[----:B------:R-:W4:Y:S04]  /*8480*/  LDL.LU.64 R84, [R1+0x940] ;  /* 0x0009400001547983 */ /* 0x000f280000300a00 */
[----:B------:R-:W4:Y:S04]  /*8490*/  LDL.LU.64 R82, [R1+0x938] ;  /* 0x0009380001527983 */ /* 0x000f280000300a00 */
[----:B------:R-:W4:Y:S04]  /*84a0*/  LDL.LU.64 R80, [R1+0x930] ;  /* 0x0009300001507983 */ /* 0x000f280000300a00 */
        /* <DEDUP_REMOVED lines=34> */
[----:B------:R-:W-:Y:S01]  /*86d0*/  WARPGROUP.ARRIVE ;  /* 0x00000000000079c5 */ /* 0x000fe20000000000 */
[----:B------:R-:W-:Y:S01]  /*86e0*/  UMOV UR28, UR48 ;  /* 0x00000030001c7c82 */ /* 0x000fe20008000000 */
[----:B------:R-:W-:Y:S01]  /*86f0*/  UMOV UR29, UR49 ;  /* 0x00000031001d7c82 */ /* 0x000fe20008000000 */
[----:B------:R-:W-:-:S05]  /*8700*/  UMOV UR31, 0x40000040 ;  /* 0x40000040001f7882 */ /* 0x000fca0000000000 */
[----:B------:R-:W-:Y:S01]  /*8710*/  HGMMA.64x16x16.F32 R96, gdesc[UR28], R96, gsb0 ;  /* 0x002000001c6079f0 */ /* 0x000fe20008000860 */
[----:B------:R-:W-:Y:S01]  /*8720*/  UIADD3 UR38, UR60, 0x304, URZ ;  /* 0x000003043c267890 */ /* 0x000fe2000fffe03f */
[----:B------:R-:W-:Y:S01]  /*8730*/  UMOV UR36, UR48 ;  /* 0x0000003000247c82 */ /* 0x000fe20008000000 */
[----:B------:R-:W-:Y:S01]  /*8740*/  UMOV UR37, UR49 ;  /* 0x0000003100257c82 */ /* 0x000fe20008000000 */
[----:B------:R-:W-:Y:S01]  /*8750*/  UMOV UR39, 0x40000040 ;  /* 0x4000004000277882 */ /* 0x000fe20000000000 */
[----:B------:R-:W-:Y:S02]  /*8760*/  WARPGROUP.DEPBAR.LE gsb0, 0x0 ;  /* 0x00008000000079c5 */ /* 0x000fe40000010000 */
[----:B------:R-:W-:-:S06]  /*8770*/  WARPGROUP.ARRIVE ;  /* 0x00000000000079c5 */ /* 0x000fcc0000000000 */
[----:B------:R-:W-:Y:S01]  /*8780*/  HGMMA.64x16x16.F32 R128, gdesc[UR36], R128, gsb0 ;  /* 0x00200000248079f0 */ /* 0x000fe20008000880 */
[----:B------:R-:W-:Y:S01]  /*8790*/  UIADD3 UR14, UR60, 0x384, URZ ;  /* 0x000003843c0e7890 */ /* 0x000fe2000fffe03f */
[----:B------:R-:W-:Y:S01]  /*87a0*/  UMOV UR12, UR48 ;  /* 0x00000030000c7c82 */ /* 0x000fe20008000000 */
[----:B------:R-:W-:Y:S01]  /*87b0*/  UMOV UR13, UR49 ;  /* 0x00000031000d7c82 */ /* 0x000fe20008000000 */
[----:B------:R-:W-:Y:S01]  /*87c0*/  UMOV UR15, 0x40000040 ;  /* 0x40000040000f7882 */ /* 0x000fe20000000000 */
[----:B------:R-:W-:Y:S02]  /*87d0*/  WARPGROUP.DEPBAR.LE gsb0, 0x0 ;  /* 0x00008000000079c5 */ /* 0x000fe40000010000 */
[----:B--2---:R-:W-:-:S06]  /*87e0*/  WARPGROUP.ARRIVE ;  /* 0x00000000000079c5 */ /* 0x004fcc0000000000 */
        /* <DEDUP_REMOVED lines=13> */
[----:B------:R-:W-:Y:S01]  /*88c0*/  UIADD3 UR42, UR60, 0x504, URZ ;  /* 0x000005043c2a7890 */ /* 0x000fe2000fffe03f */
[----:B----4-:R-:W-:-:S06]  /*88d0*/  WARPGROUP.ARRIVE ;  /* 0x00000000000079c5 */ /* 0x010fcc0000000000 */
[----:B------:R-:W-:Y:S01]  /*88e0*/  HGMMA.64x16x16.F32 R208, gdesc[UR4], R208, gsb0 ;  /* 0x0020000004d079f0 */ /* 0x000fe200080008d0 */
[----:B------:R-:W-:Y:S01]  /*88f0*/  UMOV UR40, UR48 ;  /* 0x0000003000287c82 */ /* 0x000fe20008000000 */
[----:B------:R-:W-:Y:S01]  /*8900*/  UMOV UR41, UR49 ;  /* 0x0000003100297c82 */ /* 0x000fe20008000000 */
[----:B------:R-:W-:Y:S01]  /*8910*/  UMOV UR43, 0x40000040 ;  /* 0x40000040002b7882 */ /* 0x000fe20000000000 */
[----:B------:R-:W-:Y:S02]  /*8920*/  WARPGROUP.DEPBAR.LE gsb0, 0x0 ;  /* 0x00008000000079c5 */ /* 0x000fe40000010000 */
[----:B---3--:R-:W-:-:S06]  /*8930*/  WARPGROUP.ARRIVE ;  /* 0x00000000000079c5 */ /* 0x008fcc0000000000 */
[----:B------:R-:W-:Y:S01]  /*8940*/  HGMMA.64x16x16.F32 R176, gdesc[UR40], R176, gsb0 ;  /* 0x0020000028b079f0 */ /* 0x000fe200080008b0 */
[----:B------:R-:W-:Y:S02]  /*8950*/  UMOV UR10, UR46 ;  /* 0x0000002e000a7c82 */ /* 0x000fe40008000000 */
[----:B------:R-:W-:Y:S01]  /*8960*/  UMOV UR56, UR10 ;  /* 0x0000000a00387c82 */ /* 0x000fe20008000000 */
[----:B------:R-:W-:Y:S01]  /*8970*/  UIADD3 UR10, UR60, 0x584, URZ ;  /* 0x000005843c0a7890 */ /* 0x000fe2000fffe03f */
[----:B------:R-:W-:Y:S01]  /*8980*/  UMOV UR11, UR47 ;  /* 0x0000002f000b7c82 */ /* 0x000fe20008000000 */
[----:B------:R-:W-:Y:S01]  /*8990*/  UMOV UR8, UR48 ;  /* 0x0000003000087c82 */ /* 0x000fe20008000000 */
[----:B------:R-:W-:Y:S01]  /*89a0*/  UMOV UR57, UR11 ;  /* 0x0000000b00397c82 */ /* 0x000fe20008000000 */
[----:B------:R-:W-:Y:S01]  /*89b0*/  UMOV UR9, UR49 ;  /* 0x0000003100097c82 */ /* 0x000fe20008000000 */
[----:B------:R-:W-:Y:S01]  /*89c0*/  UMOV UR11, 0x40000040 ;  /* 0x40000040000b7882 */ /* 0x000fe20000000000 */
[----:B------:R-:W-:-:S02]  /*89d0*/  WARPGROUP.DEPBAR.LE gsb0, 0x0 ;  /* 0x00008000000079c5 */ /* 0x000fc40000010000 */
[----:B------:R-:W-:-:S06]  /*89e0*/  WARPGROUP.ARRIVE ;  /* 0x00000000000079c5 */ /* 0x000fcc0000000000 */
        /* <DEDUP_REMOVED lines=25> */
[----:B------:R-:W-:Y:S04]  /*8b80*/  STL.64 [R1+0x1a0], R96 ;  /* 0x0001a06001007387 */ /* 0x000fe80000100a00 */
[----:B------:R-:W-:Y:S04]  /*8b90*/  STL.64 [R1+0x1a8], R98 ;  /* 0x0001a86201007387 */ /* 0x000fe80000100a00 */
[----:B------:R-:W-:Y:S01]  /*8ba0*/  STL.64 [R1+0x1b0], R100 ;  /* 0x0001b06401007387 */ /* 0x000fe20000100a00 */
[----:B------:R-:W-:-:S02]  /*8bb0*/  WARPGROUP.DEPBAR.LE gsb0, 0x0 ;  /* 0x00008000000079c5 */ /* 0x000fc40000010000 */
[----:B------:R-:W-:-:S06]  /*8bc0*/  WARPGROUP.ARRIVE ;  /* 0x00000000000079c5 */ /* 0x000fcc0000000000 */
[----:B------:R-:W-:Y:S01]  /*8bd0*/  HGMMA.64x16x16.F32 R40, gdesc[UR44], R40, gsb0 ;  /* 0x002000002c2879f0 */ /* 0x000fe20008000828 */
[----:B------:R-:W-:Y:S04]  /*8be0*/  STL.64 [R1+0x1b8], R102 ;  /* 0x0001b86601007387 */ /* 0x000fe80000100a00 */
[----:B------:R0:W-:Y:S04]  /*8bf0*/  STL.64 [R1+0x120], R128 ;  /* 0x0001208001007387 */ /* 0x0001e80000100a00 */
[----:B------:R1:W-:Y:S04]  /*8c00*/  STL.64 [R1+0x128], R130 ;  /* 0x0001288201007387 */ /* 0x0003e80000100a00 */
[----:B------:R2:W-:Y:S04]  /*8c10*/  STL.64 [R1+0x130], R132 ;  /* 0x0001308401007387 */ /* 0x0005e80000100a00 */
[----:B------:R3:W-:Y:S04]  /*8c20*/  STL.64 [R1+0x138], R134 ;  /* 0x0001388601007387 */ /* 0x0007e80000100a00 */
[----:B------:R4:W-:Y:S04]  /*8c30*/  STL.64 [R1+0xa0], R160 ;  /* 0x0000a0a001007387 */ /* 0x0009e80000100a00 */
[----:B------:R4:W-:Y:S04]  /*8c40*/  STL.64 [R1+0xa8], R162 ;  /* 0x0000a8a201007387 */ /* 0x0009e80000100a00 */
[----:B------:R4:W-:Y:S04]  /*8c50*/  STL.64 [R1+0xb0], R164 ;  /* 0x0000b0a401007387 */ /* 0x0009e80000100a00 */
[----:B------:R4:W-:Y:S04]  /*8c60*/  STL.64 [R1+0xb8], R166 ;  /* 0x0000b8a601007387 */ /* 0x0009e80000100a00 */
[----:B0-----:R-:W4:Y:S04]  /*8c70*/  LDL.LU R128, [R1] ;  /* 0x0000000001807983 */ /* 0x001f280000300800 */
[----:B------:R-:W4:Y:S04]  /*8c80*/  LDL.LU R129, [R1+0x4] ;  /* 0x0000040001817983 */ /* 0x000f280000300800 */
[----:B------:R0:W-:Y:S04]  /*8c90*/  STL.64 [R1+0x20], R192 ;  /* 0x000020c001007387 */ /* 0x0001e80000100a00 */
[----:B------:R0:W-:Y:S04]  /*8ca0*/  STL.64 [R1+0x28], R194 ;  /* 0x000028c201007387 */ /* 0x0001e80000100a00 */
[----:B------:R0:W-:Y:S04]  /*8cb0*/  STL.64 [R1+0x30], R196 ;  /* 0x000030c401007387 */ /* 0x0001e80000100a00 */
[----:B------:R0:W-:Y:S04]  /*8cc0*/  STL.64 [R1+0x38], R198 ;  /* 0x000038c601007387 */ /* 0x0001e80000100a00 */
[----:B-1----:R-:W4:Y:S04]  /*8cd0*/  LDL.LU R130, [R1+0x8] ;  /* 0x0000080001827983 */ /* 0x002f280000300800 */
[----:B------:R-:W4:Y:S04]  /*8ce0*/  LDL.LU R131, [R1+0xc] ;  /* 0x00000c0001837983 */ /* 0x000f280000300800 */
[----:B--2---:R-:W2:Y:S04]  /*8cf0*/  LDL.LU R132, [R1+0x10] ;  /* 0x0000100001847983 */ /* 0x004ea80000300800 */
[----:B------:R-:W2:Y:S04]  /*8d00*/  LDL.LU R133, [R1+0x14] ;  /* 0x0000140001857983 */ /* 0x000ea80000300800 */
[----:B---3--:R-:W2:Y:S04]  /*8d10*/  LDL.LU R134, [R1+0x18] ;  /* 0x0000180001867983 */ /* 0x008ea80000300800 */
[----:B------:R-:W2:Y:S01]  /*8d20*/  LDL.LU R135, [R1+0x1c] ;  /* 0x00001c0001877983 */ /* 0x000ea20000300800 */
[----:B------:R-:W-:-:S02]  /*8d30*/  WARPGROUP.DEPBAR.LE gsb0, 0x0 ;  /* 0x00008000000079c5 */ /* 0x000fc40000010000 */
[----:B------:R-:W-:Y:S01]  /*8d40*/  WARPGROUP.ARRIVE ;  /* 0x00000000000079c5 */ /* 0x000fe20000000000 */
[----:B------:R-:W-:Y:S01]  /*8d50*/  UMOV UR32, UR44 ;  /* 0x0000002c00207c82 */ /* 0x000fe20008000000 */
[----:B------:R-:W-:Y:S01]  /*8d60*/  UMOV UR33, UR45 ;  /* 0x0000002d00217c82 */ /* 0x000fe20008000000 */
[----:B------:R-:W-:Y:S01]  /*8d70*/  UMOV UR16, UR44 ;  /* 0x0000002c00107c82 */ /* 0x000fe20008000000 */
[----:B------:R-:W-:Y:S01]  /*8d80*/  UMOV UR17, UR45 ;  /* 0x0000002d00117c82 */ /* 0x000fe20008000000 */
[----:B----4-:R-:W3:Y:S01]  /*8d90*/  LDL.LU.64 R160, [R1+0x80] ;  /* 0x0000800001a07983 */ /* 0x010ee20000300a00 */
[----:B------:R-:W-:Y:S03]  /*8da0*/  HGMMA.64x16x16.F32 R72, gdesc[UR32], R72, gsb0 ;  /* 0x00200000204879f0 */ /* 0x000fe60008000848 */
[----:B------:R-:W3:Y:S04]  /*8db0*/  LDL.LU.64 R162, [R1+0x88] ;  /* 0x0000880001a27983 */ /* 0x000ee80000300a00 */
[----:B------:R-:W3:Y:S04]  /*8dc0*/  LDL.LU.64 R164, [R1+0x90] ;  /* 0x0000900001a47983 */ /* 0x000ee80000300a00 */
[----:B------:R-:W3:Y:S01]  /*8dd0*/  LDL.LU.64 R166, [R1+0x98] ;  /* 0x0000980001a67983 */ /* 0x000ee20000300a00 */
[----:B------:R-:W-:Y:S01]  /*8de0*/  UMOV UR8, UR44 ;  /* 0x0000002c00087c82 */ /* 0x000fe20008000000 */
[----:B------:R-:W-:-:S02]  /*8df0*/  UMOV UR9, UR45 ;  /* 0x0000002d00097c82 */ /* 0x000fc40008000000 */
[----:B0-----:R-:W4:Y:S04]  /*8e00*/  LDL.LU.64 R192, [R1+0x100] ;  /* 0x0001000001c07983 */ /* 0x001f280000300a00 */
[----:B------:R-:W4:Y:S04]  /*8e10*/  LDL.LU.64 R194, [R1+0x108] ;  /* 0x0001080001c27983 */ /* 0x000f280000300a00 */
[----:B------:R-:W4:Y:S04]  /*8e20*/  LDL.LU.64 R196, [R1+0x110] ;  /* 0x0001100001c47983 */ /* 0x000f280000300a00 */
[----:B------:R-:W4:Y:S01]  /*8e30*/  LDL.LU.64 R198, [R1+0x118] ;  /* 0x0001180001c67983 */ /* 0x000f220000300a00 */
[----:B------:R-:W-:-:S02]  /*8e40*/  WARPGROUP.DEPBAR.LE gsb0, 0x0 ;  /* 0x00008000000079c5 */ /* 0x000fc40000010000 */
[----:B------:R-:W-:-:S06]  /*8e50*/  WARPGROUP.ARRIVE ;  /* 0x00000000000079c5 */ /* 0x000fcc0000000000 */
[----:B------:R-:W-:Y:S03]  /*8e60*/  HGMMA.64x16x16.F32 R104, gdesc[UR16], R104, gsb0 ;  /* 0x00200000106879f0 */ /* 0x000fe60008000868 */
        /* <DEDUP_REMOVED lines=10> */
[----:B------:R-:W-:Y:S01]  /*8f10*/  STL.64 [R1+0x728], R214 ;  /* 0x000728d601007387 */ /* 0x000fe20000100a00 */
[----:B------:R-:W-:Y:S02]  /*8f20*/  WARPGROUP.DEPBAR.LE gsb0, 0x0 ;  /* 0x00008000000079c5 */ /* 0x000fe40000010000 */
[----:B------:R-:W-:-:S06]  /*8f30*/  WARPGROUP.ARRIVE ;  /* 0x00000000000079c5 */ /* 0x000fcc0000000000 */
[----:B------:R-:W-:Y:S01]  /*8f40*/  HGMMA.64x16x16.F32 R200, gdesc[UR4], R200, gsb0 ;  /* 0x0020000004c879f0 */ /* 0x000fe200080008c8 */
[----:B------:R-:W-:Y:S04]  /*8f50*/  STL.64 [R1+0x720], R212 ;  /* 0x000720d401007387 */ /* 0x000fe80000100a00 */
[----:B------:R-:W-:Y:S04]  /*8f60*/  STL.64 [R1+0x718], R210 ;  /* 0x000718d201007387 */ /* 0x000fe80000100a00 */
[----:B------:R-:W-:Y:S04]  /*8f70*/  STL.64 [R1+0x710], R208 ;  /* 0x000710d001007387 */ /* 0x000fe80000100a00 */
[----:B------:R-:W-:Y:S04]  /*8f80*/  STL [R1+0x7bc], R176 ;  /* 0x0007bcb001007387 */ /* 0x000fe80000100800 */
        /* <DEDUP_REMOVED lines=8> */
[----:B------:R-:W-:Y:S01]  /*9010*/  STL [R1+0x6f8], R145 ;  /* 0x0006f89101007387 */ /* 0x000fe20000100800 */
[----:B------:R-:W-:-:S02]  /*9020*/  WARPGROUP.DEPBAR.LE gsb0, 0x0 ;  /* 0x00008000000079c5 */ /* 0x000fc40000010000 */
[----:B--2---:R-:W-:Y:S01]  /*9030*/  WARPGROUP.ARRIVE ;  /* 0x00000000000079c5 */ /* 0x004fe20000000000 */
[----:B------:R-:W-:Y:S01]  /*9040*/  STL [R1+0x6f4], R146 ;  /* 0x0006f49201007387 */ /* 0x000fe20000100800 */
[----:B------:R-:W-:Y:S01]  /*9050*/  UMOV UR20, UR44 ;  /* 0x0000002c00147c82 */ /* 0x000fe20008000000 */
[----:B------:R-:W-:Y:S02]  /*9060*/  UMOV UR21, UR45 ;  /* 0x0000002d00157c82 */ /* 0x000fe40008000000 */
[----:B------:R-:W-:Y:S01]  /*9070*/  STL [R1+0x6f0], R147 ;  /* 0x0006f09301007387 */ /* 0x000fe20000100800 */
[----:B------:R-:W-:Y:S03]  /*9080*/  HGMMA.64x16x16.F32 R128, gdesc[UR20], R128, gsb0 ;  /* 0x00200000148079f0 */ /* 0x000fe60008000880 */
        /* <DEDUP_REMOVED lines=52> */
[----:B------:R-:W-:-:S03]  /*93d0*/  WARPGROUP.DEPBAR.LE gsb0, 0x0 ;  /* 0x00008000000079c5 */ /* 0x000fc60000010000 */
[----:B------:R-:W2:Y:S04]  /*93e0*/  LDL.LU.64 R96, [R1+0x180] ;  /* 0x0001800001607983 */ /* 0x000ea80000300a00 */
[----:B------:R-:W2:Y:S04]  /*93f0*/  LDL.LU.64 R98, [R1+0x188] ;  /* 0x0001880001627983 */ /* 0x000ea80000300a00 */
[----:B------:R-:W2:Y:S04]  /*9400*/  LDL.LU.64 R100, [R1+0x190] ;  /* 0x0001900001647983 */ /* 0x000ea80000300a00 */
[----:B------:R0:W-:Y:S04]  /*9410*/  STL.64 [R1], R128 ;  /* 0x0000008001007387 */ /* 0x0001e80000100a00 */
[----:B------:R1:W-:Y:S04]  /*9420*/  STL.64 [R1+0x8], R130 ;  /* 0x0000088201007387 */ /* 0x0003e80000100a00 */
[----:B------:R4:W-:Y:S04]  /*9430*/  STL.64 [R1+0x10], R132 ;  /* 0x0000108401007387 */ /* 0x0009e80000100a00 */
[----:B------:R4:W-:Y:S04]  /*9440*/  STL.64 [R1+0x18], R134 ;  /* 0x0000188601007387 */ /* 0x0009e80000100a00 */
[----:B------:R-:W2:Y:S01]  /*9450*/  LDL.LU.64 R102, [R1+0x198] ;  /* 0x0001980001667983 */ /* 0x000ea20000300a00 */
[----:B---3--:R-:W-:-:S03]  /*9460*/  WARPGROUP.ARRIVE ;  /* 0x00000000000079c5 */ /* 0x008fc60000000000 */
[----:B0-----:R-:W3:Y:S01]  /*9470*/  LDL.LU.64 R128, [R1+0x200] ;  /* 0x0002000001807983 */ /* 0x001ee20000300a00 */
[----:B------:R-:W-:-:S03]  /*9480*/  UMOV UR12, UR44 ;  /* 0x0000002c000c7c82 */ /* 0x000fc60008000000 */
[----:B-1----:R-:W3:Y:S01]  /*9490*/  LDL.LU.64 R130, [R1+0x208] ;  /* 0x0002080001827983 */ /* 0x002ee20000300a00 */
[----:B------:R-:W-:Y:S02]  /*94a0*/  UMOV UR13, UR45 ;  /* 0x0000002d000d7c82 */ /* 0x000fe40008000000 */
[----:B------:R-:W-:Y:S01]  /*94b0*/  HGMMA.64x16x16.F32 R160, gdesc[UR12], R160, gsb0 ;  /* 0x002000000ca079f0 */ /* 0x000fe200080008a0 */
[----:B----4-:R-:W3:Y:S04]  /*94c0*/  LDL.LU.64 R132, [R1+0x210] ;  /* 0x0002100001847983 */ /* 0x010ee80000300a00 */
[----:B------:R-:W3:Y:S01]  /*94d0*/  LDL.LU.64 R134, [R1+0x218] ;  /* 0x0002180001867983 */ /* 0x000ee20000300a00 */
[----:B------:R-:W-:Y:S01]  /*94e0*/  UMOV UR36, UR44 ;  /* 0x0000002c00247c82 */ /* 0x000fe20008000000 */
[----:B------:R-:W-:Y:S01]  /*94f0*/  UMOV UR37, UR45 ;  /* 0x0000002d00257c82 */ /* 0x000fe20008000000 */
[----:B------:R-:W-:-:S02]  /*9500*/  WARPGROUP.DEPBAR.LE gsb0, 0x0 ;  /* 0x00008000000079c5 */ /* 0x000fc40000010000 */
[----:B------:R-:W-:Y:S01]  /*9510*/  IMAD.MOV.U32 R84, RZ, RZ, R160 ;  /* 0x000000ffff547224 */ /* 0x000fe200078e00a0 */
[----:B------:R-:W-:Y:S01]  /*9520*/  MOV R85, R161 ;  /* 0x000000a100557202 */ /* 0x000fe20000000f00 */
[----:B------:R-:W-:Y:S01]  /*9530*/  IMAD.MOV.U32 R86, RZ, RZ, R162 ;  /* 0x000000ffff567224 */ /* 0x000fe200078e00a2 */
[----:B------:R-:W4:Y:S01]  /*9540*/  LDL.LU.64 R160, [R1+0x280] ;  /* 0x0002800001a07983 */ /* 0x000f220000300a00 */
[----:B------:R-:W-:Y:S01]  /*9550*/  IMAD.MOV.U32 R87, RZ, RZ, R163 ;  /* 0x000000ffff577224 */ /* 0x000fe200078e00a3 */
[----:B------:R-:W-:Y:S01]  /*9560*/  WARPGROUP.ARRIVE ;  /* 0x00000000000079c5 */ /* 0x000fe20000000000 */
[----:B------:R-:W-:Y:S01]  /*9570*/  IMAD.MOV.U32 R52, RZ, RZ, R164 ;  /* 0x000000ffff347224 */ /* 0x000fe200078e00a4 */
[----:B------:R-:W4:Y:S01]  /*9580*/  LDL.LU.64 R162, [R1+0x288] ;  /* 0x0002880001a27983 */ /* 0x000f220000300a00 */
[----:B------:R-:W-:Y:S02]  /*9590*/  IMAD.MOV.U32 R53, RZ, RZ, R165 ;  /* 0x000000ffff357224 */ /* 0x000fe400078e00a5 */
[----:B------:R-:W-:Y:S01]  /*95a0*/  IMAD.MOV.U32 R54, RZ, RZ, R166 ;  /* 0x000000ffff367224 */ /* 0x000fe200078e00a6 */
[----:B------:R-:W4:Y:S01]  /*95b0*/  LDL.LU.64 R164, [R1+0x290] ;  /* 0x0002900001a47983 */ /* 0x000f220000300a00 */
[----:B------:R-:W-:Y:S01]  /*95c0*/  IMAD.MOV.U32 R55, RZ, RZ, R167 ;  /* 0x000000ffff377224 */ /* 0x000fe200078e00a7 */
[----:B------:R-:W-:Y:S02]  /*95d0*/  HGMMA.64x16x16.F32 R192, gdesc[UR36], R192, gsb0 ;  /* 0x0020000024c079f0 */ /* 0x000fe400080008c0 */
[----:B------:R-:W4:Y:S01]  /*95e0*/  LDL.LU.64 R166, [R1+0x298] ;  /* 0x0002980001a67983 */ /* 0x000f220000300a00 */
[----:B------:R-:W-:-:S02]  /*95f0*/  WARPGROUP.DEPBAR.LE gsb0, 0x0 ;  /* 0x00008000000079c5 */ /* 0x000fc40000010000 */
[----:B------:R-:W-:Y:S01]  /*9600*/  IMAD.MOV.U32 R116, RZ, RZ, R192 ;  /* 0x000000ffff747224 */ /* 0x000fe200078e00c0 */
[----:B------:R-:W-:Y:S01]  /*9610*/  MOV R118, R194 ;  /* 0x000000c200767202 */ /* 0x000fe20000000f00 */
[----:B------:R-:W-:Y:S02]  /*9620*/  IMAD.MOV.U32 R117, RZ, RZ, R193 ;  /* 0x000000ffff757224 */ /* 0x000fe400078e00c1 */
[----:B------:R-:W-:Y:S01]  /*9630*/  IMAD.MOV.U32 R119, RZ, RZ, R195 ;  /* 0x000000ffff777224 */ /* 0x000fe200078e00c3 */
[----:B------:R-:W4:Y:S01]  /*9640*/  LDL.LU.64 R192, [R1+0x300] ;  /* 0x0003000001c07983 */ /* 0x000f220000300a00 */
[----:B------:R-:W-:Y:S02]  /*9650*/  IMAD.MOV.U32 R80, RZ, RZ, R196 ;  /* 0x000000ffff507224 */ /* 0x000fe400078e00c4 */
[----:B------:R-:W-:Y:S01]  /*9660*/  IMAD.MOV.U32 R81, RZ, RZ, R197 ;  /* 0x000000ffff517224 */ /* 0x000fe200078e00c5 */
[----:B------:R-:W4:Y:S01]  /*9670*/  LDL.LU.64 R194, [R1+0x308] ;  /* 0x0003080001c27983 */ /* 0x000f220000300a00 */
[----:B------:R-:W-:-:S02]  /*9680*/  IMAD.MOV.U32 R82, RZ, RZ, R198 ;  /* 0x000000ffff527224 */ /* 0x000fc400078e00c6 */
[----:B------:R-:W-:Y:S01]  /*9690*/  IMAD.MOV.U32 R83, RZ, RZ, R199 ;  /* 0x000000ffff537224 */ /* 0x000fe200078e00c7 */
        /* <DEDUP_REMOVED lines=14> */
[----:B------:R-:W4:Y:S01]  /*9780*/  LDL.LU R44, [R1+0xe0] ;  /* 0x0000e000012c7983 */ /* 0x000f220000300800 */
        /* <DEDUP_REMOVED lines=12> */
[----:B------:R-:W-:Y:S02]  /*9850*/  IMAD.MOV.U32 R45, RZ, RZ, R9 ;  /* 0x000000ffff2d7224 */ /* 0x000fe400078e0009 */
[----:B------:R-:W2:Y:S01]  /*9860*/  LDL.LU R9, [R1+0x8a8] ;  /* 0x0008a80001097983 */ /* 0x000ea20000300800 */
[----:B------:R-:W-:Y:S02]  /*9870*/  IMAD.MOV.U32 R46, RZ, RZ, R10 ;  /* 0x000000ffff2e7224 */ /* 0x000fe400078e000a */
[----:B------:R-:W-:Y:S01]  /*9880*/  IMAD.MOV.U32 R47, RZ, RZ, R11 ;  /* 0x000000ffff2f7224 */ /* 0x000fe200078e000b */
[----:B------:R-:W3:Y:S01]  /*9890*/  LDL.LU R10, [R1+0x8a4] ;  /* 0x0008a400010a7983 */ /* 0x000ee20000300800 */
[----:B------:R-:W-:-:S02]  /*98a0*/  IMAD.MOV.U32 R48, RZ, RZ, R12 ;  /* 0x000000ffff307224 */ /* 0x000fc400078e000c */
[----:B------:R-:W-:Y:S01]  /*98b0*/  IMAD.MOV.U32 R49, RZ, RZ, R13 ;  /* 0x000000ffff317224 */ /* 0x000fe200078e000d */
[----:B------:R-:W4:Y:S01]  /*98c0*/  LDL.LU R11, [R1+0x8a0] ;  /* 0x0008a000010b7983 */ /* 0x000f220000300800 */
[----:B------:R-:W-:-:S03]  /*98d0*/  IMAD.MOV.U32 R50, RZ, RZ, R14 ;  /* 0x000000ffff327224 */ /* 0x000fc600078e000e */
[----:B------:R-:W2:Y:S01]  /*98e0*/  LDL.LU R12, [R1+0x89c] ;  /* 0x00089c00010c7983 */ /* 0x000ea20000300800 */
[----:B------:R-:W-:-:S03]  /*98f0*/  IMAD.MOV.U32 R51, RZ, RZ, R15 ;  /* 0x000000ffff337224 */ /* 0x000fc600078e000f */
[----:B------:R-:W4:Y:S04]  /*9900*/  LDL.LU R13, [R1+0x898] ;  /* 0x00089800010d7983 */ /* 0x000f280000300800 */
[----:B------:R-:W2:Y:S04]  /*9910*/  LDL.LU R14, [R1+0x894] ;  /* 0x00089400010e7983 */ /* 0x000ea80000300800 */
[----:B------:R-:W3:Y:S01]  /*9920*/  LDL.LU R15, [R1+0x890] ;  /* 0x00089000010f7983 */ /* 0x000ee20000300800 */
[----:B------:R-:W-:-:S03]  /*9930*/  MOV R76, R235 ;  /* 0x000000eb004c7202 */ /* 0x000fc60000000f00 */
[----:B------:R-:W4:Y:S01]  /*9940*/  LDL.LU R72, [R1+0x160] ;  /* 0x0001600001487983 */ /* 0x000f220000300800 */
[----:B------:R-:W-:-:S03]  /*9950*/  IMAD.MOV.U32 R77, RZ, RZ, R234 ;  /* 0x000000ffff4d7224 */ /* 0x000fc600078e00ea */
[----:B------:R-:W4:Y:S01]  /*9960*/  LDL.LU R73, [R1+0x164] ;  /* 0x0001640001497983 */ /* 0x000f220000300800 */
[----:B------:R-:W-:-:S03]  /*9970*/  IMAD.MOV.U32 R78, RZ, RZ, R233 ;  /* 0x000000ffff4e7224 */ /* 0x000fc600078e00e9 */
[----:B------:R-:W4:Y:S01]  /*9980*/  LDL.LU R74, [R1+0x168] ;  /* 0x00016800014a7983 */ /* 0x000f220000300800 */
[----:B------:R-:W-:-:S03]  /*9990*/  IMAD.MOV.U32 R79, RZ, RZ, R232 ;  /* 0x000000ffff4f7224 */ /* 0x000fc600078e00e8 */
[----:B------:R-:W4:Y:S04]  /*99a0*/  LDL.LU R75, [R1+0x16c] ;  /* 0x00016c00014b7983 */ /* 0x000f280000300800 */
[----:B------:R-:W2:Y:S01]  /*99b0*/  LDL.LU R235, [R1+0x88c] ;  /* 0x00088c0001eb7983 */ /* 0x000ea20000300800 */
[----:B------:R-:W-:Y:S02]  /*99c0*/  WARPGROUP.DEPBAR.LE gsb0, 0x0 ;  /* 0x00008000000079c5 */ /* 0x000fe40000010000 */
[----:B------:R-:W-:Y:S01]  /*99d0*/  WARPGROUP.ARRIVE ;  /* 0x00000000000079c5 */ /* 0x000fe20000000000 */
[----:B------:R-:W2:Y:S04]  /*99e0*/  LDL.LU R234, [R1+0x888] ;  /* 0x0008880001ea7983 */ /* 0x000ea80000300800 */
[----:B------:R-:W2:Y:S01]  /*99f0*/  LDL.LU R233, [R1+0x884] ;  /* 0x0008840001e97983 */ /* 0x000ea20000300800 */
[----:B------:R-:W-:Y:S03]  /*9a00*/  HGMMA.64x16x16.F32 R192, gdesc[UR52], R192, gsb0 ;  /* 0x0020000034c079f0 */ /* 0x000fe600080008c0 */
        /* <DEDUP_REMOVED lines=8> */
[----:B------:R-:W3:Y:S01]  /*9a90*/  LDL.LU R143, [R1+0x27c] ;  /* 0x00027c00018f7983 */ /* 0x000ee20000300800 */
[----:B------:R-:W-:-:S02]  /*9aa0*/  IMAD.MOV.U32 R40, RZ, RZ, R160 ;  /* 0x000000ffff287224 */ /* 0x000fc400078e00a0 */
[----:B------:R-:W-:Y:S02]  /*9ab0*/  IMAD.MOV.U32 R41, RZ, RZ, R161 ;  /* 0x000000ffff297224 */ /* 0x000fe400078e00a1 */
[----:B------:R-:W-:Y:S01]  /*9ac0*/  IMAD.MOV.U32 R42, RZ, RZ, R162 ;  /* 0x000000ffff2a7224 */ /* 0x000fe200078e00a2 */
[----:B------:R-:W-:Y:S02]  /*9ad0*/  WARPGROUP.DEPBAR.LE gsb0, 0x0 ;  /* 0x00008000000079c5 */ /* 0x000fe40000010000 */
[----:B------:R-:W-:Y:S02]  /*9ae0*/  IMAD.MOV.U32 R168, RZ, RZ, R192 ;  /* 0x000000ffffa87224 */ /* 0x000fe400078e00c0 */
[----:B------:R-:W-:Y:S01]  /*9af0*/  IMAD.MOV.U32 R169, RZ, RZ, R193 ;  /* 0x000000ffffa97224 */ /* 0x000fe200078e00c1 */
[----:B------:R-:W4:Y:S01]  /*9b00*/  LDL.LU R192, [R1+0x360] ;  /* 0x0003600001c07983 */ /* 0x000f220000300800 */
[----:B------:R-:W-:Y:S02]  /*9b10*/  IMAD.MOV.U32 R170, RZ, RZ, R194 ;  /* 0x000000ffffaa7224 */ /* 0x000fe400078e00c2 */
[----:B------:R-:W-:Y:S01]  /*9b20*/  IMAD.MOV.U32 R171, RZ, RZ, R195 ;  /* 0x000000ffffab7224 */ /* 0x000fe200078e00c3 */
[----:B------:R-:W4:Y:S01]  /*9b30*/  LDL.LU R193, [R1+0x364] ;  /* 0x0003640001c17983 */ /* 0x000f220000300800 */
[----:B------:R-:W-:-:S03]  /*9b40*/  IMAD.MOV.U32 R172, RZ, RZ, R196 ;  /* 0x000000ffffac7224 */ /* 0x000fc600078e00c4 */
[----:B------:R-:W4:Y:S01]  /*9b50*/  LDL.LU R194, [R1+0x368] ;  /* 0x0003680001c27983 */ /* 0x000f220000300800 */
[----:B------:R-:W-:Y:S01]  /*9b60*/  IMAD.MOV.U32 R173, RZ, RZ, R197 ;  /* 0x000000ffffad7224 */ /* 0x000fe200078e00c5 */
[----:B------:R-:W-:Y:S02]  /*9b70*/  MOV R174, R198 ;  /* 0x000000c600ae7202 */ /* 0x000fe40000000f00 */
[----:B------:R-:W4:Y:S01]  /*9b80*/  LDL.LU R195, [R1+0x36c] ;  /* 0x00036c0001c37983 */ /* 0x000f220000300800 */
[----:B------:R-:W-:-:S03]  /*9b90*/  IMAD.MOV.U32 R175, RZ, RZ, R199 ;  /* 0x000000ffffaf7224 */ /* 0x000fc600078e00c7 */
[----:B------:R-:W4:Y:S04]  /*9ba0*/  LDL.LU R196, [R1+0x370] ;  /* 0x0003700001c47983 */ /* 0x000f280000300800 */
[----:B------:R-:W4:Y:S04]  /*9bb0*/  LDL.LU R197, [R1+0x374] ;  /* 0x0003740001c57983 */ /* 0x000f280000300800 */
[----:B------:R-:W4:Y:S01]  /*9bc0*/  LDL.LU R198, [R1+0x378] ;  /* 0x0003780001c67983 */ /* 0x000f220000300800 */
[----:B------:R-:W-:-:S03]  /*9bd0*/  IMAD.MOV.U32 R43, RZ, RZ, R163 ;  /* 0x000000ffff2b7224 */ /* 0x000fc600078e00a3 */
[----:B------:R-:W4:Y:S01]  /*9be0*/  LDL.LU R199, [R1+0x37c] ;  /* 0x00037c0001c77983 */ /* 0x000f220000300800 */
        /* <DEDUP_REMOVED lines=26> */
[----:B------:R-:W3:Y:S04]  /*9d90*/  LDL.LU R102, [R1+0x398] ;  /* 0x0003980001667983 */ /* 0x000ee80000300800 */
[----:B------:R-:W3:Y:S01]  /*9da0*/  LDL.LU R103, [R1+0x39c] ;  /* 0x00039c0001677983 */ /* 0x000ee20000300800 */
[----:B------:R-:W-:-:S02]  /*9db0*/  IMAD.MOV.U32 R180, RZ, RZ, R128 ;  /* 0x000000ffffb47224 */ /* 0x000fc400078e0080 */
        /* <DEDUP_REMOVED lines=11> */
[----:B------:R-:W4:Y:S04]  /*9e70*/  LDL.LU R132, [R1+0x410] ;  /* 0x0004100001847983 */ /* 0x000f280000300800 */
[----:B------:R-:W4:Y:S04]  /*9e80*/  LDL.LU R133, [R1+0x414] ;  /* 0x0004140001857983 */ /* 0x000f280000300800 */
[----:B------:R-:W4:Y:S04]  /*9e90*/  LDL.LU R134, [R1+0x418] ;  /* 0x0004180001867983 */ /* 0x000f280000300800 */
[----:B------:R-:W4:Y:S04]  /*9ea0*/  LDL.LU R135, [R1+0x41c] ;  /* 0x00041c0001877983 */ /* 0x000f280000300800 */
[----:B------:R-:W2:Y:S04]  /*9eb0*/  LDL.LU R228, [R1+0x2e0] ;  /* 0x0002e00001e47983 */ /* 0x000ea80000300800 */
[----:B------:R-:W2:Y:S04]  /*9ec0*/  LDL.LU R229, [R1+0x2e4] ;  /* 0x0002e40001e57983 */ /* 0x000ea80000300800 */
[----:B------:R-:W2:Y:S04]  /*9ed0*/  LDL.LU R230, [R1+0x2e8] ;  /* 0x0002e80001e67983 */ /* 0x000ea80000300800 */
[----:B------:R-:W2:Y:S01]  /*9ee0*/  LDL.LU R231, [R1+0x2ec] ;  /* 0x0002ec0001e77983 */ /* 0x000ea20000300800 */
[----:B------:R-:W-:Y:S01]  /*9ef0*/  UMOV UR52, UR44 ;  /* 0x0000002c00347c82 */ /* 0x000fe20008000000 */
[----:B------:R-:W-:Y:S01]  /*9f00*/  UMOV UR53, UR45 ;  /* 0x0000002d00357c82 */ /* 0x000fe20008000000 */
[----:B------:R-:W-:Y:S01]  /*9f10*/  UMOV UR54, UR56 ;  /* 0x0000003800367c82 */ /* 0x000fe20008000000 */
[----:B------:R-:W-:Y:S01]  /*9f20*/  UMOV UR55, UR57 ;  /* 0x0000003900377c82 */ /* 0x000fe20008000000 */
[----:B------:R-:W2:Y:S01]  /*9f30*/  LDL.LU R104, [R1+0x1e0] ;  /* 0x0001e00001687983 */ /* 0x000ea20000300800 */
[----:B------:R-:W-:Y:S01]  /*9f40*/  UMOV UR48, UR44 ;  /* 0x0000002c00307c82 */ /* 0x000fe20008000000 */
[----:B------:R-:W-:Y:S01]  /*9f50*/  UMOV UR49, UR45 ;  /* 0x0000002d00317c82 */ /* 0x000fe20008000000 */
[----:B------:R-:W-:Y:S01]  /*9f60*/  UIADD3 UR4, UR61, 0x804, URZ ;  /* 0x000008043d047890 */ /* 0x000fe2000fffe03f */
[----:B---3--:R-:W-:-:S06]  /*9f70*/  WARPGROUP.ARRIVE ;  /* 0x00000000000079c5 */ /* 0x008fcc0000000000 */
[----:B------:R-:W-:Y:S03]  /*9f80*/  HGMMA.64x16x16.F32 R96, gdesc[UR52], R96, gsb0 ;  /* 0x00200000346079f0 */ /* 0x000fe60008000860 */
[----:B------:R-:W-:Y:S02]  /*9f90*/  WARPGROUP.DEPBAR.LE gsb0, 0x0 ;  /* 0x00008000000079c5 */ /* 0x000fe40000010000 */
[----:B----4-:R-:W-:-:S06]  /*9fa0*/  WARPGROUP.ARRIVE ;  /* 0x00000000000079c5 */ /* 0x010fcc0000000000 */
[----:B------:R-:W-:Y:S01]  /*9fb0*/  HGMMA.64x16x16.F32 R128, gdesc[UR48], R128, gsb0 ;  /* 0x00200000308079f0 */ /* 0x000fe20008000880 */
[----:B------:R-:W-:Y:S01]  /*9fc0*/  UMOV UR48, UR4 ;  /* 0x0000000400307c82 */ /* 0x000fe20008000000 */
[----:B------:R-:W-:Y:S01]  /*9fd0*/  UMOV UR49, 0x40000040 ;  /* 0x4000004000317882 */ /* 0x000fe20000000000 */
[----:B------:R-:W-:Y:S02]  /*9fe0*/  WARPGROUP.DEPBAR.LE gsb0, 0x0 ;  /* 0x00008000000079c5 */ /* 0x000fe40000010000 */
[----:B--2---:R-:W-:-:S06]  /*9ff0*/  WARPGROUP.ARRIVE ;  /* 0x00000000000079c5 */ /* 0x004fcc0000000000 */
        /* <DEDUP_REMOVED lines=44> */
[----:B0-----:R-:W2:Y:S04]  /*a2c0*/  LDL.LU.64 R198, [R1+0x818] ;  /* 0x0008180001c67983 */ /* 0x001ea80000300a00 */
[----:B------:R-:W2:Y:S04]  /*a2d0*/  LDL.LU.64 R196, [R1+0x810] ;  /* 0x0008100001c47983 */ /* 0x000ea80000300a00 */
[----:B------:R-:W2:Y:S04]  /*a2e0*/  LDL.LU.64 R194, [R1+0x808] ;  /* 0x0008080001c27983 */ /* 0x000ea80000300a00 */
[----:B------:R-:W2:Y:S04]  /*a2f0*/  LDL.LU.64 R192, [R1+0x800] ;  /* 0x0008000001c07983 */ /* 0x000ea80000300a00 */
[----:B------:R-:W-:Y:S04]  /*a300*/  STL.64 [R1+0x2e0], R228 ;  /* 0x0002e0e401007387 */ /* 0x000fe80000100a00 */
[----:B------:R0:W-:Y:S04]  /*a310*/  STL.64 [R1+0x2e8], R230 ;  /* 0x0002e8e601007387 */ /* 0x0001e80000100a00 */
[----:B------:R-:W-:Y:S04]  /*a320*/  STL.64 [R1+0x2f0], R232 ;  /* 0x0002f0e801007387 */ /* 0x000fe80000100a00 */
[----:B------:R-:W-:Y:S04]  /*a330*/  STL.64 [R1+0x2f8], R234 ;  /* 0x0002f8ea01007387 */ /* 0x000fe80000100a00 */
[----:B0-----:R-:W3:Y:S04]  /*a340*/  LDL.LU.64 R230, [R1+0x7f8] ;  /* 0x0007f80001e67983 */ /* 0x001ee80000300a00 */
[----:B------:R-:W3:Y:S01]  /*a350*/  LDL.LU.64 R228, [R1+0x7f0] ;  /* 0x0007f00001e47983 */ /* 0x000ee20000300a00 */
[----:B------:R-:W-:Y:S01]  /*a360*/  WARPGROUP.ARRIVE ;  /* 0x00000000000079c5 */ /* 0x000fe20000000000 */
[----:B------:R-:W-:Y:S01]  /*a370*/  UMOV UR52, UR48 ;  /* 0x0000003000347c82 */ /* 0x000fe20008000000 */
[----:B------:R-:W-:Y:S01]  /*a380*/  UMOV UR53, UR49 ;  /* 0x0000003100357c82 */ /* 0x000fe20008000000 */
[----:B------:R-:W-:Y:S01]  /*a390*/  UMOV UR54, UR58 ;  /* 0x0000003a00367c82 */ /* 0x000fe20008000000 */
[----:B------:R-:W-:-:S02]  /*a3a0*/  UMOV UR55, UR59 ;  /* 0x0000003b00377c82 */ /* 0x000fc40008000000 */
[----:B------:R-:W-:Y:S01]  /*a3b0*/  HGMMA.64x16x16.F32 R136, gdesc[UR52], R136, gsb0 ;  /* 0x00200000348879f0 */ /* 0x000fe20008000888 */
[----:B------:R-:W-:Y:S01]  /*a3c0*/  IMAD.MOV.U32 R105, RZ, RZ, R15 ;  /* 0x000000ffff697224 */ /* 0x000fe200078e000f */
[----:B------:R-:W-:Y:S01]  /*a3d0*/  MOV R110, R10 ;  /* 0x0000000a006e7202 */ /* 0x000fe20000000f00 */
[----:B------:R-:W-:Y:S02]  /*a3e0*/  IMAD.MOV.U32 R106, RZ, RZ, R14 ;  /* 0x000000ffff6a7224 */ /* 0x000fe400078e000e */
[----:B------:R-:W-:Y:S02]  /*a3f0*/  IMAD.MOV.U32 R107, RZ, RZ, R13 ;  /* 0x000000ffff6b7224 */ /* 0x000fe400078e000d */
[----:B------:R-:W-:Y:S02]  /*a400*/  IMAD.MOV.U32 R108, RZ, RZ, R12 ;  /* 0x000000ffff6c7224 */ /* 0x000fe400078e000c */
[----:B------:R-:W-:Y:S02]  /*a410*/  IMAD.MOV.U32 R109, RZ, RZ, R11 ;  /* 0x000000ffff6d7224 */ /* 0x000fe400078e000b */
[----:B------:R-:W-:Y:S01]  /*a420*/  IMAD.MOV.U32 R111, RZ, RZ, R9 ;  /* 0x000000ffff6f7224 */ /* 0x000fe200078e0009 */
[----:B------:R-:W-:Y:S01]  /*a430*/  UMOV UR24, UR48 ;  /* 0x0000003000187c82 */ /* 0x000fe20008000000 */
[----:B------:R-:W-:Y:S01]  /*a440*/  UMOV UR25, UR49 ;  /* 0x0000003100197c82 */ /* 0x000fe20008000000 */
[----:B------:R-:W-:-:S03]  /*a450*/  WARPGROUP.DEPBAR.LE gsb0, 0x0 ;  /* 0x00008000000079c5 */ /* 0x000fc60000010000 */
        /* <DEDUP_REMOVED lines=12> */
[----:B------:R-:W-:Y:S01]  /*a520*/  IMAD.MOV.U32 R208, RZ, RZ, R8 ;  /* 0x000000ffffd07224 */ /* 0x000fe200078e0008 */
[----:B------:R-:W-:Y:S01]  /*a530*/  MOV R215, R0 ;  /* 0x0000000000d77202 */ /* 0x000fe20000000f00 */
[----:B------:R-:W-:Y:S02]  /*a540*/  IMAD.MOV.U32 R209, RZ, RZ, R7 ;  /* 0x000000ffffd17224 */ /* 0x000fe400078e0007 */
[----:B------:R-:W-:Y:S02]  /*a550*/  IMAD.MOV.U32 R210, RZ, RZ, R6 ;  /* 0x000000ffffd27224 */ /* 0x000fe400078e0006 */
[----:B------:R-:W-:Y:S02]  /*a560*/  IMAD.MOV.U32 R211, RZ, RZ, R5 ;  /* 0x000000ffffd37224 */ /* 0x000fe400078e0005 */
[----:B------:R-:W-:Y:S02]  /*a570*/  IMAD.MOV.U32 R212, RZ, RZ, R4 ;  /* 0x000000ffffd47224 */ /* 0x000fe400078e0004 */
[----:B------:R-:W-:-:S02]  /*a580*/  IMAD.MOV.U32 R213, RZ, RZ, R3 ;  /* 0x000000ffffd57224 */ /* 0x000fc400078e0003 */
        /* <DEDUP_REMOVED lines=19> */
[----:B----4-:R-:W-:-:S06]  /*a6c0*/  WARPGROUP.ARRIVE ;  /* 0x00000000000079c5 */ /* 0x010fcc0000000000 */
        /* <DEDUP_REMOVED lines=61> */
[----:B0-----:R-:W4:Y:S04]  /*aaa0*/  LDL.LU.64 R208, [R1+0xc0] ;  /* 0x0000c00001d07983 */ /* 0x001f280000300a00 */
[----:B-1----:R-:W4:Y:S04]  /*aab0*/  LDL.LU.64 R210, [R1+0xc8] ;  /* 0x0000c80001d27983 */ /* 0x002f280000300a00 */
[----:B--2---:R-:W4:Y:S04]  /*aac0*/  LDL.LU.64 R212, [R1+0xd0] ;  /* 0x0000d00001d47983 */ /* 0x004f280000300a00 */
[----:B---3--:R-:W4:Y:S01]  /*aad0*/  LDL.LU.64 R214, [R1+0xd8] ;  /* 0x0000d80001d67983 */ /* 0x008f220000300a00 */
[----:B------:R-:W-:-:S02]  /*aae0*/  WARPGROUP.DEPBAR.LE gsb0, 0x0 ;  /* 0x00008000000079c5 */ /* 0x000fc40000010000 */
[----:B------:R-:W-:Y:S01]  /*aaf0*/  WARPGROUP.ARRIVE ;  /* 0x00000000000079c5 */ /* 0x000fe20000000000 */
[----:B------:R-:W-:Y:S01]  /*ab00*/  UMOV UR8, UR44 ;  /* 0x0000002c00087c82 */ /* 0x000fe20008000000 */
[----:B------:R-:W-:Y:S01]  /*ab10*/  UMOV UR9, UR45 ;  /* 0x0000002d00097c82 */ /* 0x000fe20008000000 */
[----:B------:R-:W-:Y:S01]  /*ab20*/  UMOV UR16, UR44 ;  /* 0x0000002c00107c82 */ /* 0x000fe20008000000 */
[----:B------:R-:W-:Y:S01]  /*ab30*/  UMOV UR17, UR45 ;  /* 0x0000002d00117c82 */ /* 0x000fe20008000000 */
[----:B------:R-:W-:Y:S01]  /*ab40*/  UMOV UR18, UR42 ;  /* 0x0000002a00127c82 */ /* 0x000fe20008000000 */
[----:B------:R-:W-:Y:S01]  /*ab50*/  HGMMA.64x16x16.F32 R120, gdesc[UR8], R120, gsb0 ;  /* 0x00200000087879f0 */ /* 0x000fe20008000878 */
[----:B------:R-:W-:Y:S01]  /*ab60*/  UMOV UR19, UR43 ;  /* 0x0000002b00137c82 */ /* 0x000fe20008000000 */
[----:B------:R-:W-:Y:S01]  /*ab70*/  UMOV UR32, UR44 ;  /* 0x0000002c00207c82 */ /* 0x000fe20008000000 */
[----:B------:R-:W-:Y:S01]  /*ab80*/  UMOV UR33, UR45 ;  /* 0x0000002d00217c82 */ /* 0x000fe20008000000 */
[----:B------:R-:W-:Y:S01]  /*ab90*/  UMOV UR34, UR6 ;  /* 0x0000000600227c82 */ /* 0x000fe20008000000 */
[----:B------:R-:W-:Y:S01]  /*aba0*/  UMOV UR35, UR7 ;  /* 0x0000000700237c82 */ /* 0x000fe20008000000 */
[----:B------:R-:W2:Y:S01]  /*abb0*/  LDL.LU.64 R104, [R1+0x140] ;  /* 0x0001400001687983 */ /* 0x000ea20000300a00 */
[----:B------:R-:W-:-:S03]  /*abc0*/  UMOV UR20, UR44 ;  /* 0x0000002c00147c82 */ /* 0x000fc60008000000 */
[----:B------:R-:W2:Y:S01]  /*abd0*/  LDL.LU.64 R106, [R1+0x148] ;  /* 0x00014800016a7983 */ /* 0x000ea20000300a00 */
[----:B------:R-:W-:-:S03]  /*abe0*/  UMOV UR21, UR45 ;  /* 0x0000002d00157c82 */ /* 0x000fc60008000000 */
[----:B------:R-:W2:Y:S04]  /*abf0*/  LDL.LU.64 R108, [R1+0x150] ;  /* 0x00015000016c7983 */ /* 0x000ea80000300a00 */
[----:B------:R-:W2:Y:S01]  /*ac00*/  LDL.LU.64 R110, [R1+0x158] ;  /* 0x00015800016e7983 */ /* 0x000ea20000300a00 */
[----:B------:R-:W-:Y:S02]  /*ac10*/  WARPGROUP.DEPBAR.LE gsb0, 0x0 ;  /* 0x00008000000079c5 */ /* 0x000fe40000010000 */
[----:B------:R-:W-:-:S06]  /*ac20*/  WARPGROUP.ARRIVE ;  /* 0x00000000000079c5 */ /* 0x000fcc0000000000 */
[----:B------:R-:W-:Y:S03]  /*ac30*/  HGMMA.64x16x16.F32 R152, gdesc[UR16], R152, gsb0 ;  /* 0x00200000109879f0 */ /* 0x000fe60008000898 */
[----:B------:R-:W-:Y:S02]  /*ac40*/  WARPGROUP.DEPBAR.LE gsb0, 0x0 ;  /* 0x00008000000079c5 */ /* 0x000fe40000010000 */
[----:B------:R-:W-:-:S06]  /*ac50*/  WARPGROUP.ARRIVE ;  /* 0x00000000000079c5 */ /* 0x000fcc0000000000 */
[----:B------:R-:W-:Y:S01]  /*ac60*/  HGMMA.64x16x16.F32 R184, gdesc[UR32], R184, gsb0 ;  /* 0x0020000020b879f0 */ /* 0x000fe200080008b8 */
        /* <DEDUP_REMOVED lines=22> */
[----:B------:R0:W-:Y:S04]  /*add0*/  STL [R1+0x60c], R163 ;  /* 0x00060ca301007387 */ /* 0x0001e80000100800 */
[----:B------:R1:W-:Y:S04]  /*ade0*/  STL [R1+0x608], R164 ;  /* 0x000608a401007387 */ /* 0x0003e80000100800 */
[----:B------:R3:W-:Y:S04]  /*adf0*/  STL [R1+0x604], R165 ;  /* 0x000604a501007387 */ /* 0x0007e80000100800 */
[----:B------:R-:W-:Y:S04]  /*ae00*/  STL [R1+0x600], R166 ;  /* 0x000600a601007387 */ /* 0x000fe80000100800 */
[----:B------:R3:W-:Y:S04]  /*ae10*/  STL [R1+0x5fc], R167 ;  /* 0x0005fca701007387 */ /* 0x0007e80000100800 */
        /* <DEDUP_REMOVED lines=16> */
[----:B------:R3:W-:Y:S01]  /*af20*/  STL.64 [R1+0x650], R64 ;  /* 0x0006504001007387 */ /* 0x0007e20000100a00 */
[----:B------:R-:W-:-:S03]  /*af30*/  WARPGROUP.DEPBAR.LE gsb0, 0x0 ;  /* 0x00008000000079c5 */ /* 0x000fc60000010000 */
[----:B------:R-:W-:Y:S01]  /*af40*/  STL.64 [R1+0x688], R38 ;  /* 0x0006882601007387 */ /* 0x000fe20000100a00 */
[----:B------:R-:W-:-:S03]  /*af50*/  WARPGROUP.ARRIVE ;  /* 0x00000000000079c5 */ /* 0x000fc60000000000 */
[----:B------:R-:W-:Y:S04]  /*af60*/  STL.64 [R1+0x680], R36 ;  /* 0x0006802401007387 */ /* 0x000fe80000100a00 */
[----:B------:R-:W-:Y:S04]  /*af70*/  STL.64 [R1+0x678], R34 ;  /* 0x0006782201007387 */ /* 0x000fe80000100a00 */
[----:B------:R-:W-:Y:S04]  /*af80*/  STL.64 [R1+0x670], R32 ;  /* 0x0006702001007387 */ /* 0x000fe80000100a00 */
[----:B------:R-:W3:Y:S01]  /*af90*/  LDL.LU.64 R72, [R1+0x1c0] ;  /* 0x0001c00001487983 */ /* 0x000ee20000300a00 */
[----:B------:R-:W-:-:S03]  /*afa0*/  UMOV UR8, UR44 ;  /* 0x0000002c00087c82 */ /* 0x000fc60008000000 */
[----:B------:R-:W3:Y:S01]  /*afb0*/  LDL.LU.64 R74, [R1+0x1c8] ;  /* 0x0001c800014a7983 */ /* 0x000ee20000300a00 */
[----:B------:R-:W-:Y:S01]  /*afc0*/  UMOV UR9, UR45 ;  /* 0x0000002d00097c82 */ /* 0x000fe20008000000 */
[----:B------:R-:W-:Y:S02]  /*afd0*/  UMOV UR10, UR14 ;  /* 0x0000000e000a7c82 */ /* 0x000fe40008000000 */
[----:B------:R-:W3:Y:S01]  /*afe0*/  LDL.LU.64 R76, [R1+0x1d0] ;  /* 0x0001d000014c7983 */ /* 0x000ee20000300a00 */
[----:B------:R-:W-:Y:S02]  /*aff0*/  UMOV UR11, UR15 ;  /* 0x0000000f000b7c82 */ /* 0x000fe40008000000 */
[----:B------:R-:W-:Y:S01]  /*b000*/  HGMMA.64x16x16.F32 R16, gdesc[UR8], R16, gsb0 ;  /* 0x00200000081079f0 */ /* 0x000fe20008000810 */
[----:B------:R-:W3:Y:S04]  /*b010*/  LDL.LU.64 R78, [R1+0x1d8] ;  /* 0x0001d800014e7983 */ /* 0x000ee80000300a00 */
[----:B------:R-:W3:Y:S01]  /*b020*/  LDL.LU.64 R44, [R1+0x240] ;  /* 0x00024000012c7983 */ /* 0x000ee20000300a00 */
[----:B------:R-:W-:-:S03]  /*b030*/  UMOV UR12, UR44 ;  /* 0x0000002c000c7c82 */ /* 0x000fc60008000000 */
[----:B------:R-:W3:Y:S01]  /*b040*/  LDL.LU.64 R46, [R1+0x248] ;  /* 0x00024800012e7983 */ /* 0x000ee20000300a00 */
[----:B------:R-:W-:Y:S01]  /*b050*/  UMOV UR13, UR45 ;  /* 0x0000002d000d7c82 */ /* 0x000fe20008000000 */
[----:B------:R-:W-:Y:S02]  /*b060*/  UMOV UR14, UR38 ;  /* 0x00000026000e7c82 */ /* 0x000fe40008000000 */
[----:B------:R-:W3:Y:S01]  /*b070*/  LDL.LU.64 R48, [R1+0x250] ;  /* 0x0002500001307983 */ /* 0x000ee20000300a00 */
[----:B------:R-:W-:-:S03]  /*b080*/  UMOV UR15, UR39 ;  /* 0x00000027000f7c82 */ /* 0x000fc60008000000 */
[----:B------:R-:W3:Y:S01]  /*b090*/  LDL.LU.64 R50, [R1+0x258] ;  /* 0x0002580001327983 */ /* 0x000ee20000300a00 */
[----:B------:R-:W-:Y:S02]  /*b0a0*/  WARPGROUP.DEPBAR.LE gsb0, 0x0 ;  /* 0x00008000000079c5 */ /* 0x000fe40000010000 */
[----:B----4-:R-:W-:-:S06]  /*b0b0*/  WARPGROUP.ARRIVE ;  /* 0x00000000000079c5 */ /* 0x010fcc0000000000 */
[----:B------:R-:W-:Y:S01]  /*b0c0*/  HGMMA.64x16x16.F32 R208, gdesc[UR12], R208, gsb0 ;  /* 0x002000000cd079f0 */ /* 0x000fe200080008d0 */
[----:B------:R-:W-:Y:S02]  /*b0d0*/  IMAD.MOV.U32 R3, RZ, RZ, R22 ;  /* 0x000000ffff037224 */ /* 0x000fe400078e0016 */
[----:B------:R-:W-:Y:S02]  /*b0e0*/  IMAD.MOV.U32 R0, RZ, RZ, R23 ;  /* 0x000000ffff007224 */ /* 0x000fe400078e0017 */
[----:B------:R-:W-:Y:S02]  /*b0f0*/  IMAD.MOV.U32 R6, RZ, RZ, R20 ;  /* 0x000000ffff067224 */ /* 0x000fe400078e0014 */
[----:B------:R-:W-:Y:S01]  /*b100*/  IMAD.MOV.U32 R5, RZ, RZ, R21 ;  /* 0x000000ffff057224 */ /* 0x000fe200078e0015 */
[----:B------:R-:W-:Y:S02]  /*b110*/  WARPGROUP.DEPBAR.LE gsb0, 0x0 ;  /* 0x00008000000079c5 */ /* 0x000fe40000010000 */
[----:B------:R-:W-:Y:S01]  /*b120*/  MOV R233, R208 ;  /* 0x000000d000e97202 */ /* 0x000fe20000000f00 */
[----:B------:R-:W-:-:S02]  /*b130*/  IMAD.MOV.U32 R232, RZ, RZ, R209 ;  /* 0x000000ffffe87224 */ /* 0x000fc400078e00d1 */
[----:B------:R-:W-:Y:S01]  /*b140*/  IMAD.MOV.U32 R23, RZ, RZ, R210 ;  /* 0x000000ffff177224 */ /* 0x000fe200078e00d2 */
[----:B------:R-:W4:Y:S01]  /*b150*/  LDL.LU.64 R208, [R1+0x2c0] ;  /* 0x0002c00001d07983 */ /* 0x000f220000300a00 */
[----:B------:R-:W-:Y:S02]  /*b160*/  IMAD.MOV.U32 R22, RZ, RZ, R211 ;  /* 0x000000ffff167224 */ /* 0x000fe400078e00d3 */
[----:B------:R-:W-:Y:S01]  /*b170*/  IMAD.MOV.U32 R21, RZ, RZ, R212 ;  /* 0x000000ffff157224 */ /* 0x000fe200078e00d4 */
[----:B------:R-:W4:Y:S01]  /*b180*/  LDL.LU.64 R210, [R1+0x2c8] ;  /* 0x0002c80001d27983 */ /* 0x000f220000300a00 */
[----:B------:R-:W-:Y:S02]  /*b190*/  IMAD.MOV.U32 R20, RZ, RZ, R213 ;  /* 0x000000ffff147224 */ /* 0x000fe400078e00d5 */
[----:B------:R-:W-:Y:S01]  /*b1a0*/  IMAD.MOV.U32 R15, RZ, RZ, R214 ;  /* 0x000000ffff0f7224 */ /* 0x000fe200078e00d6 */
[----:B------:R-:W4:Y:S01]  /*b1b0*/  LDL.LU.64 R212, [R1+0x2d0] ;  /* 0x0002d00001d47983 */ /* 0x000f220000300a00 */
[----:B------:R-:W-:-:S03]  /*b1c0*/  IMAD.MOV.U32 R14, RZ, RZ, R215 ;  /* 0x000000ffff0e7224 */ /* 0x000fc600078e00d7 */
[----:B------:R-:W4:Y:S01]  /*b1d0*/  LDL.LU.64 R214, [R1+0x2d8] ;  /* 0x0002d80001d67983 */ /* 0x000f220000300a00 */
[----:B--2---:R-:W-:Y:S01]  /*b1e0*/  WARPGROUP.ARRIVE ;  /* 0x00000000000079c5 */ /* 0x004fe20000000000 */
[----:B------:R-:W-:Y:S01]  /*b1f0*/  UMOV UR16, UR44 ;  /* 0x0000002c00107c82 */ /* 0x000fe20008000000 */
[----:B------:R-:W-:Y:S01]  /*b200*/  UMOV UR17, UR45 ;  /* 0x0000002d00117c82 */ /* 0x000fe20008000000 */
[----:B------:R-:W-:Y:S01]  /*b210*/  UMOV UR18, UR30 ;  /* 0x0000001e00127c82 */ /* 0x000fe20008000000 */
[----:B------:R-:W-:Y:S02]  /*b220*/  UMOV UR19, UR31 ;  /* 0x0000001f00137c82 */ /* 0x000fe40008000000 */
[----:B------:R-:W-:Y:S01]  /*b230*/  HGMMA.64x16x16.F32 R104, gdesc[UR16], R104, gsb0 ;  /* 0x00200000106879f0 */ /* 0x000fe20008000868 */
[----:B------:R-:W-:Y:S01]  /*b240*/  UMOV UR24, UR44 ;  /* 0x0000002c00187c82 */ /* 0x000fe20008000000 */
[----:B------:R-:W-:Y:S01]  /*b250*/  UMOV UR25, UR45 ;  /* 0x0000002d00197c82 */ /* 0x000fe20008000000 */
[----:B------:R-:W-:-:S02]  /*b260*/  WARPGROUP.DEPBAR.LE gsb0, 0x0 ;  /* 0x00008000000079c5 */ /* 0x000fc40000010000 */
[----:B------:R-:W-:Y:S01]  /*b270*/  UMOV UR32, UR44 ;  /* 0x0000002c00207c82 */ /* 0x000fe20008000000 */
[----:B------:R-:W-:Y:S01]  /*b280*/  UMOV UR33, UR45 ;  /* 0x0000002d00217c82 */ /* 0x000fe20008000000 */
[----:B------:R-:W-:Y:S01]  /*b290*/  UMOV UR34, UR58 ;  /* 0x0000003a00227c82 */ /* 0x000fe20008000000 */
[----:B------:R-:W-:Y:S01]  /*b2a0*/  UMOV UR35, UR59 ;  /* 0x0000003b00237c82 */ /* 0x000fe20008000000 */
[----:B---3--:R-:W-:-:S06]  /*b2b0*/  WARPGROUP.ARRIVE ;  /* 0x00000000000079c5 */ /* 0x008fcc0000000000 */
[----:B------:R-:W-:Y:S03]  /*b2c0*/  HGMMA.64x16x16.F32 R72, gdesc[UR24], R72, gsb0 ;  /* 0x00200000184879f0 */ /* 0x000fe60008000848 */
        /* <DEDUP_REMOVED lines=8> */
[----:B----4-:R-:W-:-:S06]  /*b350*/  WARPGROUP.ARRIVE ;  /* 0x00000000000079c5 */ /* 0x010fcc0000000000 */
[----:B------:R-:W-:Y:S03]  /*b360*/  HGMMA.64x16x16.F32 R208, gdesc[UR40], R208, gsb0 ;  /* 0x0020000028d079f0 */ /* 0x000fe600080008d0 */
[----:B------:R-:W-:Y:S02]  /*b370*/  WARPGROUP.DEPBAR.LE gsb0, 0x0 ;  /* 0x00008000000079c5 */ /* 0x000fe40000010000 */
[----:B0-----:R-:W-:Y:S02]  /*b380*/  IMAD.MOV.U32 R163, RZ, RZ, R208 ;  /* 0x000000ffffa37224 */ /* 0x001fe400078e00d0 */
[----:B-1----:R-:W-:Y:S01]  /*b390*/  IMAD.MOV.U32 R164, RZ, RZ, R209 ;  /* 0x000000ffffa47224 */ /* 0x002fe200078e00d1 */
[----:B------:R-:W2:Y:S01]  /*b3a0*/  LDL.LU R208, [R1+0x2a0] ;  /* 0x0002a00001d07983 */ /* 0x000ea20000300800 */
[----:B------:R-:W-:Y:S01]  /*b3b0*/  IMAD.MOV.U32 R165, RZ, RZ, R210 ;  /* 0x000000ffffa57224 */ /* 0x000fe200078e00d2 */
[----:B------:R-:W-:Y:S01]  /*b3c0*/  MOV R167, R212 ;  /* 0x000000d400a77202 */ /* 0x000fe20000000f00 */
[----:B------:R-:W-:Y:S01]  /*b3d0*/  IMAD.MOV.U32 R166, RZ, RZ, R211 ;  /* 0x000000ffffa67224 */ /* 0x000fe200078e00d3 */
[----:B------:R-:W2:Y:S01]  /*b3e0*/  LDL.LU R209, [R1+0x2a4] ;  /* 0x0002a40001d17983 */ /* 0x000ea20000300800 */
[----:B------:R-:W-:-:S03]  /*b3f0*/  IMAD.MOV.U32 R192, RZ, RZ, R213 ;  /* 0x000000ffffc07224 */ /* 0x000fc600078e00d5 */
[----:B------:R-:W2:Y:S01]  /*b400*/  LDL.LU R210, [R1+0x2a8] ;  /* 0x0002a80001d27983 */ /* 0x000ea20000300800 */
[----:B------:R-:W-:-:S03]  /*b410*/  IMAD.MOV.U32 R193, RZ, RZ, R214 ;  /* 0x000000ffffc17224 */ /* 0x000fc600078e00d6 */
[----:B------:R-:W2:Y:S01]  /*b420*/  LDL.LU R211, [R1+0x2ac] ;  /* 0x0002ac0001d37983 */ /* 0x000ea20000300800 */
[----:B------:R-:W-:-:S03]  /*b430*/  IMAD.MOV.U32 R194, RZ, RZ, R215 ;  /* 0x000000ffffc27224 */ /* 0x000fc600078e00d7 */
[----:B------:R-:W2:Y:S04]  /*b440*/  LDL.LU R212, [R1+0x2b0] ;  /* 0x0002b00001d47983 */ /* 0x000ea80000300800 */
[----:B------:R-:W2:Y:S04]  /*b450*/  LDL.LU R213, [R1+0x2b4] ;  /* 0x0002b40001d57983 */ /* 0x000ea80000300800 */
[----:B------:R-:W2:Y:S04]  /*b460*/  LDL.LU R214, [R1+0x2b8] ;  /* 0x0002b80001d67983 */ /* 0x000ea80000300800 */
[----:B------:R-:W2:Y:S04]  /*b470*/  LDL.LU R215, [R1+0x2bc] ;  /* 0x0002bc0001d77983 */ /* 0x000ea80000300800 */
[----:B------:R-:W3:Y:S04]  /*b480*/  LDL.LU.64 R64, [R1+0x340] ;  /* 0x0003400001407983 */ /* 0x000ee80000300a00 */
[----:B------:R-:W3:Y:S04]  /*b490*/  LDL.LU.64 R66, [R1+0x348] ;  /* 0x0003480001427983 */ /* 0x000ee80000300a00 */
[----:B------:R-:W3:Y:S04]  /*b4a0*/  LDL.LU.64 R68, [R1+0x350] ;  /* 0x0003500001447983 */ /* 0x000ee80000300a00 */
[----:B------:R-:W3:Y:S01]  /*b4b0*/  LDL.LU.64 R70, [R1+0x358] ;  /* 0x0003580001467983 */ /* 0x000ee20000300a00 */
[----:B------:R-:W-:-:S02]  /*b4c0*/  IMAD.MOV.U32 R195, RZ, RZ, R44 ;  /* 0x000000ffffc37224 */ /* 0x000fc400078e002c */
[----:B------:R-:W-:Y:S01]  /*b4d0*/  IMAD.MOV.U32 R196, RZ, RZ, R45 ;  /* 0x000000ffffc47224 */ /* 0x000fe200078e002d */
[----:B------:R-:W4:Y:S01]  /*b4e0*/  LDL.LU R44, [R1+0x320] ;  /* 0x00032000012c7983 */ /* 0x000f220000300800 */
[----:B------:R-:W-:Y:S01]  /*b4f0*/  IMAD.MOV.U32 R197, RZ, RZ, R46 ;  /* 0x000000ffffc57224 */ /* 0x000fe200078e002e */
[----:B------:R-:W-:Y:S02]  /*b500*/  MOV R198, R47 ;  /* 0x0000002f00c67202 */ /* 0x000fe40000000f00 */
        /* <DEDUP_REMOVED lines=11> */
[----:B------:R-:W2:Y:S04]  /*b5c0*/  LDL.LU.64 R136, [R1+0x3c0] ;  /* 0x0003c00001887983 */ /* 0x000ea80000300a00 */
[----:B------:R-:W2:Y:S04]  /*b5d0*/  LDL.LU.64 R138, [R1+0x3c8] ;  /* 0x0003c800018a7983 */ /* 0x000ea80000300a00 */
[----:B------:R-:W2:Y:S04]  /*b5e0*/  LDL.LU.64 R140, [R1+0x3d0] ;  /* 0x0003d000018c7983 */ /* 0x000ea80000300a00 */
[----:B------:R-:W2:Y:S01]  /*b5f0*/  LDL.LU.64 R142, [R1+0x3d8] ;  /* 0x0003d800018e7983 */ /* 0x000ea20000300a00 */
[----:B------:R-:W-:-:S02]  /*b600*/  IMAD.MOV.U32 R12, RZ, RZ, R17 ;  /* 0x000000ffff0c7224 */ /* 0x000fc400078e0011 */
[----:B------:R-:W-:Y:S01]  /*b610*/  IMAD.MOV.U32 R10, RZ, RZ, R19 ;  /* 0x000000ffff0a7224 */ /* 0x000fe200078e0013 */
[----:B------:R-:W-:Y:S01]  /*b620*/  MOV R19, R105 ;  /* 0x0000006900137202 */ /* 0x000fe20000000f00 */
[----:B------:R-:W-:Y:S02]  /*b630*/  IMAD.MOV.U32 R17, RZ, RZ, R104 ;  /* 0x000000ffff117224 */ /* 0x000fe400078e0068 */
[----:B------:R-:W-:Y:S01]  /*b640*/  IMAD.MOV.U32 R11, RZ, RZ, R18 ;  /* 0x000000ffff0b7224 */ /* 0x000fe200078e0012 */
[----:B------:R-:W4:Y:S01]  /*b650*/  LDL.LU R104, [R1+0x420] ;  /* 0x0004200001687983 */ /* 0x000f220000300800 */
[----:B------:R-:W-:Y:S02]  /*b660*/  IMAD.MOV.U32 R13, RZ, RZ, R16 ;  /* 0x000000ffff0d7224 */ /* 0x000fe400078e0010 */
[----:B------:R-:W-:Y:S01]  /*b670*/  IMAD.MOV.U32 R18, RZ, RZ, R106 ;  /* 0x000000ffff127224 */ /* 0x000fe200078e006a */
[----:B------:R-:W4:Y:S01]  /*b680*/  LDL.LU R105, [R1+0x424] ;  /* 0x0004240001697983 */ /* 0x000f220000300800 */
[----:B------:R-:W-:-:S02]  /*b690*/  IMAD.MOV.U32 R16, RZ, RZ, R107 ;  /* 0x000000ffff107224 */ /* 0x000fc400078e006b */
        /* <DEDUP_REMOVED lines=26> */
[----:B------:R-:W-:Y:S01]  /*b840*/  UMOV UR46, UR56 ;  /* 0x00000038002e7c82 */ /* 0x000fe20008000000 */
[----:B------:R-:W-:Y:S01]  /*b850*/  UMOV UR47, UR57 ;  /* 0x00000039002f7c82 */ /* 0x000fe20008000000 */
[----:B------:R-:W-:Y:S01]  /*b860*/  UMOV UR48, UR44 ;  /* 0x0000002c00307c82 */ /* 0x000fe20008000000 */
[----:B------:R-:W-:Y:S01]  /*b870*/  UMOV UR49, UR45 ;  /* 0x0000002d00317c82 */ /* 0x000fe20008000000 */
[----:B------:R-:W-:-:S02]  /*b880*/  UIADD3 UR5, UR61, 0x6, URZ ;  /* 0x000000063d057890 */ /* 0x000fc4000fffe03f */
[----:B------:R-:W-:Y:S01]  /*b890*/  UIADD3 UR6, UR60, 0x6, URZ ;  /* 0x000000063c067890 */ /* 0x000fe2000fffe03f */
[----:B------:R-:W-:-:S04]  /*b8a0*/  UMOV UR7, 0x40000040 ;  /* 0x4000004000077882 */ /* 0x000fc80000000000 */
[----:B------:R-:W-:Y:S01]  /*b8b0*/  UMOV UR4, UR5 ;  /* 0x0000000500047c82 */ /* 0x000fe20008000000 */
[----:B------:R-:W-:Y:S01]  /*b8c0*/  UMOV UR5, 0x40000040 ;  /* 0x4000004000057882 */ /* 0x000fe20000000000 */
        /* <DEDUP_REMOVED lines=8> */
[----:B------:R-:W-:Y:S01]  /*b950*/  UIADD3 UR10, UR60, 0x86, URZ ;  /* 0x000000863c0a7890 */ /* 0x000fe2000fffe03f */
[----:B------:R-:W-:Y:S01]  /*b960*/  UMOV UR56, UR4 ;  /* 0x0000000400387c82 */ /* 0x000fe20008000000 */
[----:B------:R-:W-:Y:S01]  /*b970*/  UMOV UR57, UR5 ;  /* 0x0000000500397c82 */ /* 0x000fe20008000000 */
[----:B------:R-:W-:-:S04]  /*b980*/  UMOV UR59, 0x40000040 ;  /* 0x40000040003b7882 */ /* 0x000fc80000000000 */
[----:B------:R-:W-:Y:S01]  /*b990*/  UMOV UR58, UR10 ;  /* 0x0000000a003a7c82 */ /* 0x000fe20008000000 */
[----:B------:R-:W-:Y:S02]  /*b9a0*/  WARPGROUP.DEPBAR.LE gsb0, 0x0 ;  /* 0x00008000000079c5 */ /* 0x000fe40000010000 */
[----:B------:R-:W-:-:S06]  /*b9b0*/  WARPGROUP.ARRIVE ;  /* 0x00000000000079c5 */ /* 0x000fcc0000000000 */
        /* <DEDUP_REMOVED lines=29> */
[----:B0-----:R-:W4:Y:S01]  /*bb90*/  LDL.LU R44, [R1+0xa0] ;  /* 0x0000a000012c7983 */ /* 0x001f220000300800 */
[----:B------:R-:W-:-:S03]  /*bba0*/  WARPGROUP.DEPBAR.LE gsb0, 0x0 ;  /* 0x00008000000079c5 */ /* 0x000fc60000010000 */
[----:B------:R-:W4:Y:S04]  /*bbb0*/  LDL.LU R45, [R1+0xa4] ;  /* 0x0000a400012d7983 */ /* 0x000f280000300800 */
[----:B------:R0:W-:Y:S04]  /*bbc0*/  STL.64 [R1+0x2a0], R208 ;  /* 0x0002a0d001007387 */ /* 0x0001e80000100a00 */
[----:B------:R0:W-:Y:S04]  /*bbd0*/  STL.64 [R1+0x2a8], R210 ;  /* 0x0002a8d201007387 */ /* 0x0001e80000100a00 */
[----:B------:R0:W-:Y:S04]  /*bbe0*/  STL.64 [R1+0x2b0], R212 ;  /* 0x0002b0d401007387 */ /* 0x0001e80000100a00 */
[----:B------:R0:W-:Y:S04]  /*bbf0*/  STL.64 [R1+0x2b8], R214 ;  /* 0x0002b8d601007387 */ /* 0x0001e80000100a00 */
[----:B-1----:R-:W4:Y:S04]  /*bc00*/  LDL.LU R46, [R1+0xa8] ;  /* 0x0000a800012e7983 */ /* 0x002f280000300800 */
[----:B------:R-:W4:Y:S04]  /*bc10*/  LDL.LU R47, [R1+0xac] ;  /* 0x0000ac00012f7983 */ /* 0x000f280000300800 */
[----:B--2---:R-:W4:Y:S04]  /*bc20*/  LDL.LU R48, [R1+0xb0] ;  /* 0x0000b00001307983 */ /* 0x004f280000300800 */
[----:B------:R-:W4:Y:S04]  /*bc30*/  LDL.LU R49, [R1+0xb4] ;  /* 0x0000b40001317983 */ /* 0x000f280000300800 */
[----:B---3--:R-:W4:Y:S04]  /*bc40*/  LDL.LU R50, [R1+0xb8] ;  /* 0x0000b80001327983 */ /* 0x008f280000300800 */
[----:B------:R-:W4:Y:S04]  /*bc50*/  LDL.LU R51, [R1+0xbc] ;  /* 0x0000bc0001337983 */ /* 0x000f280000300800 */
[----:B------:R-:W2:Y:S04]  /*bc60*/  LDL.LU R104, [R1+0x1a0] ;  /* 0x0001a00001687983 */ /* 0x000ea80000300800 */
[----:B------:R-:W2:Y:S04]  /*bc70*/  LDL.LU R105, [R1+0x1a4] ;  /* 0x0001a40001697983 */ /* 0x000ea80000300800 */
[----:B------:R-:W2:Y:S04]  /*bc80*/  LDL.LU R106, [R1+0x1a8] ;  /* 0x0001a800016a7983 */ /* 0x000ea80000300800 */
        /* <DEDUP_REMOVED lines=13> */
[----:B------:R-:W-:-:S03]  /*bd60*/  MOV R129, R142 ;  /* 0x0000008e00817202 */ /* 0x000fc60000000f00 */
[----:B------:R-:W3:Y:S01]  /*bd70*/  LDL.LU R138, [R1+0x228] ;  /* 0x00022800018a7983 */ /* 0x000ee20000300800 */
[----:B------:R-:W-:-:S03]  /*bd80*/  IMAD.MOV.U32 R130, RZ, RZ, R143 ;  /* 0x000000ffff827224 */ /* 0x000fc600078e008f */
        /* <DEDUP_REMOVED lines=13> */
[----:B0-----:R-:W4:Y:S04]  /*be60*/  LDL.LU R208, [R1+0x20] ;  /* 0x0000200001d07983 */ /* 0x001f280000300800 */
[----:B------:R-:W4:Y:S04]  /*be70*/  LDL.LU R209, [R1+0x24] ;  /* 0x0000240001d17983 */ /* 0x000f280000300800 */
[----:B------:R-:W4:Y:S04]  /*be80*/  LDL.LU R210, [R1+0x28] ;  /* 0x0000280001d27983 */ /* 0x000f280000300800 */
[----:B------:R-:W4:Y:S04]  /*be90*/  LDL.LU R211, [R1+0x2c] ;  /* 0x00002c0001d37983 */ /* 0x000f280000300800 */
[----:B------:R-:W4:Y:S04]  /*bea0*/  LDL.LU R212, [R1+0x30] ;  /* 0x0000300001d47983 */ /* 0x000f280000300800 */
[----:B------:R-:W4:Y:S04]  /*beb0*/  LDL.LU R213, [R1+0x34] ;  /* 0x0000340001d57983 */ /* 0x000f280000300800 */
[----:B------:R-:W4:Y:S04]  /*bec0*/  LDL.LU R214, [R1+0x38] ;  /* 0x0000380001d67983 */ /* 0x000f280000300800 */
[----:B------:R-:W4:Y:S01]  /*bed0*/  LDL.LU R215, [R1+0x3c] ;  /* 0x00003c0001d77983 */ /* 0x000f220000300800 */
[----:B------:R-:W-:Y:S01]  /*bee0*/  UIADD3 UR18, UR60, 0x206, URZ ;  /* 0x000002063c127890 */ /* 0x000fe2000fffe03f */
[----:B------:R-:W-:Y:S01]  /*bef0*/  UMOV UR12, UR4 ;  /* 0x00000004000c7c82 */ /* 0x000fe20008000000 */
[----:B------:R-:W-:Y:S01]  /*bf00*/  UMOV UR13, UR5 ;  /* 0x00000005000d7c82 */ /* 0x000fe20008000000 */
[----:B------:R-:W-:-:S04]  /*bf10*/  UMOV UR15, 0x40000040 ;  /* 0x40000040000f7882 */ /* 0x000fc80000000000 */
[----:B------:R-:W-:Y:S01]  /*bf20*/  UMOV UR14, UR18 ;  /* 0x00000012000e7c82 */ /* 0x000fe20008000000 */
        /* <DEDUP_REMOVED lines=29> */
[----:B------:R-:W-:Y:S02]  /*c100*/  IMAD.MOV.U32 R131, RZ, RZ, R64 ;  /* 0x000000ffff837224 */ /* 0x000fe400078e0040 */
[----:B------:R-:W-:Y:S02]  /*c110*/  IMAD.MOV.U32 R132, RZ, RZ, R65 ;  /* 0x000000ffff847224 */ /* 0x000fe400078e0041 */
[----:B------:R-:W-:Y:S02]  /*c120*/  IMAD.MOV.U32 R64, RZ, RZ, R168 ;  /* 0x000000ffff407224 */ /* 0x000fe400078e00a8 */
        /* <DEDUP_REMOVED lines=27> */
[----:B------:R-:W-:Y:S02]  /*c2e0*/  WARPGROUP.DEPBAR.LE gsb0, 0x0 ;  /* 0x00008000000079c5 */ /* 0x000fe40000010000 */
[----:B------:R-:W-:Y:S01]  /*c2f0*/  WARPGROUP.ARRIVE ;  /* 0x00000000000079c5 */ /* 0x000fe20000000000 */
[----:B------:R-:W3:Y:S01]  /*c300*/  LDL.LU R42, [R1+0x7c4] ;  /* 0x0007c400012a7983 */ /* 0x000ee20000300800 */
[----:B------:R-:W-:Y:S02]  /*c310*/  IMAD.MOV.U32 R36, RZ, RZ, R176 ;  /* 0x000000ffff247224 */ /* 0x000fe400078e00b0 */
[----:B------:R-:W-:Y:S01]  /*c320*/  IMAD.MOV.U32 R37, RZ, RZ, R177 ;  /* 0x000000ffff257224 */ /* 0x000fe200078e00b1 */
[----:B------:R-:W3:Y:S01]  /*c330*/  LDL.LU R43, [R1+0x7c0] ;  /* 0x0007c000012b7983 */ /* 0x000ee20000300800 */
[----:B------:R-:W-:Y:S01]  /*c340*/  HGMMA.64x16x16.F32 R208, gdesc[UR28], R208, gsb0 ;  /* 0x002000001cd079f0 */ /* 0x000fe200080008d0 */
[----:B------:R-:W-:-:S02]  /*c350*/  IMAD.MOV.U32 R38, RZ, RZ, R178 ;  /* 0x000000ffff267224 */ /* 0x000fc400078e00b2 */
[----:B------:R-:W4:Y:S01]  /*c360*/  LDL.LU R176, [R1+0x7bc] ;  /* 0x0007bc0001b07983 */ /* 0x000f220000300800 */
[----:B------:R-:W-:-:S03]  /*c370*/  IMAD.MOV.U32 R39, RZ, RZ, R179 ;  /* 0x000000ffff277224 */ /* 0x000fc600078e00b3 */
[----:B------:R-:W4:Y:S04]  /*c380*/  LDL.LU R177, [R1+0x7b8] ;  /* 0x0007b80001b17983 */ /* 0x000f280000300800 */
[----:B------:R-:W4:Y:S04]  /*c390*/  LDL.LU R178, [R1+0x7b4] ;  /* 0x0007b40001b27983 */ /* 0x000f280000300800 */
[----:B------:R-:W4:Y:S04]  /*c3a0*/  LDL.LU R179, [R1+0x7b0] ;  /* 0x0007b00001b37983 */ /* 0x000f280000300800 */
        /* <DEDUP_REMOVED lines=31> */
[----:B------:R-:W2:Y:S04]  /*c5a0*/  LDL.LU.64 R46, [R1+0x738] ;  /* 0x00073800012e7983 */ /* 0x000ea80000300a00 */
[----:B------:R-:W2:Y:S04]  /*c5b0*/  LDL.LU.64 R44, [R1+0x730] ;  /* 0x00073000012c7983 */ /* 0x000ea80000300a00 */
        /* <DEDUP_REMOVED lines=9> */
[----:B------:R-:W-:Y:S01]  /*c650*/  UMOV UR32, UR4 ;  /* 0x0000000400207c82 */ /* 0x000fe20008000000 */
[----:B------:R-:W-:Y:S01]  /*c660*/  UMOV UR33, UR5 ;  /* 0x0000000500217c82 */ /* 0x000fe20008000000 */
[----:B------:R-:W-:Y:S01]  /*c670*/  UMOV UR35, 0x40000040 ;  /* 0x4000004000237882 */ /* 0x000fe20000000000 */
[----:B----4-:R-:W-:-:S06]  /*c680*/  WARPGROUP.ARRIVE ;  /* 0x00000000000079c5 */ /* 0x010fcc0000000000 */
[----:B------:R-:W-:Y:S03]  /*c690*/  HGMMA.64x16x16.F32 R208, gdesc[UR32], R208, gsb0 ;  /* 0x0020000020d079f0 */ /* 0x000fe600080008d0 */
[----:B------:R-:W-:Y:S02]  /*c6a0*/  WARPGROUP.DEPBAR.LE gsb0, 0x0 ;  /* 0x00008000000079c5 */ /* 0x000fe40000010000 */
[----:B------:R-:W-:Y:S04]  /*c6b0*/  STL.64 [R1+0x4b0], R214 ;  /* 0x0004b0d601007387 */ /* 0x000fe80000100a00 */
[----:B------:R-:W-:Y:S04]  /*c6c0*/  STL.64 [R1+0x4a8], R212 ;  /* 0x0004a8d401007387 */ /* 0x000fe80000100a00 */
[----:B------:R0:W-:Y:S04]  /*c6d0*/  STL.64 [R1+0x4a0], R210 ;  /* 0x0004a0d201007387 */ /* 0x0001e80000100a00 */
[----:B------:R1:W-:Y:S01]  /*c6e0*/  STL.64 [R1+0x498], R208 ;  /* 0x000498d001007387 */ /* 0x0003e20000100a00 */
[----:B0-----:R-:W-:Y:S01]  /*c6f0*/  IMAD.MOV.U32 R210, RZ, RZ, R182 ;  /* 0x000000ffffd27224 */ /* 0x001fe200078e00b6 */
[----:B-1----:R-:W-:Y:S01]  /*c700*/  MOV R208, R180 ;  /* 0x000000b400d07202 */ /* 0x002fe20000000f00 */
[----:B------:R-:W-:Y:S01]  /*c710*/  IMAD.MOV.U32 R209, RZ, RZ, R181 ;  /* 0x000000ffffd17224 */ /* 0x000fe200078e00b5 */
[----:B------:R-:W4:Y:S01]  /*c720*/  LDL.LU R180, [R1+0x70c] ;  /* 0x00070c0001b47983 */ /* 0x000f220000300800 */
[----:B------:R-:W-:-:S03]  /*c730*/  IMAD.MOV.U32 R211, RZ, RZ, R183 ;  /* 0x000000ffffd37224 */ /* 0x000fc600078e00b7 */
[----:B------:R-:W4:Y:S04]  /*c740*/  LDL.LU R181, [R1+0x708] ;  /* 0x0007080001b57983 */ /* 0x000f280000300800 */
[----:B------:R-:W4:Y:S04]  /*c750*/  LDL.LU R182, [R1+0x704] ;  /* 0x0007040001b67983 */ /* 0x000f280000300800 */
[----:B------:R-:W4:Y:S01]  /*c760*/  LDL.LU R183, [R1+0x700] ;  /* 0x0007000001b77983 */ /* 0x000f220000300800 */
[----:B------:R-:W-:Y:S01]  /*c770*/  UIADD3 UR38, UR60, 0x506, URZ ;  /* 0x000005063c267890 */ /* 0x000fe2000fffe03f */
[----:B------:R-:W-:Y:S01]  /*c780*/  UMOV UR36, UR4 ;  /* 0x0000000400247c82 */ /* 0x000fe20008000000 */
[----:B------:R-:W-:Y:S01]  /*c790*/  UMOV UR37, UR5 ;  /* 0x0000000500257c82 */ /* 0x000fe20008000000 */
[----:B------:R-:W-:Y:S01]  /*c7a0*/  UMOV UR39, 0x40000040 ;  /* 0x4000004000277882 */ /* 0x000fe20000000000 */
[----:B------:R-:W-:-:S02]  /*c7b0*/  IMAD.MOV.U32 R212, RZ, RZ, R144 ;  /* 0x000000ffffd47224 */ /* 0x000fc400078e0090 */
[----:B------:R-:W3:Y:S01]  /*c7c0*/  LDL.LU R144, [R1+0x6fc] ;  /* 0x0006fc0001907983 */ /* 0x000ee20000300800 */
[----:B------:R-:W-:Y:S02]  /*c7d0*/  IMAD.MOV.U32 R213, RZ, RZ, R145 ;  /* 0x000000ffffd57224 */ /* 0x000fe400078e0091 */
[----:B------:R-:W-:Y:S01]  /*c7e0*/  IMAD.MOV.U32 R214, RZ, RZ, R146 ;  /* 0x000000ffffd67224 */ /* 0x000fe200078e0092 */
[----:B------:R-:W3:Y:S01]  /*c7f0*/  LDL.LU R145, [R1+0x6f8] ;  /* 0x0006f80001917983 */ /* 0x000ee20000300800 */
[----:B------:R-:W-:-:S03]  /*c800*/  IMAD.MOV.U32 R215, RZ, RZ, R147 ;  /* 0x000000ffffd77224 */ /* 0x000fc600078e0093 */
[----:B------:R-:W3:Y:S04]  /*c810*/  LDL.LU R146, [R1+0x6f4] ;  /* 0x0006f40001927983 */ /* 0x000ee80000300800 */
[----:B------:R-:W3:Y:S01]  /*c820*/  LDL.LU R147, [R1+0x6f0] ;  /* 0x0006f00001937983 */ /* 0x000ee20000300800 */
[----:B----4-:R-:W-:-:S06]  /*c830*/  WARPGROUP.ARRIVE ;  /* 0x00000000000079c5 */ /* 0x010fcc0000000000 */
[----:B------:R-:W-:Y:S03]  /*c840*/  HGMMA.64x16x16.F32 R176, gdesc[UR36], R176, gsb0 ;  /* 0x0020000024b079f0 */ /* 0x000fe600080008b0 */
[----:B------:R-:W-:Y:S02]  /*c850*/  WARPGROUP.DEPBAR.LE gsb0, 0x0 ;  /* 0x00008000000079c5 */ /* 0x000fe40000010000 */
[----:B------:R-:W-:Y:S04]  /*c860*/  STL.64 [R1+0x4d0], R182 ;  /* 0x0004d0b601007387 */ /* 0x000fe80000100a00 */
[----:B------:R-:W-:Y:S04]  /*c870*/  STL.64 [R1+0x4c8], R180 ;  /* 0x0004c8b401007387 */ /* 0x000fe80000100a00 */
[----:B------:R0:W-:Y:S04]  /*c880*/  STL.64 [R1+0x4c0], R178 ;  /* 0x0004c0b201007387 */ /* 0x0001e80000100a00 */
[----:B------:R1:W-:Y:S01]  /*c890*/  STL.64 [R1+0x4b8], R176 ;  /* 0x0004b8b001007387 */ /* 0x0003e20000100a00 */
[----:B0-----:R-:W-:-:S02]  /*c8a0*/  IMAD.MOV.U32 R178, RZ, RZ, R150 ;  /* 0x000000ffffb27224 */ /* 0x001fc400078e0096 */
[----:B-1----:R-:W-:Y:S01]  /*c8b0*/  IMAD.MOV.U32 R176, RZ, RZ, R148 ;  /* 0x000000ffffb07224 */ /* 0x002fe200078e0094 */
[----:B------:R-:W-:Y:S01]  /*c8c0*/  MOV R177, R149 ;  /* 0x0000009500b17202 */ /* 0x000fe20000000f00 */
[----:B------:R-:W3:Y:S01]  /*c8d0*/  LDL.LU R148, [R1+0x6ec] ;  /* 0x0006ec0001947983 */ /* 0x000ee20000300800 */
[----:B------:R-:W-:-:S03]  /*c8e0*/  IMAD.MOV.U32 R179, RZ, RZ, R151 ;  /* 0x000000ffffb37224 */ /* 0x000fc600078e0097 */
[----:B------:R-:W3:Y:S04]  /*c8f0*/  LDL.LU R149, [R1+0x6e8] ;  /* 0x0006e80001957983 */ /* 0x000ee80000300800 */
[----:B------:R-:W3:Y:S04]  /*c900*/  LDL.LU R150, [R1+0x6e4] ;  /* 0x0006e40001967983 */ /* 0x000ee80000300800 */
[----:B------:R-:W3:Y:S01]  /*c910*/  LDL.LU R151, [R1+0x6e0] ;  /* 0x0006e00001977983 */ /* 0x000ee20000300800 */
[----:B------:R-:W-:Y:S01]  /*c920*/  UIADD3 UR42, UR60, 0x586, URZ ;  /* 0x000005863c2a7890 */ /* 0x000fe2000fffe03f */
[----:B------:R-:W-:Y:S01]  /*c930*/  UMOV UR40, UR4 ;  /* 0x0000000400287c82 */ /* 0x000fe20008000000 */
[----:B------:R-:W-:Y:S01]  /*c940*/  UMOV UR41, UR5 ;  /* 0x0000000500297c82 */ /* 0x000fe20008000000 */
[----:B------:R-:W-:Y:S01]  /*c950*/  UMOV UR43, 0x40000040 ;  /* 0x40000040002b7882 */ /* 0x000fe20000000000 */
[----:B------:R-:W-:-:S02]  /*c960*/  IMAD.MOV.U32 R180, RZ, RZ, R112 ;  /* 0x000000ffffb47224 */ /* 0x000fc400078e0070 */
[----:B------:R-:W4:Y:S01]  /*c970*/  LDL.LU R112, [R1+0x6dc] ;  /* 0x0006dc0001707983 */ /* 0x000f220000300800 */
[----:B------:R-:W-:Y:S02]  /*c980*/  IMAD.MOV.U32 R181, RZ, RZ, R113 ;  /* 0x000000ffffb57224 */ /* 0x000fe400078e0071 */
[----:B------:R-:W-:Y:S01]  /*c990*/  IMAD.MOV.U32 R182, RZ, RZ, R114 ;  /* 0x000000ffffb67224 */ /* 0x000fe200078e0072 */
[----:B------:R-:W4:Y:S01]  /*c9a0*/  LDL.LU R113, [R1+0x6d8] ;  /* 0x0006d80001717983 */ /* 0x000f220000300800 */
[----:B------:R-:W-:-:S03]  /*c9b0*/  IMAD.MOV.U32 R183, RZ, RZ, R115 ;  /* 0x000000ffffb77224 */ /* 0x000fc600078e0073 */
[----:B------:R-:W4:Y:S04]  /*c9c0*/  LDL.LU R114, [R1+0x6d4] ;  /* 0x0006d40001727983 */ /* 0x000f280000300800 */
[----:B------:R-:W4:Y:S01]  /*c9d0*/  LDL.LU R115, [R1+0x6d0] ;  /* 0x0006d00001737983 */ /* 0x000f220000300800 */
[----:B---3--:R-:W-:-:S06]  /*c9e0*/  WARPGROUP.ARRIVE ;  /* 0x00000000000079c5 */ /* 0x008fcc0000000000 */
[----:B------:R-:W-:Y:S03]  /*c9f0*/  HGMMA.64x16x16.F32 R144, gdesc[UR40], R144, gsb0 ;  /* 0x00200000289079f0 */ /* 0x000fe60008000890 */
[----:B------:R-:W-:Y:S02]  /*ca00*/  WARPGROUP.DEPBAR.LE gsb0, 0x0 ;  /* 0x00008000000079c5 */ /* 0x000fe40000010000 */
[----:B------:R-:W-:Y:S04]  /*ca10*/  STL.64 [R1+0x4f0], R150 ;  /* 0x0004f09601007387 */ /* 0x000fe80000100a00 */
[----:B------:R-:W-:Y:S04]  /*ca20*/  STL.64 [R1+0x4e8], R148 ;  /* 0x0004e89401007387 */ /* 0x000fe80000100a00 */
[----:B------:R0:W-:Y:S04]  /*ca30*/  STL.64 [R1+0x4e0], R146 ;  /* 0x0004e09201007387 */ /* 0x0001e80000100a00 */
[----:B------:R1:W-:Y:S01]  /*ca40*/  STL.64 [R1+0x4d8], R144 ;  /* 0x0004d89001007387 */ /* 0x0003e20000100a00 */
[----:B0-----:R-:W-:Y:S01]  /*ca50*/  MOV R146, R118 ;  /* 0x0000007600927202 */ /* 0x001fe20000000f00 */
[----:B------:R-:W-:-:S02]  /*ca60*/  IMAD.MOV.U32 R147, RZ, RZ, R119 ;  /* 0x000000ffff937224 */ /* 0x000fc400078e0077 */
[----:B-1----:R-:W-:Y:S02]  /*ca70*/  IMAD.MOV.U32 R144, RZ, RZ, R116 ;  /* 0x000000ffff907224 */ /* 0x002fe400078e0074 */
        /* <DEDUP_REMOVED lines=25> */
[----:B------:R-:W-:Y:S01]  /*cc10*/  MOV R115, R87 ;  /* 0x0000005700737202 */ /* 0x000fe20000000f00 */
[----:B-1----:R-:W-:-:S02]  /*cc20*/  IMAD.MOV.U32 R112, RZ, RZ, R84 ;  /* 0x000000ffff707224 */ /* 0x002fc400078e0054 */
[----:B------:R-:W3:Y:S01]  /*cc30*/  LDL.LU R84, [R1+0x6ac] ;  /* 0x0006ac0001547983 */ /* 0x000ee20000300800 */
[----:B------:R-:W-:-:S03]  /*cc40*/  IMAD.MOV.U32 R113, RZ, RZ, R85 ;  /* 0x000000ffff717224 */ /* 0x000fc600078e0055 */
[----:B------:R-:W3:Y:S04]  /*cc50*/  LDL.LU R85, [R1+0x6a8] ;  /* 0x0006a80001557983 */ /* 0x000ee80000300800 */
[----:B------:R-:W3:Y:S04]  /*cc60*/  LDL.LU R86, [R1+0x6a4] ;  /* 0x0006a40001567983 */ /* 0x000ee80000300800 */
[----:B------:R-:W3:Y:S01]  /*cc70*/  LDL.LU R87, [R1+0x6a0] ;  /* 0x0006a00001577983 */ /* 0x000ee20000300800 */
[----:B------:R-:W-:Y:S02]  /*cc80*/  IMAD.MOV.U32 R116, RZ, RZ, R52 ;  /* 0x000000ffff747224 */ /* 0x000fe400078e0034 */
[----:B------:R-:W-:Y:S01]  /*cc90*/  IMAD.MOV.U32 R117, RZ, RZ, R53 ;  /* 0x000000ffff757224 */ /* 0x000fe200078e0035 */
[----:B------:R-:W4:Y:S01]  /*cca0*/  LDL.LU R52, [R1+0x69c] ;  /* 0x00069c0001347983 */ /* 0x000f220000300800 */
[----:B------:R-:W-:-:S02]  /*ccb0*/  IMAD.MOV.U32 R118, RZ, RZ, R54 ;  /* 0x000000ffff767224 */ /* 0x000fc400078e0036 */
[----:B------:R-:W-:Y:S01]  /*ccc0*/  IMAD.MOV.U32 R119, RZ, RZ, R55 ;  /* 0x000000ffff777224 */ /* 0x000fe200078e0037 */
[----:B------:R-:W4:Y:S04]  /*ccd0*/  LDL.LU R53, [R1+0x698] ;  /* 0x0006980001357983 */ /* 0x000f280000300800 */
[----:B------:R-:W4:Y:S04]  /*cce0*/  LDL.LU R54, [R1+0x694] ;  /* 0x0006940001367983 */ /* 0x000f280000300800 */
[----:B------:R-:W4:Y:S01]  /*ccf0*/  LDL.LU R55, [R1+0x690] ;  /* 0x0006900001377983 */ /* 0x000f220000300800 */
[----:B------:R-:W-:Y:S01]  /*cd00*/  UIADD3 UR50, UR60, 0x686, URZ ;  /* 0x000006863c327890 */ /* 0x000fe2000fffe03f */
[----:B------:R-:W-:Y:S01]  /*cd10*/  UMOV UR48, UR4 ;  /* 0x0000000400307c82 */ /* 0x000fe20008000000 */
[----:B------:R-:W-:Y:S01]  /*cd20*/  UMOV UR49, UR5 ;  /* 0x0000000500317c82 */ /* 0x000fe20008000000 */
[----:B------:R-:W-:Y:S01]  /*cd30*/  UMOV UR51, 0x40000040 ;  /* 0x4000004000337882 */ /* 0x000fe20000000000 */
        /* <DEDUP_REMOVED lines=16> */
[----:B------:R-:W-:Y:S04]  /*ce40*/  STL.64 [R1+0x530], R86 ;  /* 0x0005305601007387 */ /* 0x000fe80000100a00 */
[----:B------:R-:W-:Y:S01]  /*ce50*/  STL.64 [R1+0x528], R84 ;  /* 0x0005285401007387 */ /* 0x000fe20000100a00 */
[----:B------:R-:W-:Y:S02]  /*ce60*/  WARPGROUP.DEPBAR.LE gsb0, 0x0 ;  /* 0x00008000000079c5 */ /* 0x000fe40000010000 */
[----:B--2---:R-:W-:-:S06]  /*ce70*/  WARPGROUP.ARRIVE ;  /* 0x00000000000079c5 */ /* 0x004fcc0000000000 */
[----:B------:R-:W-:Y:S01]  /*ce80*/  HGMMA.64x16x16.F32 R40, gdesc[UR52], R40, gsb0 ;  /* 0x00200000342879f0 */ /* 0x000fe20008000828 */
        /* <DEDUP_REMOVED lines=10> */
[----:B------:R-:W-:Y:S01]  /*cf30*/  UMOV UR48, UR52 ;  /* 0x0000003400307c82 */ /* 0x000fe20008000000 */
[----:B------:R-:W-:Y:S01]  /*cf40*/  UMOV UR49, UR53 ;  /* 0x0000003500317c82 */ /* 0x000fe20008000000 */
[----:B------:R-:W-:-:S02]  /*cf50*/  WARPGROUP.DEPBAR.LE gsb0, 0x0 ;  /* 0x00008000000079c5 */ /* 0x000fc40000010000 */
        /* <DEDUP_REMOVED lines=91> */
[----:B------:R-:W-:Y:S04]  /*d510*/  STL.64 [R1+0x200], R208 ;  /* 0x000200d001007387 */ /* 0x000fe80000100a00 */
[----:B------:R-:W-:Y:S04]  /*d520*/  STL.64 [R1+0x208], R210 ;  /* 0x000208d201007387 */ /* 0x000fe80000100a00 */
[----:B------:R-:W-:Y:S04]  /*d530*/  STL.64 [R1+0x210], R212 ;  /* 0x000210d401007387 */ /* 0x000fe80000100a00 */
[----:B------:R-:W-:Y:S04]  /*d540*/  STL.64 [R1+0x218], R214 ;  /* 0x000218d601007387 */ /* 0x000fe80000100a00 */
[----:B------:R4:W-:Y:S04]  /*d550*/  STL.64 [R1+0x280], R32 ;  /* 0x0002802001007387 */ /* 0x0009e80000100a00 */
[----:B------:R4:W-:Y:S04]  /*d560*/  STL.64 [R1+0x288], R34 ;  /* 0x0002882201007387 */ /* 0x0009e80000100a00 */
[----:B------:R4:W-:Y:S01]  /*d570*/  STL.64 [R1+0x290], R36 ;  /* 0x0002902401007387 */ /* 0x0009e20000100a00 */
[----:B------:R-:W-:-:S03]  /*d580*/  WARPGROUP.DEPBAR.LE gsb0, 0x0 ;  /* 0x00008000000079c5 */ /* 0x000fc60000010000 */
[----:B------:R4:W-:Y:S04]  /*d590*/  STL.64 [R1+0x298], R38 ;  /* 0x0002982601007387 */ /* 0x0009e80000100a00 */
[----:B0-----:R-:W4:Y:S04]  /*d5a0*/  LDL.LU R176, [R1+0xe0] ;  /* 0x0000e00001b07983 */ /* 0x001f280000300800 */
        /* <DEDUP_REMOVED lines=43> */
[----:B----4-:R-:W4:Y:S04]  /*d860*/  LDL.LU R32, [R1+0x380] ;  /* 0x0003800001207983 */ /* 0x010f280000300800 */
[----:B------:R-:W4:Y:S04]  /*d870*/  LDL.LU R33, [R1+0x384] ;  /* 0x0003840001217983 */ /* 0x000f280000300800 */
[----:B------:R-:W4:Y:S04]  /*d880*/  LDL.LU R34, [R1+0x388] ;  /* 0x0003880001227983 */ /* 0x000f280000300800 */
[----:B------:R-:W4:Y:S04]  /*d890*/  LDL.LU R35, [R1+0x38c] ;  /* 0x00038c0001237983 */ /* 0x000f280000300800 */
[----:B------:R-:W4:Y:S04]  /*d8a0*/  LDL.LU R36, [R1+0x390] ;  /* 0x0003900001247983 */ /* 0x000f280000300800 */
[----:B------:R-:W4:Y:S04]  /*d8b0*/  LDL.LU R37, [R1+0x394] ;  /* 0x0003940001257983 */ /* 0x000f280000300800 */
[----:B------:R-:W4:Y:S04]  /*d8c0*/  LDL.LU R38, [R1+0x398] ;  /* 0x0003980001267983 */ /* 0x000f280000300800 */
[----:B------:R-:W4:Y:S04]  /*d8d0*/  LDL.LU R39, [R1+0x39c] ;  /* 0x00039c0001277983 */ /* 0x000f280000300800 */
[----:B0-----:R-:W3:Y:S04]  /*d8e0*/  LDL.LU R64, [R1+0x400] ;  /* 0x0004000001407983 */ /* 0x001ee80000300800 */
        /* <DEDUP_REMOVED lines=29> */
[----:B------:R-:W-:Y:S01]  /*dac0*/  UIADD3 UR8, UR61, 0x806, URZ ;  /* 0x000008063d087890 */ /* 0x000fe2000fffe03f */
        /* <DEDUP_REMOVED lines=8> */
[----:B----4-:R-:W-:-:S06]  /*db50*/  WARPGROUP.ARRIVE ;  /* 0x00000000000079c5 */ /* 0x010fcc0000000000 */
[----:B------:R-:W-:Y:S03]  /*db60*/  HGMMA.64x16x16.F32 R32, gdesc[UR56], R32, gsb0 ;  /* 0x00200000382079f0 */ /* 0x000fe60008000820 */
[----:B------:R-:W-:Y:S02]  /*db70*/  WARPGROUP.DEPBAR.LE gsb0, 0x0 ;  /* 0x00008000000079c5 */ /* 0x000fe40000010000 */
[----:B---3--:R-:W-:-:S06]  /*db80*/  WARPGROUP.ARRIVE ;  /* 0x00000000000079c5 */ /* 0x008fcc0000000000 */
        /* <DEDUP_REMOVED lines=88> */
[----:B------:R-:W-:Y:S04]  /*e110*/  STL.64 [R1+0xf0], R180 ;  /* 0x0000f0b401007387 */ /* 0x000fe80000100a00 */
[----:B------:R-:W-:Y:S04]  /*e120*/  STL.64 [R1+0xf8], R182 ;  /* 0x0000f8b601007387 */ /* 0x000fe80000100a00 */
[----:B------:R0:W-:Y:S04]  /*e130*/  STL.64 [R1+0x60], R208 ;  /* 0x000060d001007387 */ /* 0x0001e80000100a00 */
[----:B------:R1:W-:Y:S04]  /*e140*/  STL.64 [R1+0x68], R210 ;  /* 0x000068d201007387 */ /* 0x0003e80000100a00 */
[----:B------:R4:W-:Y:S04]  /*e150*/  STL.64 [R1+0x70], R212 ;  /* 0x000070d401007387 */ /* 0x0009e80000100a00 */
[----:B------:R4:W-:Y:S01]  /*e160*/  STL.64 [R1+0x78], R214 ;  /* 0x000078d601007387 */ /* 0x0009e20000100a00 */
[----:B0-----:R-:W-:-:S02]  /*e170*/  IMAD.MOV.U32 R208, RZ, RZ, R99 ;  /* 0x000000ffffd07224 */ /* 0x001fc400078e0063 */
[----:B------:R-:W-:Y:S01]  /*e180*/  IMAD.MOV.U32 R209, RZ, RZ, R100 ;  /* 0x000000ffffd17224 */ /* 0x000fe200078e0064 */
[----:B------:R-:W2:Y:S01]  /*e190*/  LDL.LU R99, [R1+0x64c] ;  /* 0x00064c0001637983 */ /* 0x000ea20000300800 */
[----:B-1----:R-:W-:Y:S02]  /*e1a0*/  IMAD.MOV.U32 R210, RZ, RZ, R101 ;  /* 0x000000ffffd27224 */ /* 0x002fe400078e0065 */
[----:B------:R-:W-:Y:S01]  /*e1b0*/  IMAD.MOV.U32 R211, RZ, RZ, R102 ;  /* 0x000000ffffd37224 */ /* 0x000fe200078e0066 */
[----:B------:R-:W2:Y:S01]  /*e1c0*/  LDL.LU R100, [R1+0x648] ;  /* 0x0006480001647983 */ /* 0x000ea20000300800 */
[----:B----4-:R-:W-:Y:S01]  /*e1d0*/  MOV R212, R103 ;  /* 0x0000006700d47202 */ /* 0x010fe20000000f00 */
[----:B------:R-:W-:Y:S02]  /*e1e0*/  IMAD.MOV.U32 R213, RZ, RZ, R128 ;  /* 0x000000ffffd57224 */ /* 0x000fe400078e0080 */
[----:B------:R-:W2:Y:S01]  /*e1f0*/  LDL.LU R101, [R1+0x644] ;  /* 0x0006440001657983 */ /* 0x000ea20000300800 */
[----:B------:R-:W-:-:S03]  /*e200*/  IMAD.MOV.U32 R214, RZ, RZ, R129 ;  /* 0x000000ffffd67224 */ /* 0x000fc600078e0081 */
[----:B------:R-:W2:Y:S01]  /*e210*/  LDL.LU R102, [R1+0x640] ;  /* 0x0006400001667983 */ /* 0x000ea20000300800 */
[----:B------:R-:W-:-:S03]  /*e220*/  IMAD.MOV.U32 R215, RZ, RZ, R130 ;  /* 0x000000ffffd77224 */ /* 0x000fc600078e0082 */
[----:B------:R-:W2:Y:S01]  /*e230*/  LDL.LU R103, [R1+0x63c] ;  /* 0x00063c0001677983 */ /* 0x000ea20000300800 */
        /* <DEDUP_REMOVED lines=28> */
[----:B------:R-:W-:-:S03]  /*e400*/  MOV R150, R193 ;  /* 0x000000c100967202 */ /* 0x000fc60000000f00 */
[----:B------:R-:W3:Y:S01]  /*e410*/  LDL.LU R166, [R1+0x600] ;  /* 0x0006000001a67983 */ /* 0x000ee20000300800 */
[----:B------:R-:W-:-:S03]  /*e420*/  IMAD.MOV.U32 R151, RZ, RZ, R194 ;  /* 0x000000ffff977224 */ /* 0x000fc600078e00c2 */
[----:B------:R-:W3:Y:S01]  /*e430*/  LDL.LU R167, [R1+0x5fc] ;  /* 0x0005fc0001a77983 */ /* 0x000ee20000300800 */
        /* <DEDUP_REMOVED lines=41> */
[----:B----4-:R-:W-:-:S06]  /*e6d0*/  WARPGROUP.ARRIVE ;  /* 0x00000000000079c5 */ /* 0x010fcc0000000000 */
[----:B------:R-:W-:Y:S03]  /*e6e0*/  HGMMA.64x16x16.F32 R224, gdesc[UR28], R224, gsb0 ;  /* 0x002000001ce079f0 */ /* 0x000fe600080008e0 */
[----:B------:R-:W-:Y:S02]  /*e6f0*/  WARPGROUP.DEPBAR.LE gsb0, 0x0 ;  /* 0x00008000000079c5 */ /* 0x000fe40000010000 */
[----:B--2---:R-:W-:-:S06]  /*e700*/  WARPGROUP.ARRIVE ;  /* 0x00000000000079c5 */ /* 0x004fcc0000000000 */
[----:B------:R-:W-:Y:S03]  /*e710*/  HGMMA.64x16x16.F32 R192, gdesc[UR32], R192, gsb0 ;  /* 0x0020000020c079f0 */ /* 0x000fe600080008c0 */
[----:B------:R-:W-:Y:S02]  /*e720*/  WARPGROUP.DEPBAR.LE gsb0, 0x0 ;  /* 0x00008000000079c5 */ /* 0x000fe40000010000 */
[----:B---3--:R-:W-:-:S06]  /*e730*/  WARPGROUP.ARRIVE ;  /* 0x00000000000079c5 */ /* 0x008fcc0000000000 */
        /* <DEDUP_REMOVED lines=81> */
[----:B------:R-:W-:Y:S01]  /*ec50*/  MOV R48, R17 ;  /* 0x0000001100307202 */ /* 0x000fe20000000f00 */
[----:B------:R-:W-:Y:S02]  /*ec60*/  IMAD.MOV.U32 R49, RZ, RZ, R19 ;  /* 0x000000ffff317224 */ /* 0x000fe400078e0013 */
[----:B------:R-:W-:Y:S02]  /*ec70*/  IMAD.MOV.U32 R50, RZ, RZ, R18 ;  /* 0x000000ffff327224 */ /* 0x000fe400078e0012 */
[----:B------:R-:W-:Y:S02]  /*ec80*/  IMAD.MOV.U32 R51, RZ, RZ, R16 ;  /* 0x000000ffff337224 */ /* 0x000fe400078e0010 */
[----:B------:R-:W-:Y:S02]  /*ec90*/  IMAD.MOV.U32 R52, RZ, RZ, R9 ;  /* 0x000000ffff347224 */ /* 0x000fe400078e0009 */
[----:B------:R-:W-:-:S02]  /*eca0*/  IMAD.MOV.U32 R53, RZ, RZ, R2 ;  /* 0x000000ffff357224 */ /* 0x000fc400078e0002 */
[----:B------:R-:W-:Y:S02]  /*ecb0*/  IMAD.MOV.U32 R54, RZ, RZ, R235 ;  /* 0x000000ffff367224 */ /* 0x000fe400078e00eb */
[----:B------:R-:W-:Y:S01]  /*ecc0*/  IMAD.MOV.U32 R55, RZ, RZ, R234 ;  /* 0x000000ffff377224 */ /* 0x000fe200078e00ea */
[----:B------:R-:W-:Y:S01]  /*ecd0*/  UMOV UR16, UR52 ;  /* 0x0000003400107c82 */ /* 0x000fe20008000000 */
[----:B------:R-:W-:Y:S01]  /*ece0*/  UMOV UR17, UR53 ;  /* 0x0000003500117c82 */ /* 0x000fe20008000000 */
[----:B------:R-:W-:-:S03]  /*ecf0*/  WARPGROUP.DEPBAR.LE gsb0, 0x0 ;  /* 0x00008000000079c5 */ /* 0x000fc60000010000 */
[----:B------:R-:W-:-:S06]  /*ed00*/  WARPGROUP.ARRIVE ;  /* 0x00000000000079c5 */ /* 0x000fcc0000000000 */
[----:B------:R-:W-:Y:S01]  /*ed10*/  HGMMA.64x16x16.F32 R48, gdesc[UR16], R48, gsb0 ;  /* 0x00200000103079f0 */ /* 0x000fe20008000830 */
[----:B------:R-:W-:Y:S02]  /*ed20*/  IMAD.MOV.U32 R85, RZ, RZ, R8 ;  /* 0x000000ffff557224 */ /* 0x000fe400078e0008 */
[----:B------:R-:W-:Y:S02]  /*ed30*/  IMAD.MOV.U32 R86, RZ, RZ, R7 ;  /* 0x000000ffff567224 */ /* 0x000fe400078e0007 */
[----:B------:R-:W-:Y:S01]  /*ed40*/  IMAD.MOV.U32 R87, RZ, RZ, R4 ;  /* 0x000000ffff577224 */ /* 0x000fe200078e0004 */
[----:B------:R-:W-:Y:S01]  /*ed50*/  UMOV UR12, UR52 ;  /* 0x00000034000c7c82 */ /* 0x000fe20008000000 */
[----:B------:R-:W-:Y:S01]  /*ed60*/  UMOV UR13, UR53 ;  /* 0x00000035000d7c82 */ /* 0x000fe20008000000 */
[----:B------:R-:W-:Y:S01]  /*ed70*/  UMOV UR8, UR52 ;  /* 0x0000003400087c82 */ /* 0x000fe20008000000 */
[----:B------:R-:W-:Y:S01]  /*ed80*/  UMOV UR9, UR53 ;  /* 0x0000003500097c82 */ /* 0x000fe20008000000 */
[----:B------:R-:W-:Y:S01]  /*ed90*/  UMOV UR54, UR56 ;  /* 0x0000003800367c82 */ /* 0x000fe20008000000 */
[----:B------:R-:W-:Y:S01]  /*eda0*/  UMOV UR55, UR57 ;  /* 0x0000003900377c82 */ /* 0x000fe20008000000 */
[----:B------:R0:W5:Y:S04]  /*edb0*/  LDL.LU R8, [R1+0x5b8] ;  /* 0x0005b80001087983 */ /* 0x0001680000300800 */
[----:B------:R0:W5:Y:S04]  /*edc0*/  LDL.LU R7, [R1+0x5b4] ;  /* 0x0005b40001077983 */ /* 0x0001680000300800 */
[----:B------:R0:W5:Y:S04]  /*edd0*/  LDL.LU R4, [R1+0x5b0] ;  /* 0x0005b00001047983 */ /* 0x0001680000300800 */
[----:B------:R0:W5:Y:S04]  /*ede0*/  LDL.LU R17, [R1+0x5ac] ;  /* 0x0005ac0001117983 */ /* 0x0001680000300800 */
[----:B------:R0:W5:Y:S04]  /*edf0*/  LDL.LU R19, [R1+0x5a8] ;  /* 0x0005a80001137983 */ /* 0x0001680000300800 */
[----:B------:R0:W5:Y:S04]  /*ee00*/  LDL.LU R18, [R1+0x5a4] ;  /* 0x0005a40001127983 */ /* 0x0001680000300800 */
[----:B------:R0:W5:Y:S04]  /*ee10*/  LDL.LU R16, [R1+0x5a0] ;  /* 0x0005a00001107983 */ /* 0x0001680000300800 */
[----:B------:R0:W5:Y:S01]  /*ee20*/  LDL.LU R9, [R1+0x59c] ;  /* 0x00059c0001097983 */ /* 0x0001620000300800 */
[----:B------:R-:W-:-:S03]  /*ee30*/  UMOV UR4, UR52 ;  /* 0x0000003400047c82 */ /* 0x000fc60008000000 */
[----:B------:R0:W5:Y:S01]  /*ee40*/  LDL.LU R2, [R1+0x598] ;  /* 0x0005980001027983 */ /* 0x0001620000300800 */
        /* <DEDUP_REMOVED lines=14> */
[----:B------:R-:W-:Y:S01]  /*ef30*/  STL.64 [R1+0x40], R72 ;  /* 0x0000404801007387 */ /* 0x000fe20000100a00 */
[----:B------:R-:W-:-:S03]  /*ef40*/  UMOV UR5, UR53 ;  /* 0x0000003500057c82 */ /* 0x000fc60008000000 */
[----:B------:R-:W-:Y:S04]  /*ef50*/  STL.64 [R1+0x48], R74 ;  /* 0x0000484a01007387 */ /* 0x000fe80000100a00 */
[----:B------:R-:W-:Y:S04]  /*ef60*/  STL.64 [R1+0x50], R76 ;  /* 0x0000504c01007387 */ /* 0x000fe80000100a00 */
[----:B------:R1:W-:Y:S04]  /*ef70*/  STL.64 [R1+0x58], R78 ;  /* 0x0000584e01007387 */ /* 0x0003e80000100a00 */
[----:B-1----:R0:W5:Y:S04]  /*ef80*/  LDL.LU.64 R78, [R1+0x590] ;  /* 0x00059000014e7983 */ /* 0x0021680000300a00 */
[----:B------:R0:W5:Y:S04]  /*ef90*/  LDL.LU.64 R76, [R1+0x588] ;  /* 0x00058800014c7983 */ /* 0x0001680000300a00 */
[----:B------:R0:W5:Y:S04]  /*efa0*/  LDL.LU.64 R74, [R1+0x580] ;  /* 0x00058000014a7983 */ /* 0x0001680000300a00 */
[----:B------:R0:W5:Y:S04]  /*efb0*/  LDL.LU.64 R72, [R1+0x578] ;  /* 0x0005780001487983 */ /* 0x0001680000300a00 */
[----:B------:R-:W-:Y:S01]  /*efc0*/  STL.64 [R1+0xc0], R40 ;  /* 0x0000c02801007387 */ /* 0x000fe20000100a00 */
[----:B------:R-:W-:-:S02]  /*efd0*/  WARPGROUP.DEPBAR.LE gsb0, 0x0 ;  /* 0x00008000000079c5 */ /* 0x000fc40000010000 */
[----:B------:R-:W-:Y:S01]  /*efe0*/  WARPGROUP.ARRIVE ;  /* 0x00000000000079c5 */ /* 0x000fe20000000000 */
[----:B------:R-:W-:Y:S05]  /*eff0*/  STL.64 [R1+0xc8], R42 ;  /* 0x0000c82a01007387 */ /* 0x000fea0000100a00 */
[----:B------:R-:W-:Y:S01]  /*f000*/  HGMMA.64x16x16.F32 R208, gdesc[UR4], R208, gsb0 ;  /* 0x0020000004d079f0 */ /* 0x000fe200080008d0 */
[----:B------:R-:W-:Y:S04]  /*f010*/  STL.64 [R1+0xd0], R44 ;  /* 0x0000d02c01007387 */ /* 0x000fe80000100a00 */
[----:B------:R1:W-:Y:S04]  /*f020*/  STL.64 [R1+0xd8], R46 ;  /* 0x0000d82e01007387 */ /* 0x0003e80000100a00 */
[----:B-1----:R0:W5:Y:S04]  /*f030*/  LDL.LU.64 R46, [R1+0x570] ;  /* 0x00057000012e7983 */ /* 0x0021680000300a00 */
[----:B------:R0:W5:Y:S04]  /*f040*/  LDL.LU.64 R44, [R1+0x568] ;  /* 0x00056800012c7983 */ /* 0x0001680000300a00 */
[----:B------:R0:W5:Y:S04]  /*f050*/  LDL.LU.64 R42, [R1+0x560] ;  /* 0x00056000012a7983 */ /* 0x0001680000300a00 */
[----:B------:R0:W5:Y:S04]  /*f060*/  LDL.LU.64 R40, [R1+0x558] ;  /* 0x0005580001287983 */ /* 0x0001680000300a00 */
[----:B------:R-:W-:Y:S04]  /*f070*/  STL.64 [R1+0x140], R48 ;  /* 0x0001403001007387 */ /* 0x000fe80000100a00 */
[----:B------:R-:W-:Y:S04]  /*f080*/  STL.64 [R1+0x148], R50 ;  /* 0x0001483201007387 */ /* 0x000fe80000100a00 */
        /* <DEDUP_REMOVED lines=33> */
[----:B------:R1:W-:Y:S01]  /*f2a0*/  STL.64 [R1+0x358], R182 ;  /* 0x000358b601007387 */ /* 0x0003e20000100a00 */
[----:B------:R-:W-:-:S03]  /*f2b0*/  WARPGROUP.DEPBAR.LE gsb0, 0x0 ;  /* 0x00008000000079c5 */ /* 0x000fc60000010000 */
        /* <DEDUP_REMOVED lines=11> */
[----:B------:R0:W5:Y:S01]  /*f370*/  LDL.LU.64 R208, [R1+0x498] ;  /* 0x0004980001d07983 */ /* 0x0001620000300a00 */
[----:B------:R-:W-:Y:S05]  /*f380*/  @!P1 BRA `(.L_x_18) ;  /* 0x000000dc007c9947 */ /* 0x000fea0003800000 */
[----:B------:R-:W2:Y:S01]  /*f390*/  LDL R0, [R1+0x48c] ;  /* 0x00048c0001007983 */ /* 0x000ea20000100800 */
[----:B-----5:R-:W-:Y:S02]  /*f3a0*/  R2UR UR5, R4 ;  /* 0x00000000040572ca */ /* 0x020fe400000e0000 */
[----:B------:R-:W-:-:S11]  /*f3b0*/  R2UR UR7, R9 ;  /* 0x00000000090772ca */ /* 0x000fd600000e0000 */
[----:B------:R-:W-:Y:S02]  /*f3c0*/  UIADD3 UR61, UR5, 0x1, URZ ;  /* 0x00000001053d7890 */ /* 0x000fe4000fffe03f */
[----:B------:R-:W-:Y:S02]  /*f3d0*/  IMAD.U32 R5, RZ, RZ, UR7 ;  /* 0x00000007ff057e24 */ /* 0x000fe4000f8e00ff */
[----:B------:R-:W-:-:S04]  /*f3e0*/  UISETP.NE.AND UP0, UPT, UR61, 0x2, UPT ;  /* 0x000000023d00788c */ /* 0x000fc8000bf05270 */
[----:B------:R-:W-:Y:S02]  /*f3f0*/  USEL UR4, URZ, 0x1, UP0 ;  /* 0x000000013f047887 */ /* 0x000fe40008000000 */
[----:B------:R-:W-:Y:S01]  /*f400*/  USEL UR61, UR61, URZ, UP0 ;  /* 0x0000003f3d3d7287 */ /* 0x000fe20008000000 */
[----:B--2---:R-:W-:-:S13]  /*f410*/  R2UR UR6, R0 ;  /* 0x00000000000672ca */ /* 0x004fda00000e0000 */
[----:B------:R-:W-:-:S03]  /*f420*/  ULOP3.LUT UR6, UR6, UR4, URZ, 0x3c, !UPT ;  /* 0x0000000406067292 */ /* 0x000fc6000f8e3c3f */
[----:B------:R-:W-:Y:S02]  /*f430*/  UMOV UR4, UR5 ;  /* 0x0000000500047c82 */ /* 0x000fe40008000000 */
[----:B------:R-:W-:Y:S02]  /*f440*/  IMAD.U32 R0, RZ, RZ, UR4 ;  /* 0x00000004ff007e24 */ /* 0x000fe4000f8e00ff */
[----:B------:R-:W-:-:S07]  /*f450*/  IMAD.U32 R3, RZ, RZ, UR6 ;  /* 0x00000006ff037e24 */ /* 0x000fce000f8e00ff */
.L_x_25:
[----:B------:R-:W-:Y:S05]  /*f460*/  @!P0 BRA `(.L_x_19) ;  /* 0x0000000000048947 */ /* 0x000fea0003800000 */
[----:B------:R-:W-:Y:S01]  /*f470*/  BPT.TRAP 0x1 ;  /* 0x000000040000795c */ /* 0x000fe20000300000 */
.L_x_19:
[----:B------:R-:W-:Y:S02]  /*f480*/  R2UR UR4, R17 ;  /* 0x00000000110472ca */ /* 0x000fe400000e0000 */
[----:B------:R-:W-:-:S11]  /*f490*/  R2UR UR5, R3 ;  /* 0x00000000030572ca */ /* 0x000fd600000e0000 */
[----:B------:R-:W-:Y:S02]  /*f4a0*/  ULEA UR4, UR61, UR4, 0x3 ;  /* 0x000000043d047291 */ /* 0x000fe4000f8e183f */
[----:B------:R-:W-:-:S04]  /*f4b0*/  MOV R4, UR5 ;  /* 0x0000000500047c02 */ /* 0x000fc80008000f00 */
[----:B------:R-:W-:-:S04]  /*f4c0*/  SHF.L.U32 R4, R4, 0x1f, RZ ;  /* 0x0000001f04047819 */ /* 0x000fc800000006ff */
[----:B------:R1:W2:Y:S01]  /*f4d0*/  SYNCS.PHASECHK.TRANS64.TRYWAIT P1, [UR4], R4 ;  /* 0x00000004ff0075a7 */ /* 0x0002a20008020144 */
[----:B------:R-:W-:Y:S05]  /*f4e0*/  @!P0 BRA `(.L_x_20) ;  /* 0x0000000000048947 */ /* 0x000fea0003800000 */
[----:B------:R-:W-:Y:S01]  /*f4f0*/  BPT.TRAP 0x1 ;  /* 0x000000040000795c */ /* 0x000fe20000300000 */
.L_x_20:
[----:B--2---:R-:W-:Y:S05]  /*f500*/  @P1 BRA `(.L_x_21) ;  /* 0x0000000000081947 */ /* 0x004fea0003800000 */
[----:B------:R-:W2:Y:S02]  /*f510*/  SYNCS.PHASECHK.TRANS64.TRYWAIT P1, [UR4], R4 ;  /* 0x00000004ff0075a7 */ /* 0x000ea40008020144 */
[----:B--2---:R-:W-:Y:S05]  /*f520*/  @!P1 BRA `(.L_x_22) ;  /* 0x000003e400c89947 */ /* 0x004fea0003800000 */
.L_x_21:
[----:B------:R-:W-:Y:S04]  /*f530*/  STL.64 [R1+0xb30], R94 ;  /* 0x000b305e01007387 */ /* 0x000fe80000100a00 */
[----:B------:R-:W-:Y:S04]  /*f540*/  STL.64 [R1+0xb28], R92 ;  /* 0x000b285c01007387 */ /* 0x000fe80000100a00 */
[----:B------:R-:W-:Y:S04]  /*f550*/  STL.64 [R1+0xb20], R90 ;  /* 0x000b205a01007387 */ /* 0x000fe80000100a00 */
[----:B------:R3:W-:Y:S04]  /*f560*/  STL.64 [R1+0xb18], R88 ;  /* 0x000b185801007387 */ /* 0x0007e80000100a00 */
[----:B---3--:R-:W3:Y:S04]  /*f570*/  LDL.LU.64 R88, [R1+0x2a0] ;  /* 0x0002a00001587983 */ /* 0x008ee80000300a00 */
[----:B------:R-:W3:Y:S04]  /*f580*/  LDL.LU.64 R90, [R1+0x2a8] ;  /* 0x0002a800015a7983 */ /* 0x000ee80000300a00 */
[----:B------:R-:W3:Y:S04]  /*f590*/  LDL.LU.64 R92, [R1+0x2b0] ;  /* 0x0002b000015c7983 */ /* 0x000ee80000300a00 */
[----:B------:R-:W3:Y:S04]  /*f5a0*/  LDL.LU.64 R94, [R1+0x2b8] ;  /* 0x0002b800015e7983 */ /* 0x000ee80000300a00 */
[----:B------:R-:W-:Y:S04]  /*f5b0*/  STL.64 [R1+0xb10], R126 ;  /* 0x000b107e01007387 */ /* 0x000fe80000100a00 */
[----:B------:R-:W-:Y:S04]  /*f5c0*/  STL.64 [R1+0xb08], R124 ;  /* 0x000b087c01007387 */ /* 0x000fe80000100a00 */
[----:B------:R-:W-:Y:S04]  /*f5d0*/  STL.64 [R1+0xb00], R122 ;  /* 0x000b007a01007387 */ /* 0x000fe80000100a00 */
[----:B------:R4:W-:Y:S04]  /*f5e0*/  STL.64 [R1+0xaf8], R120 ;  /* 0x000af87801007387 */ /* 0x0009e80000100a00 */
[----:B----4-:R-:W4:Y:S04]  /*f5f0*/  LDL.LU.64 R120, [R1+0x320] ;  /* 0x0003200001787983 */ /* 0x010f280000300a00 */
[----:B------:R-:W4:Y:S04]  /*f600*/  LDL.LU.64 R122, [R1+0x328] ;  /* 0x00032800017a7983 */ /* 0x000f280000300a00 */
[----:B------:R-:W4:Y:S04]  /*f610*/  LDL.LU.64 R124, [R1+0x330] ;  /* 0x00033000017c7983 */ /* 0x000f280000300a00 */
[----:B------:R-:W4:Y:S04]  /*f620*/  LDL.LU.64 R126, [R1+0x338] ;  /* 0x00033800017e7983 */ /* 0x000f280000300a00 */
        /* <DEDUP_REMOVED lines=16> */
[----:B------:R-:W-:-:S02]  /*f730*/  R2UR UR5, R7 ;  /* 0x00000000070572ca */ /* 0x000fc400000e0000 */
[----:B------:R-:W-:Y:S01]  /*f740*/  R2UR UR4, R8 ;  /* 0x00000000080472ca */ /* 0x000fe200000e0000 */
[----:B------:R-:W-:Y:S01]  /*f750*/  UMOV UR7, 0x40000040 ;  /* 0x4000004000077882 */ /* 0x000fe20000000000 */
[----:B------:R-:W-:Y:S01]  /*f760*/  UMOV UR19, 0x40000040 ;  /* 0x4000004000137882 */ /* 0x000fe20000000000 */
[----:B------:R-:W-:Y:S01]  /*f770*/  UMOV UR11, 0x40000040 ;  /* 0x40000040000b7882 */ /* 0x000fe20000000000 */
[----:B------:R-:W-:Y:S01]  /*f780*/  UMOV UR15, 0x40000040 ;  /* 0x40000040000f7882 */ /* 0x000fe20000000000 */
[----:B------:R-:W-:Y:S04]  /*f790*/  STL.64 [R1+0xab0], R222 ;  /* 0x000ab0de01007387 */ /* 0x000fe80000100a00 */
[----:B------:R-:W-:Y:S02]  /*f7a0*/  STL.64 [R1+0xaa8], R220 ;  /* 0x000aa8dc01007387 */ /* 0x000fe40000100a00 */
[----:B------:R-:W-:-:S02]  /*f7b0*/  ULEA UR12, UR61, UR5, 0xc ;  /* 0x000000053d0c7291 */ /* 0x000fc4000f8e603f */
[----:B------:R-:W-:Y:S01]  /*f7c0*/  UIMAD UR60, UR61, 0x780, UR4 ;  /* 0x000007803d3c78a4 */ /* 0x000fe2000f8e0204 */
[----:B------:R-:W-:Y:S01]  /*f7d0*/  STL.64 [R1+0xaa0], R218 ;  /* 0x000aa0da01007387 */ /* 0x000fe20000100a00 */
[----:B------:R-:W-:-:S03]  /*f7e0*/  UMOV UR5, 0x40000040 ;  /* 0x4000004000057882 */ /* 0x000fc60000000000 */
[----:B------:R-:W-:Y:S02]  /*f7f0*/  UMOV UR4, UR12 ;  /* 0x0000000c00047c82 */ /* 0x000fe40008000000 */
[----:B------:R-:W-:Y:S01]  /*f800*/  UMOV UR6, UR60 ;  /* 0x0000003c00067c82 */ /* 0x000fe20008000000 */
[----:B------:R-:W-:Y:S01]  /*f810*/  UIADD3 UR8, UR60, 0x80, URZ ;  /* 0x000000803c087890 */ /* 0x000fe2000fffe03f */
[----:B------:R-:W-:Y:S01]  /*f820*/  STL.64 [R1+0xa98], R216 ;  /* 0x000a98d801007387 */ /* 0x000fe20000100a00 */
[----:B------:R-:W-:Y:S01]  /*f830*/  UMOV UR16, UR4 ;  /* 0x0000000400107c82 */ /* 0x000fe20008000000 */
[----:B------:R-:W-:Y:S01]  /*f840*/  UMOV UR17, UR5 ;  /* 0x0000000500117c82 */ /* 0x000fe20008000000 */
[----:B------:R-:W-:Y:S01]  /*f850*/  UIADD3 UR10, UR60, 0x100, URZ ;  /* 0x000001003c0a7890 */ /* 0x000fe2000fffe03f */
[----:B------:R-:W-:Y:S02]  /*f860*/  STL [R1+0x5b8], R19 ;  /* 0x0005b81301007387 */ /* 0x000fe40000100800 */
[----:B------:R-:W-:Y:S01]  /*f870*/  UMOV UR18, UR8 ;  /* 0x0000000800127c82 */ /* 0x000fe20008000000 */
[----:B------:R-:W-:Y:S01]  /*f880*/  UMOV UR8, UR4 ;  /* 0x0000000400087c82 */ /* 0x000fe20008000000 */
[----:B------:R-:W-:Y:S01]  /*f890*/  UMOV UR9, UR5 ;  /* 0x0000000500097c82 */ /* 0x000fe20008000000 */
[----:B------:R-:W-:Y:S01]  /*f8a0*/  UIADD3 UR14, UR60, 0x180, URZ ;  /* 0x000001803c0e7890 */ /* 0x000fe2000fffe03f */
[----:B------:R-:W-:Y:S01]  /*f8b0*/  STL [R1+0x5b4], R18 ;  /* 0x0005b41201007387 */ /* 0x000fe20000100800 */
[----:B------:R-:W-:-:S03]  /*f8c0*/  UMOV UR13, UR5 ;  /* 0x00000005000d7c82 */ /* 0x000fc60008000000 */
[----:B------:R-:W-:Y:S04]  /*f8d0*/  STL [R1+0x5b0], R17 ;  /* 0x0005b01101007387 */ /* 0x000fe80000100800 */
[----:B------:R0:W-:Y:S04]  /*f8e0*/  STL [R1+0x5ac], R16 ;  /* 0x0005ac1001007387 */ /* 0x0001e80000100800 */
[----:B0-----:R-:W4:Y:S04]  /*f8f0*/  LDL.LU.64 R16, [R1+0x360] ;  /* 0x0003600001107983 */ /* 0x001f280000300a00 */
[----:B------:R-:W4:Y:S04]  /*f900*/  LDL.LU.64 R18, [R1+0x368] ;  /* 0x0003680001127983 */ /* 0x000f280000300a00 */
[----:B------:R-:W4:Y:S04]  /*f910*/  LDL.LU.64 R20, [R1+0x370] ;  /* 0x0003700001147983 */ /* 0x000f280000300a00 */
[----:B------:R-:W4:Y:S04]  /*f920*/  LDL.LU.64 R22, [R1+0x378] ;  /* 0x0003780001167983 */ /* 0x000f280000300a00 */
[----:B------:R-:W-:Y:S04]  /*f930*/  STL [R1+0x5a8], R9 ;  /* 0x0005a80901007387 */ /* 0x000fe80000100800 */
[----:B------:R-:W-:Y:S04]  /*f940*/  STL [R1+0x5a4], R5 ;  /* 0x0005a40501007387 */ /* 0x000fe80000100800 */
[----:B------:R-:W-:Y:S04]  /*f950*/  STL [R1+0x5a0], R3 ;  /* 0x0005a00301007387 */ /* 0x000fe80000100800 */
[----:B------:R-:W-:Y:S04]  /*f960*/  STL [R1+0x59c], R2 ;  /* 0x00059c0201007387 */ /* 0x000fe80000100800 */
[----:B------:R-:W-:Y:S04]  /*f970*/  STL [R1+0x598], R0 ;  /* 0x0005980001007387 */ /* 0x000fe80000100800 */
[----:B------:R-:W-:Y:S04]  /*f980*/  STL [R1+0x5bc], R7 ;  /* 0x0005bc0701007387 */ /* 0x000fe80000100800 */
[----:B------:R0:W-:Y:S04]  /*f990*/  STL [R1+0x5c0], R8 ;  /* 0x0005c00801007387 */ /* 0x0001e80000100800 */
[----:B0-----:R-:W4:Y:S04]  /*f9a0*/  LDL.LU.64 R8, [R1+0x1e0] ;  /* 0x0001e00001087983 */ /* 0x001f280000300a00 */
[----:B------:R-:W4:Y:S04]  /*f9b0*/  LDL.LU.64 R10, [R1+0x1e8] ;  /* 0x0001e800010a7983 */ /* 0x000f280000300a00 */
[----:B------:R-:W4:Y:S04]  /*f9c0*/  LDL.LU.64 R12, [R1+0x1f0] ;  /* 0x0001f000010c7983 */ /* 0x000f280000300a00 */
[----:B------:R-:W4:Y:S01]  /*f9d0*/  LDL.LU.64 R14, [R1+0x1f8] ;  /* 0x0001f800010e7983 */ /* 0x000f220000300a00 */
[----:B------:R-:W-:Y:S01]  /*f9e0*/  UIADD3 UR22, UR60, 0x280, URZ ;  /* 0x000002803c167890 */ /* 0x000fe2000fffe03f */
[----:B---3--:R-:W-:-:S06]  /*f9f0*/  WARPGROUP.ARRIVE ;  /* 0x00000000000079c5 */ /* 0x008fcc0000000000 */
[----:B------:R-:W-:Y:S03]  /*fa00*/  HGMMA.64x16x16.F32 R184, gdesc[UR4], R184, gsb0 ;  /* 0x0020000004b879f0 */ /* 0x000fe600080008b8 */
[----:B------:R-:W-:Y:S02]  /*fa10*/  WARPGROUP.DEPBAR.LE gsb0, 0x0 ;  /* 0x00008000000079c5 */ /* 0x000fe40000010000 */
[----:B--2---:R-:W-:Y:S01]  /*fa20*/  WARPGROUP.ARRIVE ;  /* 0x00000000000079c5 */ /* 0x004fe20000000000 */
[----:B------:R-:W-:Y:S04]  /*fa30*/  STL.64 [R1+0x420], R184 ;  /* 0x000420b801007387 */ /* 0x000fe80000100a00 */
[----:B------:R-:W-:Y:S01]  /*fa40*/  STL.64 [R1+0x428], R186 ;  /* 0x000428ba01007387 */ /* 0x000fe20000100a00 */
[----:B------:R-:W-:Y:S01]  /*fa50*/  HGMMA.64x16x16.F32 R152, gdesc[UR16], R152, gsb0 ;  /* 0x00200000109879f0 */ /* 0x000fe20008000898 */
[----:B------:R-:W-:Y:S01]  /*fa60*/  UMOV UR16, UR18 ;  /* 0x0000001200107c82 */ /* 0x000fe20008000000 */
[----:B------:R-:W-:Y:S01]  /*fa70*/  UIADD3 UR18, UR60, 0x200, URZ ;  /* 0x000002003c127890 */ /* 0x000fe2000fffe03f */
[----:B------:R-:W-:Y:S01]  /*fa80*/  STL.64 [R1+0x430], R188 ;  /* 0x000430bc01007387 */ /* 0x000fe20000100a00 */
[----:B------:R-:W-:-:S03]  /*fa90*/  UMOV UR17, UR19 ;  /* 0x0000001300117c82 */ /* 0x000fc60008000000 */
[----:B------:R-:W-:Y:S01]  /*faa0*/  STL.64 [R1+0x438], R190 ;  /* 0x000438be01007387 */ /* 0x000fe20000100a00 */
[----:B------:R-:W-:Y:S02]  /*fab0*/  WARPGROUP.DEPBAR.LE gsb0, 0x0 ;  /* 0x00008000000079c5 */ /* 0x000fe40000010000 */
[----:B----4-:R-:W-:Y:S01]  /*fac0*/  WARPGROUP.ARRIVE ;  /* 0x00000000000079c5 */ /* 0x010fe20000000000 */
[----:B------:R-:W-:Y:S04]  /*fad0*/  STL.64 [R1+0x3a0], R152 ;  /* 0x0003a09801007387 */ /* 0x000fe80000100a00 */
[----:B------:R-:W-:Y:S01]  /*fae0*/  STL.64 [R1+0x3a8], R154 ;  /* 0x0003a89a01007387 */ /* 0x000fe20000100a00 */
[----:B------:R-:W-:Y:S01]  /*faf0*/  HGMMA.64x16x16.F32 R120, gdesc[UR8], R120, gsb0 ;  /* 0x00200000087879f0 */ /* 0x000fe20008000878 */
[----:B------:R-:W-:Y:S01]  /*fb00*/  UMOV UR9, UR12 ;  /* 0x0000000c00097c82 */ /* 0x000fe20008000000 */
[----:B------:R-:W-:Y:S01]  /*fb10*/  UMOV UR12, UR4 ;  /* 0x00000004000c7c82 */ /* 0x000fe20008000000 */
[----:B------:R-:W-:Y:S04]  /*fb20*/  STL.64 [R1+0x3b0], R156 ;  /* 0x0003b09c01007387 */ /* 0x000fe80000100a00 */
[----:B------:R-:W-:Y:S01]  /*fb30*/  STL.64 [R1+0x3b8], R158 ;  /* 0x0003b89e01007387 */ /* 0x000fe20000100a00 */
[----:B------:R-:W-:-:S02]  /*fb40*/  WARPGROUP.DEPBAR.LE gsb0, 0x0 ;  /* 0x00008000000079c5 */ /* 0x000fc40000010000 */
[----:B------:R-:W-:Y:S01]  /*fb50*/  WARPGROUP.ARRIVE ;  /* 0x00000000000079c5 */ /* 0x000fe20000000000 */
[----:B------:R-:W-:Y:S04]  /*fb60*/  STL.64 [R1+0x320], R120 ;  /* 0x0003207801007387 */ /* 0x000fe80000100a00 */
[----:B------:R-:W-:Y:S01]  /*fb70*/  STL.64 [R1+0x328], R122 ;  /* 0x0003287a01007387 */ /* 0x000fe20000100a00 */
[----:B------:R-:W-:Y:S03]  /*fb80*/  HGMMA.64x16x16.F32 R88, gdesc[UR12], R88, gsb0 ;  /* 0x002000000c5879f0 */ /* 0x000fe60008000858 */
[----:B------:R-:W-:Y:S04]  /*fb90*/  STL.64 [R1+0x330], R124 ;  /* 0x0003307c01007387 */ /* 0x000fe80000100a00 */
[----:B------:R-:W-:Y:S01]  /*fba0*/  STL.64 [R1+0x338], R126 ;  /* 0x0003387e01007387 */ /* 0x000fe20000100a00 */
[----:B------:R-:W-:-:S03]  /*fbb0*/  WARPGROUP.DEPBAR.LE gsb0, 0x0 ;  /* 0x00008000000079c5 */ /* 0x000fc60000010000 */
[----:B------:R0:W-:Y:S04]  /*fbc0*/  STL.64 [R1+0x2a0], R88 ;  /* 0x0002a05801007387 */ /* 0x0001e80000100a00 */
[----:B------:R2:W-:Y:S04]  /*fbd0*/  STL.64 [R1+0x2a8], R90 ;  /* 0x0002a85a01007387 */ /* 0x0005e80000100a00 */
[----:B------:R3:W-:Y:S04]  /*fbe0*/  STL.64 [R1+0x2b0], R92 ;  /* 0x0002b05c01007387 */ /* 0x0007e80000100a00 */
[----:B------:R4:W-:Y:S04]  /*fbf0*/  STL.64 [R1+0x2b8], R94 ;  /* 0x0002b85e01007387 */ /* 0x0009e80000100a00 */
[----:B0-----:R-:W4:Y:S04]  /*fc00*/  LDL.LU.64 R88, [R1+0x220] ;  /* 0x0002200001587983 */ /* 0x001f280000300a00 */
[----:B--2---:R-:W2:Y:S04]  /*fc10*/  LDL.LU.64 R90, [R1+0x228] ;  /* 0x00022800015a7983 */ /* 0x004ea80000300a00 */
[----:B---3--:R-:W2:Y:S04]  /*fc20*/  LDL.LU.64 R92, [R1+0x230] ;  /* 0x00023000015c7983 */ /* 0x008ea80000300a00 */
[----:B----4-:R-:W2:Y:S04]  /*fc30*/  LDL.LU.64 R94, [R1+0x238] ;  /* 0x00023800015e7983 */ /* 0x010ea80000300a00 */
[----:B------:R-:W3:Y:S04]  /*fc40*/  LDL.LU.64 R120, [R1+0x1a0] ;  /* 0x0001a00001787983 */ /* 0x000ee80000300a00 */
[----:B------:R-:W3:Y:S04]  /*fc50*/  LDL.LU.64 R122, [R1+0x1a8] ;  /* 0x0001a800017a7983 */ /* 0x000ee80000300a00 */
[----:B------:R-:W3:Y:S04]  /*fc60*/  LDL.LU.64 R124, [R1+0x1b0] ;  /* 0x0001b000017c7983 */ /* 0x000ee80000300a00 */
[----:B------:R-:W3:Y:S04]  /*fc70*/  LDL.LU.64 R126, [R1+0x1b8] ;  /* 0x0001b800017e7983 */ /* 0x000ee80000300a00 */
[----:B------:R-:W4:Y:S04]  /*fc80*/  LDL.LU.64 R152, [R1+0x120] ;  /* 0x0001200001987983 */ /* 0x000f280000300a00 */
        /* <DEDUP_REMOVED lines=10> */
[----:B------:R-:W4:Y:S01]  /*fd30*/  LDL.LU.64 R222, [R1+0x38] ;  /* 0x0000380001de7983 */ /* 0x000f220000300a00 */
[----:B------:R-:W-:Y:S01]  /*fd40*/  UMOV UR12, UR16 ;  /* 0x00000010000c7c82 */ /* 0x000fe20008000000 */
[----:B------:R-:W-:Y:S01]  /*fd50*/  UMOV UR13, UR17 ;  /* 0x00000011000d7c82 */ /* 0x000fe20008000000 */
[----:B------:R-:W-:Y:S01]  /*fd60*/  UMOV UR16, UR4 ;  /* 0x0000000400107c82 */ /* 0x000fe20008000000 */
[----:B------:R-:W-:Y:S01]  /*fd70*/  UMOV UR17, UR5 ;  /* 0x0000000500117c82 */ /* 0x000fe20008000000 */
[----:B------:R-:W-:Y:S01]  /*fd80*/  UMOV UR19, 0x40000040 ;  /* 0x4000004000137882 */ /* 0x000fe20000000000 */
[----:B------:R-:W-:Y:S01]  /*fd90*/  UMOV UR20, UR4 ;  /* 0x0000000400147c82 */ /* 0x000fe20008000000 */
[----:B------:R-:W-:Y:S01]  /*fda0*/  UMOV UR21, UR5 ;  /* 0x0000000500157c82 */ /* 0x000fe20008000000 */
[----:B------:R-:W-:Y:S01]  /*fdb0*/  UMOV UR23, 0x40000040 ;  /* 0x4000004000177882 */ /* 0x000fe20000000000 */
[----:B------:R-:W-:Y:S01]  /*fdc0*/  UIADD3 UR26, UR60, 0x300, URZ ;  /* 0x000003003c1a7890 */ /* 0x000fe2000fffe03f */
[----:B------:R-:W-:Y:S01]  /*fdd0*/  UMOV UR24, UR4 ;  /* 0x0000000400187c82 */ /* 0x000fe20008000000 */
[----:B------:R-:W-:Y:S01]  /*fde0*/  UMOV UR25, UR5 ;  /* 0x0000000500197c82 */ /* 0x000fe20008000000 */
[----:B------:R-:W-:Y:S01]  /*fdf0*/  UMOV UR27, 0x40000040 ;  /* 0x40000040001b7882 */ /* 0x000fe20000000000 */
[----:B------:R-:W-:Y:S01]  /*fe00*/  UIADD3 UR30, UR60, 0x380, URZ ;  /* 0x000003803c1e7890 */ /* 0x000fe2000fffe03f */
[----:B------:R-:W-:Y:S01]  /*fe10*/  UMOV UR28, UR4 ;  /* 0x00000004001c7c82 */ /* 0x000fe20008000000 */
[----:B------:R-:W-:Y:S01]  /*fe20*/  UMOV UR29, UR5 ;  /* 0x00000005001d7c82 */ /* 0x000fe20008000000 */
[----:B------:R-:W-:Y:S01]  /*fe30*/  UMOV UR31, 0x40000040 ;  /* 0x40000040001f7882 */ /* 0x000fe20000000000 */
[----:B--2---:R-:W-:-:S06]  /*fe40*/  WARPGROUP.ARRIVE ;  /* 0x00000000000079c5 */ /* 0x004fcc0000000000 */
[----:B------:R-:W-:Y:S03]  /*fe50*/  HGMMA.64x16x16.F32 R88, gdesc[UR16], R88, gsb0 ;  /* 0x00200000105879f0 */ /* 0x000fe60008000858 */
[----:B------:R-:W-:Y:S02]  /*fe60*/  WARPGROUP.DEPBAR.LE gsb0, 0x0 ;  /* 0x00008000000079c5 */ /* 0x000fe40000010000 */
[----:B---3--:R-:W-:Y:S01]  /*fe70*/  WARPGROUP.ARRIVE ;  /* 0x00000000000079c5 */ /* 0x008fe20000000000 */
[----:B------:R-:W-:Y:S01]  /*fe80*/  UIADD3 UR34, UR60, 0x400, URZ ;  /* 0x000004003c227890 */ /* 0x000fe2000fffe03f */
[----:B------:R-:W-:Y:S04]  /*fe90*/  STL.64 [R1+0x220], R88 ;  /* 0x0002205801007387 */ /* 0x000fe80000100a00 */
[----:B------:R-:W-:Y:S01]  /*fea0*/  HGMMA.64x16x16.F32 R120, gdesc[UR20], R120, gsb0 ;  /* 0x00200000147879f0 */ /* 0x000fe20008000878 */
[----:B------:R-:W-:Y:S01]  /*feb0*/  UMOV UR32, UR4 ;  /* 0x0000000400207c82 */ /* 0x000fe20008000000 */
[----:B------:R-:W-:Y:S01]  /*fec0*/  UMOV UR33, UR5 ;  /* 0x0000000500217c82 */ /* 0x000fe20008000000 */
[----:B------:R-:W-:Y:S01]  /*fed0*/  UMOV UR35, 0x40000040 ;  /* 0x4000004000237882 */ /* 0x000fe20000000000 */
[----:B------:R-:W-:Y:S01]  /*fee0*/  UIADD3 UR38, UR60, 0x480, URZ ;  /* 0x000004803c267890 */ /* 0x000fe2000fffe03f */
[----:B------:R-:W-:Y:S01]  /*fef0*/  STL.64 [R1+0x228], R90 ;  /* 0x0002285a01007387 */ /* 0x000fe20000100a00 */
        /* <DEDUP_REMOVED lines=9> */
[----:B------:R0:W-:Y:S01]  /*ff90*/  STL.64 [R1+0x238], R94 ;  /* 0x0002385e01007387 */ /* 0x0001e20000100a00 */
        /* <DEDUP_REMOVED lines=12> */
[----:B0-----:R-:W2:Y:S01]  /*10060*/  LDL.LU.64 R94, [R1+0xb30] ;  /* 0x000b3000015e7983 */ /* 0x001ea20000300a00 */
[----:B------:R-:W-:Y:S01]  /*10070*/  UMOV UR56, UR4 ;  /* 0x0000000400387c82 */ /* 0x000fe20008000000 */
[----:B------:R-:W-:Y:S01]  /*10080*/  UMOV UR57, UR5 ;  /* 0x0000000500397c82 */ /* 0x000fe20008000000 */
[----:B------:R-:W-:Y:S01]  /*10090*/  UMOV UR59, 0x40000040 ;  /* 0x40000040003b7882 */ /* 0x000fe20000000000 */
[----:B------:R-:W2:Y:S04]  /*100a0*/  LDL.LU.64 R92, [R1+0xb28] ;  /* 0x000b2800015c7983 */ /* 0x000ea80000300a00 */
[----:B------:R-:W2:Y:S01]  /*100b0*/  LDL.LU.64 R90, [R1+0xb20] ;  /* 0x000b2000015a7983 */ /* 0x000ea20000300a00 */
[----:B------:R-:W-:-:S03]  /*100c0*/  UIADD3 UR8, UR9, 0x400, URZ ;  /* 0x0000040009087890 */ /* 0x000fc6000fffe03f */
[----:B------:R-:W2:Y:S01]  /*100d0*/  LDL.LU.64 R88, [R1+0xb18] ;  /* 0x000b180001587983 */ /* 0x000ea20000300a00 */
[----:B------:R-:W-:Y:S02]  /*100e0*/  WARPGROUP.DEPBAR.LE gsb0, 0x0 ;  /* 0x00008000000079c5 */ /* 0x000fe40000010000 */
[----:B----4-:R-:W-:Y:S01]  /*100f0*/  WARPGROUP.ARRIVE ;  /* 0x00000000000079c5 */ /* 0x010fe20000000000 */
[----:B------:R-:W-:Y:S04]  /*10100*/  STL.64 [R1+0x1a0], R120 ;  /* 0x0001a07801007387 */ /* 0x000fe80000100a00 */
[----:B------:R-:W-:Y:S01]  /*10110*/  STL.64 [R1+0x1a8], R122 ;  /* 0x0001a87a01007387 */ /* 0x000fe20000100a00 */
[----:B------:R-:W-:Y:S03]  /*10120*/  HGMMA.64x16x16.F32 R152, gdesc[UR24], R152, gsb0 ;  /* 0x00200000189879f0 */ /* 0x000fe60008000898 */
[----:B------:R-:W-:Y:S04]  /*10130*/  STL.64 [R1+0x1b0], R124 ;  /* 0x0001b07c01007387 */ /* 0x000fe80000100a00 */
[----:B------:R0:W-:Y:S04]  /*10140*/  STL.64 [R1+0x1b8], R126 ;  /* 0x0001b87e01007387 */ /* 0x0001e80000100a00 */
[----:B0-----:R-:W3:Y:S04]  /*10150*/  LDL.LU.64 R126, [R1+0xb10] ;  /* 0x000b1000017e7983 */ /* 0x001ee80000300a00 */
[----:B------:R-:W3:Y:S04]  /*10160*/  LDL.LU.64 R124, [R1+0xb08] ;  /* 0x000b0800017c7983 */ /* 0x000ee80000300a00 */
[----:B------:R-:W3:Y:S04]  /*10170*/  LDL.LU.64 R122, [R1+0xb00] ;  /* 0x000b0000017a7983 */ /* 0x000ee80000300a00 */
[----:B------:R-:W3:Y:S01]  /*10180*/  LDL.LU.64 R120, [R1+0xaf8] ;  /* 0x000af80001787983 */ /* 0x000ee20000300a00 */
[----:B------:R-:W-:-:S02]  /*10190*/  WARPGROUP.DEPBAR.LE gsb0, 0x0 ;  /* 0x00008000000079c5 */ /* 0x000fc40000010000 */
[----:B------:R-:W-:Y:S01]  /*101a0*/  WARPGROUP.ARRIVE ;  /* 0x00000000000079c5 */ /* 0x000fe20000000000 */
[----:B------:R-:W-:Y:S04]  /*101b0*/  STL.64 [R1+0x120], R152 ;  /* 0x0001209801007387 */ /* 0x000fe80000100a00 */
[----:B------:R-:W-:Y:S01]  /*101c0*/  STL.64 [R1+0x128], R154 ;  /* 0x0001289a01007387 */ /* 0x000fe20000100a00 */
[----:B------:R-:W-:Y:S03]  /*101d0*/  HGMMA.64x16x16.F32 R184, gdesc[UR28], R184, gsb0 ;  /* 0x002000001cb879f0 */ /* 0x000fe600080008b8 */
[----:B------:R-:W-:Y:S04]  /*101e0*/  STL.64 [R1+0x130], R156 ;  /* 0x0001309c01007387 */ /* 0x000fe80000100a00 */
[----:B------:R0:W-:Y:S04]  /*101f0*/  STL.64 [R1+0x138], R158 ;  /* 0x0001389e01007387 */ /* 0x0001e80000100a00 */
[----:B0-----:R-:W4:Y:S04]  /*10200*/  LDL.LU.64 R158, [R1+0xaf0] ;  /* 0x000af000019e7983 */ /* 0x001f280000300a00 */
[----:B------:R-:W4:Y:S04]  /*10210*/  LDL.LU.64 R156, [R1+0xae8] ;  /* 0x000ae800019c7983 */ /* 0x000f280000300a00 */
[----:B------:R-:W4:Y:S04]  /*10220*/  LDL.LU.64 R154, [R1+0xae0] ;  /* 0x000ae000019a7983 */ /* 0x000f280000300a00 */
[----:B------:R-:W4:Y:S01]  /*10230*/  LDL.LU.64 R152, [R1+0xad8] ;  /* 0x000ad80001987983 */ /* 0x000f220000300a00 */
        /* <DEDUP_REMOVED lines=24> */
[----:B------:R-:W-:Y:S04]  /*103c0*/  STL [R1+0x9d4], R212 ;  /* 0x0009d4d401007387 */ /* 0x000fe80000100800 */
[----:B------:R-:W-:Y:S01]  /*103d0*/  STL [R1+0x9d0], R213 ;  /* 0x0009d0d501007387 */ /* 0x000fe20000100800 */
[----:B------:R-:W-:Y:S03]  /*103e0*/  HGMMA.64x16x16.F32 R176, gdesc[UR40], R176, gsb0 ;  /* 0x0020000028b079f0 */ /* 0x000fe600080008b0 */
[----:B------:R-:W-:Y:S04]  /*103f0*/  STL [R1+0x9cc], R214 ;  /* 0x0009ccd601007387 */ /* 0x000fe80000100800 */
[----:B------:R-:W-:Y:S01]  /*10400*/  STL [R1+0x9c8], R215 ;  /* 0x0009c8d701007387 */ /* 0x000fe20000100800 */
[----:B------:R-:W-:-:S02]  /*10410*/  WARPGROUP.DEPBAR.LE gsb0, 0x0 ;  /* 0x00008000000079c5 */ /* 0x000fc40000010000 */
[----:B------:R-:W-:Y:S01]  /*10420*/  WARPGROUP.ARRIVE ;  /* 0x00000000000079c5 */ /* 0x000fe20000000000 */
[----:B------:R-:W-:Y:S04]  /*10430*/  STL [R1+0x9c4], R176 ;  /* 0x0009c4b001007387 */ /* 0x000fe80000100800 */
[----:B------:R0:W-:Y:S01]  /*10440*/  STL [R1+0x9c0], R177 ;  /* 0x0009c0b101007387 */ /* 0x0001e20000100800 */
[----:B------:R-:W-:Y:S03]  /*10450*/  HGMMA.64x16x16.F32 R144, gdesc[UR44], R144, gsb0 ;  /* 0x002000002c9079f0 */ /* 0x000fe60008000890 */
[----:B------:R-:W-:Y:S04]  /*10460*/  STL [R1+0x9bc], R178 ;  /* 0x0009bcb201007387 */ /* 0x000fe80000100800 */
[----:B------:R1:W-:Y:S04]  /*10470*/  STL [R1+0x9b8], R179 ;  /* 0x0009b8b301007387 */ /* 0x0003e80000100800 */
[----:B------:R-:W-:Y:S04]  /*10480*/  STL [R1+0x9b4], R180 ;  /* 0x0009b4b401007387 */ /* 0x000fe80000100800 */
[----:B------:R1:W-:Y:S04]  /*10490*/  STL [R1+0x9b0], R181 ;  /* 0x0009b0b501007387 */ /* 0x0003e80000100800 */
[----:B------:R-:W-:Y:S04]  /*104a0*/  STL [R1+0x9ac], R182 ;  /* 0x0009acb601007387 */ /* 0x000fe80000100800 */
[----:B------:R1:W-:Y:S04]  /*104b0*/  STL [R1+0x9a8], R183 ;  /* 0x0009a8b701007387 */ /* 0x0003e80000100800 */
[----:B0-----:R-:W2:Y:S04]  /*104c0*/  LDL.LU.64 R176, [R1+0x80] ;  /* 0x0000800001b07983 */ /* 0x001ea80000300a00 */
[----:B-1----:R-:W2:Y:S04]  /*104d0*/  LDL.LU.64 R178, [R1+0x88] ;  /* 0x0000880001b27983 */ /* 0x002ea80000300a00 */
[----:B------:R-:W2:Y:S04]  /*104e0*/  LDL.LU.64 R180, [R1+0x90] ;  /* 0x0000900001b47983 */ /* 0x000ea80000300a00 */
[----:B------:R-:W2:Y:S01]  /*104f0*/  LDL.LU.64 R182, [R1+0x98] ;  /* 0x0000980001b67983 */ /* 0x000ea20000300a00 */
        /* <DEDUP_REMOVED lines=11> */
[----:B0-----:R-:W3:Y:S04]  /*105b0*/  LDL.LU.64 R144, [R1] ;  /* 0x0000000001907983 */ /* 0x001ee80000300a00 */
[----:B-1----:R-:W3:Y:S04]  /*105c0*/  LDL.LU.64 R146, [R1+0x8] ;  /* 0x0000080001927983 */ /* 0x002ee80000300a00 */
[----:B------:R-:W3:Y:S04]  /*105d0*/  LDL.LU.64 R148, [R1+0x10] ;  /* 0x0000100001947983 */ /* 0x000ee80000300a00 */
[----:B------:R-:W3:Y:S01]  /*105e0*/  LDL.LU.64 R150, [R1+0x18] ;  /* 0x0000180001967983 */ /* 0x000ee20000300a00 */
        /* <DEDUP_REMOVED lines=9> */
[----:B------:R-:W-:Y:S04]  /*10680*/  STL.64 [R1+0x9f0], R86 ;  /* 0x0009f05601007387 */ /* 0x000fe80000100a00 */
[----:B------:R-:W-:Y:S01]  /*10690*/  STL.64 [R1+0x9e8], R84 ;  /* 0x0009e85401007387 */ /* 0x000fe20000100a00 */
[----:B------:R-:W-:Y:S01]  /*106a0*/  HGMMA.64x16x16.F32 R48, gdesc[UR56], R48, gsb0 ;  /* 0x00200000383079f0 */ /* 0x000fe20008000830 */
[----:B------:R-:W-:Y:S01]  /*106b0*/  UMOV UR56, UR8 ;  /* 0x0000000800387c82 */ /* 0x000fe20008000000 */
[----:B------:R-:W-:Y:S01]  /*106c0*/  UMOV UR57, 0x40000040 ;  /* 0x4000004000397882 */ /* 0x000fe20000000000 */
[----:B------:R-:W-:Y:S01]  /*106d0*/  STL.64 [R1+0x9e0], R82 ;  /* 0x0009e05201007387 */ /* 0x000fe20000100a00 */
[----:B------:R-:W-:-:S02]  /*106e0*/  WARPGROUP.DEPBAR.LE gsb0, 0x0 ;  /* 0x00008000000079c5 */ /* 0x000fc40000010000 */
[----:B------:R-:W-:Y:S01]  /*106f0*/  WARPGROUP.ARRIVE ;  /* 0x00000000000079c5 */ /* 0x000fe20000000000 */
[----:B------:R-:W-:Y:S01]  /*10700*/  UMOV UR52, UR56 ;  /* 0x0000003800347c82 */ /* 0x000fe20008000000 */
[----:B------:R-:W-:Y:S01]  /*10710*/  UMOV UR53, UR57 ;  /* 0x0000003900357c82 */ /* 0x000fe20008000000 */
[----:B------:R-:W-:Y:S01]  /*10720*/  UMOV UR48, UR56 ;  /* 0x0000003800307c82 */ /* 0x000fe20008000000 */
[----:B------:R-:W-:Y:S01]  /*10730*/  UMOV UR49, UR57 ;  /* 0x0000003900317c82 */ /* 0x000fe20008000000 */
[----:B------:R0:W-:Y:S01]  /*10740*/  STL.64 [R1+0x9d8], R80 ;  /* 0x0009d85001007387 */ /* 0x0001e20000100a00 */
[----:B------:R-:W-:Y:S01]  /*10750*/  HGMMA.64x16x16.F32 R40, gdesc[UR56], R40, gsb0 ;  /* 0x00200000382879f0 */ /* 0x000fe20008000828 */
[----:B------:R-:W-:Y:S01]  /*10760*/  UMOV UR44, UR56 ;  /* 0x00000038002c7c82 */ /* 0x000fe20008000000 */
[----:B------:R-:W-:Y:S01]  /*10770*/  UMOV UR45, UR57 ;  /* 0x00000039002d7c82 */ /* 0x000fe20008000000 */
[----:B0-----:R-:W4:Y:S04]  /*10780*/  LDL.LU.64 R80, [R1+0x100] ;  /* 0x0001000001507983 */ /* 0x001f280000300a00 */
[----:B------:R-:W4:Y:S04]  /*10790*/  LDL.LU.64 R82, [R1+0x108] ;  /* 0x0001080001527983 */ /* 0x000f280000300a00 */
        /* <DEDUP_REMOVED lines=8> */
[----:B------:R-:W-:Y:S01]  /*10820*/  STL.64 [R1+0xa10], R54 ;  /* 0x000a103601007387 */ /* 0x000fe20000100a00 */
[----:B------:R-:W-:Y:S01]  /*10830*/  UMOV UR28, UR56 ;  /* 0x00000038001c7c82 */ /* 0x000fe20008000000 */
[----:B------:R-:W-:Y:S01]  /*10840*/  UMOV UR29, UR57 ;  /* 0x00000039001d7c82 */ /* 0x000fe20008000000 */
[----:B------:R-:W-:Y:S01]  /*10850*/  UMOV UR24, UR56 ;  /* 0x0000003800187c82 */ /* 0x000fe20008000000 */
[----:B------:R-:W-:Y:S01]  /*10860*/  STL.64 [R1+0xa08], R52 ;  /* 0x000a083401007387 */ /* 0x000fe20000100a00 */
[----:B------:R-:W-:Y:S01]  /*10870*/  UMOV UR25, UR57 ;  /* 0x0000003900197c82 */ /* 0x000fe20008000000 */
[----:B------:R-:W-:-:S02]  /*10880*/  MOV R6, UR47 ;  /* 0x0000002f00067c02 */ /* 0x000fc40008000f00 */
[----:B------:R-:W-:Y:S01]  /*10890*/  STL.64 [R1+0xa00], R50 ;  /* 0x000a003201007387 */ /* 0x000fe20000100a00 */
[----:B------:R-:W-:-:S03]  /*108a0*/  MOV R4, UR46 ;  /* 0x0000002e00047c02 */ /* 0x000fc60008000f00 */
[----:B------:R-:W-:Y:S01]  /*108b0*/  STL.64 [R1+0x9f8], R48 ;  /* 0x0009f83001007387 */ /* 0x000fe20000100a00 */
[----:B------:R-:W-:Y:S02]  /*108c0*/  WARPGROUP.DEPBAR.LE gsb0, 0x0 ;  /* 0x00008000000079c5 */ /* 0x000fe40000010000 */
[----:B------:R-:W-:Y:S01]  /*108d0*/  WARPGROUP.ARRIVE ;  /* 0x00000000000079c5 */ /* 0x000fe20000000000 */
[----:B------:R-:W-:Y:S04]  /*108e0*/  STL.64 [R1+0xa30], R46 ;  /* 0x000a302e01007387 */ /* 0x000fe80000100a00 */
[----:B------:R-:W-:Y:S01]  /*108f0*/  STL.64 [R1+0xa28], R44 ;  /* 0x000a282c01007387 */ /* 0x000fe20000100a00 */
[----:B------:R-:W-:Y:S01]  /*10900*/  HGMMA.64x16x16.F32 R72, gdesc[UR52], R72, gsb0 ;  /* 0x00200000344879f0 */ /* 0x000fe20008000848 */
        /* <DEDUP_REMOVED lines=8> */
[----:B------:R-:W-:-:S02]  /*10990*/  WARPGROUP.DEPBAR.LE gsb0, 0x0 ;  /* 0x00008000000079c5 */ /* 0x000fc40000010000 */
[----:B------:R-:W-:Y:S01]  /*109a0*/  WARPGROUP.ARRIVE ;  /* 0x00000000000079c5 */ /* 0x000fe20000000000 */
[----:B------:R-:W-:Y:S04]  /*109b0*/  STL.64 [R1+0xa50], R78 ;  /* 0x000a504e01007387 */ /* 0x000fe80000100a00 */
[----:B------:R-:W-:Y:S01]  /*109c0*/  STL.64 [R1+0xa48], R76 ;  /* 0x000a484c01007387 */ /* 0x000fe20000100a00 */
[----:B------:R-:W-:Y:S01]  /*109d0*/  HGMMA.64x16x16.F32 R104, gdesc[UR48], R104, gsb0 ;  /* 0x00200000306879f0 */ /* 0x000fe20008000868 */
[----:B------:R-:W-:Y:S01]  /*109e0*/  UMOV UR12, UR56 ;  /* 0x00000038000c7c82 */ /* 0x000fe20008000000 */
[----:B------:R-:W-:Y:S01]  /*109f0*/  UMOV UR13, UR57 ;  /* 0x00000039000d7c82 */ /* 0x000fe20008000000 */
[----:B------:R-:W-:Y:S01]  /*10a00*/  STL.64 [R1+0xa40], R74 ;  /* 0x000a404a01007387 */ /* 0x000fe20000100a00 */
[----:B------:R-:W-:-:S03]  /*10a10*/  UMOV UR49, UR9 ;  /* 0x0000000900317c82 */ /* 0x000fc60008000000 */
[----:B------:R-:W-:Y:S04]  /*10a20*/  STL.64 [R1+0xa38], R72 ;  /* 0x000a384801007387 */ /* 0x000fe80000100a00 */
[----:B------:R-:W-:Y:S04]  /*10a30*/  STL.64 [R1+0xa70], R114 ;  /* 0x000a707201007387 */ /* 0x000fe80000100a00 */
[----:B------:R-:W-:Y:S01]  /*10a40*/  STL.64 [R1+0xa68], R112 ;  /* 0x000a687001007387 */ /* 0x000fe20000100a00 */
[----:B------:R-:W-:Y:S02]  /*10a50*/  WARPGROUP.DEPBAR.LE gsb0, 0x0 ;  /* 0x00008000000079c5 */ /* 0x000fe40000010000 */
[----:B------:R-:W-:Y:S01]  /*10a60*/  WARPGROUP.ARRIVE ;  /* 0x00000000000079c5 */ /* 0x000fe20000000000 */
[----:B------:R-:W-:Y:S04]  /*10a70*/  STL.64 [R1+0xa60], R110 ;  /* 0x000a606e01007387 */ /* 0x000fe80000100a00 */
[----:B------:R-:W-:Y:S01]  /*10a80*/  STL.64 [R1+0xa58], R108 ;  /* 0x000a586c01007387 */ /* 0x000fe20000100a00 */
[----:B------:R-:W-:Y:S03]  /*10a90*/  HGMMA.64x16x16.F32 R136, gdesc[UR44], R136, gsb0 ;  /* 0x002000002c8879f0 */ /* 0x000fe60008000888 */
[----:B------:R-:W-:-:S02]  /*10aa0*/  WARPGROUP.DEPBAR.LE gsb0, 0x0 ;  /* 0x00008000000079c5 */ /* 0x000fc40000010000 */
[----:B------:R-:W-:Y:S01]  /*10ab0*/  WARPGROUP.ARRIVE ;  /* 0x00000000000079c5 */ /* 0x000fe20000000000 */
[----:B------:R-:W-:Y:S04]  /*10ac0*/  STL.64 [R1+0xa90], R142 ;  /* 0x000a908e01007387 */ /* 0x000fe80000100a00 */
[----:B------:R-:W-:Y:S01]  /*10ad0*/  STL.64 [R1+0xa88], R140 ;  /* 0x000a888c01007387 */ /* 0x000fe20000100a00 */
[----:B------:R-:W-:Y:S03]  /*10ae0*/  HGMMA.64x16x16.F32 R168, gdesc[UR40], R168, gsb0 ;  /* 0x0020000028a879f0 */ /* 0x000fe600080008a8 */
[----:B------:R-:W-:Y:S04]  /*10af0*/  STL.64 [R1+0xa80], R138 ;  /* 0x000a808a01007387 */ /* 0x000fe80000100a00 */
[----:B------:R0:W-:Y:S01]  /*10b00*/  STL.64 [R1+0xa78], R136 ;  /* 0x000a788801007387 */ /* 0x0001e20000100a00 */
[----:B------:R-:W-:-:S02]  /*10b10*/  WARPGROUP.DEPBAR.LE gsb0, 0x0 ;  /* 0x00008000000079c5 */ /* 0x000fc40000010000 */
[----:B------:R-:W-:-:S06]  /*10b20*/  WARPGROUP.ARRIVE ;  /* 0x00000000000079c5 */ /* 0x000fcc0000000000 */
[----:B------:R-:W-:Y:S03]  /*10b30*/  HGMMA.64x16x16.F32 R200, gdesc[UR36], R200, gsb0 ;  /* 0x0020000024c879f0 */ /* 0x000fe600080008c8 */
[----:B------:R-:W-:Y:S02]  /*10b40*/  WARPGROUP.DEPBAR.LE gsb0, 0x0 ;  /* 0x00008000000079c5 */ /* 0x000fe40000010000 */
[----:B---3--:R-:W-:-:S06]  /*10b50*/  WARPGROUP.ARRIVE ;  /* 0x00000000000079c5 */ /* 0x008fcc0000000000 */
[----:B------:R-:W-:Y:S03]  /*10b60*/  HGMMA.64x16x16.F32 R144, gdesc[UR32], R144, gsb0 ;  /* 0x00200000209079f0 */ /* 0x000fe60008000890 */
[----:B------:R-:W-:Y:S02]  /*10b70*/  WARPGROUP.DEPBAR.LE gsb0, 0x0 ;  /* 0x00008000000079c5 */ /* 0x000fe40000010000 */
[----:B------:R-:W-:Y:S01]  /*10b80*/  STL.64 [R1], R144 ;  /* 0x0000009001007387 */ /* 0x000fe20000100a00 */
[----:B--2---:R-:W-:-:S03]  /*10b90*/  WARPGROUP.ARRIVE ;  /* 0x00000000000079c5 */ /* 0x004fc60000000000 */
[----:B------:R-:W-:Y:S03]  /*10ba0*/  STL.64 [R1+0x8], R146 ;  /* 0x0000089201007387 */ /* 0x000fe60000100a00 */
[----:B------:R-:W-:Y:S01]  /*10bb0*/  HGMMA.64x16x16.F32 R176, gdesc[UR28], R176, gsb0 ;  /* 0x002000001cb079f0 */ /* 0x000fe200080008b0 */
[----:B------:R1:W-:Y:S04]  /*10bc0*/  STL.64 [R1+0x10], R148 ;  /* 0x0000109401007387 */ /* 0x0003e80000100a00 */
[----:B------:R2:W-:Y:S04]  /*10bd0*/  STL.64 [R1+0x18], R150 ;  /* 0x0000189601007387 */ /* 0x0005e80000100a00 */
[----:B0-----:R-:W3:Y:S04]  /*10be0*/  LDL.LU.64 R136, [R1+0x180] ;  /* 0x0001800001887983 */ /* 0x001ee80000300a00 */
[----:B------:R-:W3:Y:S04]  /*10bf0*/  LDL.LU.64 R138, [R1+0x188] ;  /* 0x00018800018a7983 */ /* 0x000ee80000300a00 */
[----:B------:R-:W3:Y:S04]  /*10c00*/  LDL.LU.64 R140, [R1+0x190] ;  /* 0x00019000018c7983 */ /* 0x000ee80000300a00 */
[----:B------:R-:W3:Y:S04]  /*10c10*/  LDL.LU.64 R142, [R1+0x198] ;  /* 0x00019800018e7983 */ /* 0x000ee80000300a00 */
[----:B------:R-:W3:Y:S04]  /*10c20*/  LDL.LU.64 R108, [R1+0x200] ;  /* 0x00020000016c7983 */ /* 0x000ee80000300a00 */
[----:B------:R-:W3:Y:S04]  /*10c30*/  LDL.LU.64 R110, [R1+0x208] ;  /* 0x00020800016e7983 */ /* 0x000ee80000300a00 */
[----:B------:R-:W3:Y:S04]  /*10c40*/  LDL.LU.64 R112, [R1+0x210] ;  /* 0x0002100001707983 */ /* 0x000ee80000300a00 */
[----:B------:R-:W3:Y:S01]  /*10c50*/  LDL.LU.64 R114, [R1+0x218] ;  /* 0x0002180001727983 */ /* 0x000ee20000300a00 */
[----:B------:R-:W-:-:S02]  /*10c60*/  WARPGROUP.DEPBAR.LE gsb0, 0x0 ;  /* 0x00008000000079c5 */ /* 0x000fc40000010000 */
[----:B----4-:R-:W-:Y:S01]  /*10c70*/  WARPGROUP.ARRIVE ;  /* 0x00000000000079c5 */ /* 0x010fe20000000000 */
[----:B------:R-:W-:Y:S02]  /*10c80*/  IMAD.MOV.U32 R116, RZ, RZ, R180 ;  /* 0x000000ffff747224 */ /* 0x000fe400078e00b4 */
[----:B------:R-:W-:Y:S02]  /*10c90*/  IMAD.MOV.U32 R117, RZ, RZ, R181 ;  /* 0x000000ffff757224 */ /* 0x000fe400078e00b5 */
[----:B------:R-:W-:Y:S01]  /*10ca0*/  IMAD.MOV.U32 R118, RZ, RZ, R182 ;  /* 0x000000ffff767224 */ /* 0x000fe200078e00b6 */
[----:B------:R-:W-:Y:S01]  /*10cb0*/  HGMMA.64x16x16.F32 R80, gdesc[UR24], R80, gsb0 ;  /* 0x00200000185079f0 */ /* 0x000fe20008000850 */
[----:B------:R-:W-:Y:S01]  /*10cc0*/  IMAD.MOV.U32 R119, RZ, RZ, R183 ;  /* 0x000000ffff777224 */ /* 0x000fe200078e00b7 */
        /* <DEDUP_REMOVED lines=8> */
[----:B-1----:R-:W-:-:S02]  /*10d50*/  IMAD.MOV.U32 R148, RZ, RZ, R176 ;  /* 0x000000ffff947224 */ /* 0x002fc400078e00b0 */
[----:B------:R-:W-:Y:S02]  /*10d60*/  IMAD.MOV.U32 R149, RZ, RZ, R177 ;  /* 0x000000ffff957224 */ /* 0x000fe400078e00b1 */
[----:B--2---:R-:W-:Y:S02]  /*10d70*/  IMAD.MOV.U32 R150, RZ, RZ, R178 ;  /* 0x000000ffff967224 */ /* 0x004fe400078e00b2 */
[----:B------:R-:W-:Y:S01]  /*10d80*/  IMAD.MOV.U32 R151, RZ, RZ, R179 ;  /* 0x000000ffff977224 */ /* 0x000fe200078e00b3 */
[----:B------:R-:W-:Y:S02]  /*10d90*/  WARPGROUP.DEPBAR.LE gsb0, 0x0 ;  /* 0x00008000000079c5 */ /* 0x000fe40000010000 */
[----:B------:R-:W-:Y:S01]  /*10da0*/  MOV R180, R80 ;  /* 0x0000005000b47202 */ /* 0x000fe20000000f00 */
[----:B------:R-:W-:Y:S02]  /*10db0*/  IMAD.MOV.U32 R181, RZ, RZ, R81 ;  /* 0x000000ffffb57224 */ /* 0x000fe400078e0051 */
[----:B------:R-:W-:Y:S01]  /*10dc0*/  IMAD.MOV.U32 R182, RZ, RZ, R82 ;  /* 0x000000ffffb67224 */ /* 0x000fe200078e0052 */
[----:B------:R-:W2:Y:S01]  /*10dd0*/  LDL.LU.64 R80, [R1+0x280] ;  /* 0x0002800001507983 */ /* 0x000ea20000300a00 */
[----:B------:R-:W-:-:S02]  /*10de0*/  IMAD.MOV.U32 R183, RZ, RZ, R83 ;  /* 0x000000ffffb77224 */ /* 0x000fc400078e0053 */
[----:B------:R-:W-:Y:S01]  /*10df0*/  IMAD.MOV.U32 R144, RZ, RZ, R84 ;  /* 0x000000ffff907224 */ /* 0x000fe200078e0054 */
[----:B------:R-:W2:Y:S01]  /*10e00*/  LDL.LU.64 R82, [R1+0x288] ;  /* 0x0002880001527983 */ /* 0x000ea20000300a00 */
[----:B------:R-:W-:Y:S02]  /*10e10*/  IMAD.MOV.U32 R145, RZ, RZ, R85 ;  /* 0x000000ffff917224 */ /* 0x000fe400078e0055 */
[----:B------:R-:W-:Y:S01]  /*10e20*/  IMAD.MOV.U32 R146, RZ, RZ, R86 ;  /* 0x000000ffff927224 */ /* 0x000fe200078e0056 */
[----:B------:R-:W2:Y:S01]  /*10e30*/  LDL.LU.64 R84, [R1+0x290] ;  /* 0x0002900001547983 */ /* 0x000ea20000300a00 */
[----:B------:R-:W-:-:S03]  /*10e40*/  IMAD.MOV.U32 R147, RZ, RZ, R87 ;  /* 0x000000ffff937224 */ /* 0x000fc600078e0057 */
[----:B------:R-:W2:Y:S04]  /*10e50*/  LDL.LU.64 R86, [R1+0x298] ;  /* 0x0002980001567983 */ /* 0x000ea80000300a00 */
        /* <DEDUP_REMOVED lines=12> */
[----:B---3--:R-:W-:-:S06]  /*10f20*/  WARPGROUP.ARRIVE ;  /* 0x00000000000079c5 */ /* 0x008fcc0000000000 */
[----:B------:R-:W-:Y:S03]  /*10f30*/  HGMMA.64x16x16.F32 R136, gdesc[UR20], R136, gsb0 ;  /* 0x00200000148879f0 */ /* 0x000fe60008000888 */
[----:B------:R-:W-:Y:S02]  /*10f40*/  WARPGROUP.DEPBAR.LE gsb0, 0x0 ;  /* 0x00008000000079c5 */ /* 0x000fe40000010000 */
[----:B------:R-:W-:-:S06]  /*10f50*/  WARPGROUP.ARRIVE ;  /* 0x00000000000079c5 */ /* 0x000fcc0000000000 */
        /* <DEDUP_REMOVED lines=10> */
[----:B------:R0:W-:Y:S04]  /*11000*/  STL.64 [R1+0x200], R108 ;  /* 0x0002006c01007387 */ /* 0x0001e80000100a00 */
[----:B------:R1:W-:Y:S01]  /*11010*/  STL.64 [R1+0x208], R110 ;  /* 0x0002086e01007387 */ /* 0x0003e20000100a00 */
[----:B------:R-:W-:-:S03]  /*11020*/  IMAD.MOV.U32 R235, RZ, RZ, R79 ;  /* 0x000000ffffeb7224 */ /* 0x000fc600078e004f */
[----:B------:R2:W-:Y:S01]  /*11030*/  STL.64 [R1+0x210], R112 ;  /* 0x0002107001007387 */ /* 0x0005e20000100a00 */
[----:B------:R-:W-:Y:S02]  /*11040*/  WARPGROUP.DEPBAR.LE gsb0, 0x0 ;  /* 0x00008000000079c5 */ /* 0x000fe40000010000 */
[----:B------:R-:W-:-:S06]  /*11050*/  WARPGROUP.ARRIVE ;  /* 0x00000000000079c5 */ /* 0x000fcc0000000000 */
[----:B------:R-:W-:Y:S01]  /*11060*/  HGMMA.64x16x16.F32 R40, gdesc[UR4], R40, gsb0 ;  /* 0x00200000042879f0 */ /* 0x000fe20008000828 */
[----:B------:R3:W-:Y:S01]  /*11070*/  STL.64 [R1+0x218], R114 ;  /* 0x0002187201007387 */ /* 0x0007e20000100a00 */
[----:B------:R-:W-:-:S03]  /*11080*/  MOV R234, R78 ;  /* 0x0000004e00ea7202 */ /* 0x000fc60000000f00 */
[----:B------:R4:W-:Y:S01]  /*11090*/  STL.64 [R1+0x280], R80 ;  /* 0x0002805001007387 */ /* 0x0009e20000100a00 */
[----:B------:R-:W-:-:S03]  /*110a0*/  IMAD.MOV.U32 R233, RZ, RZ, R77 ;  /* 0x000000ffffe97224 */ /* 0x000fc600078e004d */
[----:B------:R4:W-:Y:S01]  /*110b0*/  STL.64 [R1+0x288], R82 ;  /* 0x0002885201007387 */ /* 0x0009e20000100a00 */
[----:B------:R-:W-:-:S03]  /*110c0*/  IMAD.MOV.U32 R232, RZ, RZ, R76 ;  /* 0x000000ffffe87224 */ /* 0x000fc600078e004c */
[----:B------:R4:W-:Y:S04]  /*110d0*/  STL.64 [R1+0x290], R84 ;  /* 0x0002905401007387 */ /* 0x0009e80000100a00 */
[----:B------:R4:W-:Y:S04]  /*110e0*/  STL.64 [R1+0x298], R86 ;  /* 0x0002985601007387 */ /* 0x0009e80000100a00 */
[----:B------:R4:W-:Y:S04]  /*110f0*/  STL.64 [R1+0x300], R72 ;  /* 0x0003004801007387 */ /* 0x0009e80000100a00 */
[----:B------:R4:W-:Y:S04]  /*11100*/  STL.64 [R1+0x308], R74 ;  /* 0x0003084a01007387 */ /* 0x0009e80000100a00 */
[----:B------:R-:W-:Y:S04]  /*11110*/  STL [R1+0x974], R235 ;  /* 0x000974eb01007387 */ /* 0x000fe80000100800 */
[----:B------:R-:W-:Y:S04]  /*11120*/  STL [R1+0x970], R234 ;  /* 0x000970ea01007387 */ /* 0x000fe80000100800 */
[----:B------:R-:W-:Y:S04]  /*11130*/  STL [R1+0x96c], R233 ;  /* 0x00096ce901007387 */ /* 0x000fe80000100800 */
[----:B------:R-:W-:Y:S04]  /*11140*/  STL [R1+0x968], R232 ;  /* 0x000968e801007387 */ /* 0x000fe80000100800 */
[----:B------:R4:W-:Y:S04]  /*11150*/  STL.64 [R1+0x380], R48 ;  /* 0x0003803001007387 */ /* 0x0009e80000100a00 */
[----:B------:R4:W-:Y:S01]  /*11160*/  STL.64 [R1+0x388], R50 ;  /* 0x0003883201007387 */ /* 0x0009e20000100a00 */
[----:B------:R-:W-:-:S03]  /*11170*/  IMAD.MOV.U32 R212, RZ, RZ, R136 ;  /* 0x000000ffffd47224 */ /* 0x000fc600078e0088 */
[----:B------:R4:W-:Y:S01]  /*11180*/  STL.64 [R1+0x390], R52 ;  /* 0x0003903401007387 */ /* 0x0009e20000100a00 */
[----:B------:R-:W-:-:S03]  /*11190*/  WARPGROUP.DEPBAR.LE gsb0, 0x0 ;  /* 0x00008000000079c5 */ /* 0x000fc60000010000 */
[----:B------:R4:W-:Y:S01]  /*111a0*/  STL.64 [R1+0x398], R54 ;  /* 0x0003983601007387 */ /* 0x0009e20000100a00 */
[----:B------:R-:W-:Y:S01]  /*111b0*/  MOV R213, R137 ;  /* 0x0000008900d57202 */ /* 0x000fe20000000f00 */
[----:B------:R-:W-:Y:S02]  /*111c0*/  IMAD.MOV.U32 R214, RZ, RZ, R138 ;  /* 0x000000ffffd67224 */ /* 0x000fe400078e008a */
[----:B------:R4:W-:Y:S01]  /*111d0*/  STL.64 [R1+0x400], R40 ;  /* 0x0004002801007387 */ /* 0x0009e20000100a00 */
[----:B------:R-:W-:-:S03]  /*111e0*/  IMAD.MOV.U32 R215, RZ, RZ, R139 ;  /* 0x000000ffffd77224 */ /* 0x000fc600078e008b */
[----:B------:R4:W-:Y:S01]  /*111f0*/  STL.64 [R1+0x408], R42 ;  /* 0x0004082a01007387 */ /* 0x0009e20000100a00 */
[----:B------:R-:W-:Y:S02]  /*11200*/  IMAD.MOV.U32 R176, RZ, RZ, R140 ;  /* 0x000000ffffb07224 */ /* 0x000fe400078e008c */
[----:B------:R-:W-:Y:S01]  /*11210*/  IMAD.MOV.U32 R177, RZ, RZ, R141 ;  /* 0x000000ffffb17224 */ /* 0x000fe200078e008d */
[----:B------:R-:W4:Y:S01]  /*11220*/  LDL.LU.64 R136, [R1+0x3e0] ;  /* 0x0003e00001887983 */ /* 0x000f220000300a00 */
[----:B------:R-:W-:Y:S02]  /*11230*/  IMAD.MOV.U32 R178, RZ, RZ, R142 ;  /* 0x000000ffffb27224 */ /* 0x000fe400078e008e */
[----:B------:R-:W-:Y:S01]  /*11240*/  IMAD.MOV.U32 R179, RZ, RZ, R143 ;  /* 0x000000ffffb37224 */ /* 0x000fe200078e008f */
[----:B------:R-:W4:Y:S04]  /*11250*/  LDL.LU.64 R138, [R1+0x3e8] ;  /* 0x0003e800018a7983 */ /* 0x000f280000300a00 */
[----:B------:R-:W4:Y:S04]  /*11260*/  LDL.LU.64 R140, [R1+0x3f0] ;  /* 0x0003f000018c7983 */ /* 0x000f280000300a00 */
[----:B------:R-:W4:Y:S04]  /*11270*/  LDL.LU.64 R142, [R1+0x3f8] ;  /* 0x0003f800018e7983 */ /* 0x000f280000300a00 */
[----:B0-----:R-:W4:Y:S04]  /*11280*/  LDL.LU.64 R108, [R1+0x2e0] ;  /* 0x0002e000016c7983 */ /* 0x001f280000300a00 */
[----:B-1----:R-:W4:Y:S04]  /*11290*/  LDL.LU.64 R110, [R1+0x2e8] ;  /* 0x0002e800016e7983 */ /* 0x002f280000300a00 */
[----:B--2---:R-:W2:Y:S04]  /*112a0*/  LDL.LU.64 R112, [R1+0x2f0] ;  /* 0x0002f00001707983 */ /* 0x004ea80000300a00 */
[----:B---3--:R-:W2:Y:S04]  /*112b0*/  LDL.LU.64 R114, [R1+0x2f8] ;  /* 0x0002f80001727983 */ /* 0x008ea80000300a00 */
[----:B----4-:R-:W3:Y:S04]  /*112c0*/  LDL.LU.64 R80, [R1+0x260] ;  /* 0x0002600001507983 */ /* 0x010ee80000300a00 */
[----:B------:R-:W3:Y:S04]  /*112d0*/  LDL.LU.64 R82, [R1+0x268] ;  /* 0x0002680001527983 */ /* 0x000ee80000300a00 */
[----:B------:R-:W3:Y:S04]  /*112e0*/  LDL.LU.64 R84, [R1+0x270] ;  /* 0x0002700001547983 */ /* 0x000ee80000300a00 */
[----:B------:R-:W3:Y:S04]  /*112f0*/  LDL.LU.64 R86, [R1+0x278] ;  /* 0x0002780001567983 */ /* 0x000ee80000300a00 */
[----:B------:R-:W4:Y:S04]  /*11300*/  LDL.LU.64 R72, [R1+0x160] ;  /* 0x0001600001487983 */ /* 0x000f280000300a00 */
[----:B------:R-:W4:Y:S01]  /*11310*/  LDL.LU.64 R74, [R1+0x168] ;  /* 0x00016800014a7983 */ /* 0x000f220000300a00 */
[----:B------:R-:W-:-:S03]  /*11320*/  UIADD3 UR8, UR49, 0x800, URZ ;  /* 0x0000080031087890 */ /* 0x000fc6000fffe03f */
[----:B------:R-:W4:Y:S04]  /*11330*/  LDL.LU.64 R76, [R1+0x170] ;  /* 0x00017000014c7983 */ /* 0x000f280000300a00 */
[----:B------:R-:W4:Y:S01]  /*11340*/  LDL.LU.64 R78, [R1+0x178] ;  /* 0x00017800014e7983 */ /* 0x000f220000300a00 */
[----:B------:R-:W-:Y:S01]  /*11350*/  UMOV UR4, UR8 ;  /* 0x0000000800047c82 */ /* 0x000fe20008000000 */
[----:B------:R-:W-:Y:S02]  /*11360*/  UMOV UR5, 0x40000040 ;  /* 0x4000004000057882 */ /* 0x000fe40000000000 */
        /* <DEDUP_REMOVED lines=8> */
[----:B------:R-:W4:Y:S01]  /*113f0*/  LDL.LU.64 R40, [R1+0x60] ;  /* 0x0000600001287983 */ /* 0x000f220000300a00 */
[----:B------:R-:W-:-:S02]  /*11400*/  IMAD.MOV.U32 R235, RZ, RZ, R44 ;  /* 0x000000ffffeb7224 */ /* 0x000fc400078e002c */
[----:B------:R-:W-:Y:S01]  /*11410*/  IMAD.MOV.U32 R234, RZ, RZ, R45 ;  /* 0x000000ffffea7224 */ /* 0x000fe200078e002d */
[----:B------:R-:W4:Y:S01]  /*11420*/  LDL.LU.64 R42, [R1+0x68] ;  /* 0x00006800012a7983 */ /* 0x000f220000300a00 */
[----:B------:R-:W-:Y:S02]  /*11430*/  IMAD.MOV.U32 R233, RZ, RZ, R46 ;  /* 0x000000ffffe97224 */ /* 0x000fe400078e002e */
[----:B------:R-:W-:Y:S01]  /*11440*/  IMAD.MOV.U32 R232, RZ, RZ, R47 ;  /* 0x000000ffffe87224 */ /* 0x000fe200078e002f */
[----:B------:R-:W4:Y:S04]  /*11450*/  LDL.LU.64 R44, [R1+0x70] ;  /* 0x00007000012c7983 */ /* 0x000f280000300a00 */
[----:B------:R-:W4:Y:S01]  /*11460*/  LDL.LU.64 R46, [R1+0x78] ;  /* 0x00007800012e7983 */ /* 0x000f220000300a00 */
[----:B------:R-:W-:Y:S01]  /*11470*/  UMOV UR8, UR4 ;  /* 0x0000000400087c82 */ /* 0x000fe20008000000 */
[----:B------:R-:W-:Y:S01]  /*11480*/  UMOV UR9, UR5 ;  /* 0x0000000500097c82 */ /* 0x000fe20008000000 */
[----:B------:R-:W-:Y:S01]  /*11490*/  UMOV UR12, UR4 ;  /* 0x00000004000c7c82 */ /* 0x000fe20008000000 */
[----:B------:R-:W-:Y:S01]  /*114a0*/  UMOV UR13, UR5 ;  /* 0x00000005000d7c82 */ /* 0x000fe20008000000 */
[----:B------:R-:W-:-:S06]  /*114b0*/  WARPGROUP.ARRIVE ;  /* 0x00000000000079c5 */ /* 0x000fcc0000000000 */
        /* <DEDUP_REMOVED lines=45> */
[----:B------:R-:W-:Y:S02]  /*11790*/  R2UR UR47, R6 ;  /* 0x00000000062f72ca */ /* 0x000fe400000e0000 */
[----:B------:R-:W-:Y:S01]  /*117a0*/  R2UR UR46, R4 ;  /* 0x00000000042e72ca */ /* 0x000fe200000e0000 */
[----:B------:R-:W-:Y:S01]  /*117b0*/  UMOV UR44, UR4 ;  /* 0x00000004002c7c82 */ /* 0x000fe20008000000 */
[----:B------:R-:W-:Y:S01]  /*117c0*/  UMOV UR45, UR5 ;  /* 0x00000005002d7c82 */ /* 0x000fe20008000000 */
[----:B------:R-:W-:Y:S02]  /*117d0*/  WARPGROUP.DEPBAR.LE gsb0, 0x0 ;  /* 0x00008000000079c5 */ /* 0x000fe40000010000 */
[----:B------:R-:W-:-:S08]  /*117e0*/  WARPGROUP.ARRIVE ;  /* 0x00000000000079c5 */ /* 0x000fd00000000000 */
[----:B------:R-:W-:Y:S01]  /*117f0*/  HGMMA.64x16x16.F32 R128, gdesc[UR44], R128, gsb0 ;  /* 0x002000002c8079f0 */ /* 0x000fe20008000880 */
        /* <DEDUP_REMOVED lines=50> */
[----:B------:R0:W-:Y:S04]  /*11b20*/  STL.64 [R1+0x60], R40 ;  /* 0x0000602801007387 */ /* 0x0001e80000100a00 */
[----:B------:R1:W-:Y:S04]  /*11b30*/  STL.64 [R1+0x68], R42 ;  /* 0x0000682a01007387 */ /* 0x0003e80000100a00 */
[----:B------:R2:W-:Y:S04]  /*11b40*/  STL.64 [R1+0x70], R44 ;  /* 0x0000702c01007387 */ /* 0x0005e80000100a00 */
[----:B------:R2:W-:Y:S04]  /*11b50*/  STL.64 [R1+0x78], R46 ;  /* 0x0000782e01007387 */ /* 0x0005e80000100a00 */
[----:B---3--:R-:W4:Y:S01]  /*11b60*/  LDL.LU.64 R54, [R1+0x58] ;  /* 0x0000580001367983 */ /* 0x008f220000300a00 */
[----:B------:R-:W-:-:S02]  /*11b70*/  WARPGROUP.DEPBAR.LE gsb0, 0x0 ;  /* 0x00008000000079c5 */ /* 0x000fc40000010000 */
[----:B------:R-:W-:Y:S01]  /*11b80*/  WARPGROUP.ARRIVE ;  /* 0x00000000000079c5 */ /* 0x000fe20000000000 */
[----:B------:R-:W-:Y:S01]  /*11b90*/  UMOV UR48, UR56 ;  /* 0x0000003800307c82 */ /* 0x000fe20008000000 */
[----:B------:R-:W-:Y:S01]  /*11ba0*/  UMOV UR49, UR57 ;  /* 0x0000003900317c82 */ /* 0x000fe20008000000 */
[----:B------:R-:W3:Y:S03]  /*11bb0*/  LDL.LU.64 R72, [R1+0xc0] ;  /* 0x0000c00001487983 */ /* 0x000ee60000300a00 */
[----:B------:R-:W-:Y:S01]  /*11bc0*/  HGMMA.64x16x16.F32 R88, gdesc[UR48], R88, gsb0 ;  /* 0x00200000305879f0 */ /* 0x000fe20008000858 */
[----:B------:R-:W3:Y:S04]  /*11bd0*/  LDL.LU.64 R74, [R1+0xc8] ;  /* 0x0000c800014a7983 */ /* 0x000ee80000300a00 */
[----:B------:R-:W3:Y:S04]  /*11be0*/  LDL.LU.64 R76, [R1+0xd0] ;  /* 0x0000d000014c7983 */ /* 0x000ee80000300a00 */
[----:B------:R-:W3:Y:S01]  /*11bf0*/  LDL.LU.64 R78, [R1+0xd8] ;  /* 0x0000d800014e7983 */ /* 0x000ee20000300a00 */
[----:B------:R-:W-:Y:S01]  /*11c00*/  UMOV UR44, UR56 ;  /* 0x00000038002c7c82 */ /* 0x000fe20008000000 */
[----:B------:R-:W-:-:S02]  /*11c10*/  UMOV UR45, UR57 ;  /* 0x00000039002d7c82 */ /* 0x000fc40008000000 */
[----:B0-----:R-:W3:Y:S04]  /*11c20*/  LDL.LU.64 R40, [R1+0x140] ;  /* 0x0001400001287983 */ /* 0x001ee80000300a00 */
[----:B-1----:R-:W3:Y:S04]  /*11c30*/  LDL.LU.64 R42, [R1+0x148] ;  /* 0x00014800012a7983 */ /* 0x002ee80000300a00 */
[----:B--2---:R-:W2:Y:S04]  /*11c40*/  LDL.LU.64 R44, [R1+0x150] ;  /* 0x00015000012c7983 */ /* 0x004ea80000300a00 */
[----:B------:R-:W2:Y:S01]  /*11c50*/  LDL.LU.64 R46, [R1+0x158] ;  /* 0x00015800012e7983 */ /* 0x000ea20000300a00 */
        /* <DEDUP_REMOVED lines=36> */
[----:B--2---:R-:W-:-:S06]  /*11ea0*/  WARPGROUP.ARRIVE ;  /* 0x00000000000079c5 */ /* 0x004fcc0000000000 */
[----:B------:R-:W-:Y:S01]  /*11eb0*/  HGMMA.64x16x16.F32 R40, gdesc[UR20], R40, gsb0 ;  /* 0x00200000142879f0 */ /* 0x000fe20008000828 */
[----:B------:R-:W-:Y:S04]  /*11ec0*/  STL.64 [R1+0x948], R192 ;  /* 0x000948c001007387 */ /* 0x000fe80000100a00 */
[----:B------:R0:W-:Y:S04]  /*11ed0*/  STL.64 [R1+0x40], R48 ;  /* 0x0000403001007387 */ /* 0x0001e80000100a00 */
[----:B------:R1:W-:Y:S04]  /*11ee0*/  STL.64 [R1+0x48], R50 ;  /* 0x0000483201007387 */ /* 0x0003e80000100a00 */
[----:B------:R2:W-:Y:S04]  /*11ef0*/  STL.64 [R1+0x50], R52 ;  /* 0x0000503401007387 */ /* 0x0005e80000100a00 */
[----:B------:R3:W-:Y:S04]  /*11f00*/  STL.64 [R1+0x58], R54 ;  /* 0x0000583601007387 */ /* 0x0007e80000100a00 */
[----:B0-----:R-:W4:Y:S04]  /*11f10*/  LDL.LU R48, [R1+0x420] ;  /* 0x0004200001307983 */ /* 0x001f280000300800 */
[----:B------:R-:W4:Y:S04]  /*11f20*/  LDL.LU R49, [R1+0x424] ;  /* 0x0004240001317983 */ /* 0x000f280000300800 */
        /* <DEDUP_REMOVED lines=14> */
[----:B------:R0:W-:Y:S04]  /*12010*/  STL.64 [R1+0xc0], R72 ;  /* 0x0000c04801007387 */ /* 0x0001e80000100a00 */
[----:B------:R1:W-:Y:S04]  /*12020*/  STL.64 [R1+0xc8], R74 ;  /* 0x0000c84a01007387 */ /* 0x0003e80000100a00 */
[----:B------:R3:W-:Y:S04]  /*12030*/  STL.64 [R1+0xd0], R76 ;  /* 0x0000d04c01007387 */ /* 0x0007e80000100a00 */
[----:B------:R3:W-:Y:S01]  /*12040*/  STL.64 [R1+0xd8], R78 ;  /* 0x0000d84e01007387 */ /* 0x0007e20000100a00 */
[----:B------:R-:W-:-:S03]  /*12050*/  WARPGROUP.DEPBAR.LE gsb0, 0x0 ;  /* 0x00008000000079c5 */ /* 0x000fc60000010000 */
[----:B------:R-:W4:Y:S04]  /*12060*/  LDL.LU.64 R192, [R1+0x1c0] ;  /* 0x0001c00001c07983 */ /* 0x000f280000300a00 */
[----:B------:R-:W4:Y:S04]  /*12070*/  LDL.LU.64 R194, [R1+0x1c8] ;  /* 0x0001c80001c27983 */ /* 0x000f280000300a00 */
[----:B------:R-:W4:Y:S04]  /*12080*/  LDL.LU.64 R196, [R1+0x1d0] ;  /* 0x0001d00001c47983 */ /* 0x000f280000300a00 */
[----:B------:R3:W-:Y:S04]  /*12090*/  STL.64 [R1+0x140], R40 ;  /* 0x0001402801007387 */ /* 0x0007e80000100a00 */
[----:B------:R3:W-:Y:S04]  /*120a0*/  STL.64 [R1+0x148], R42 ;  /* 0x0001482a01007387 */ /* 0x0007e80000100a00 */
[----:B------:R3:W-:Y:S04]  /*120b0*/  STL.64 [R1+0x150], R44 ;  /* 0x0001502c01007387 */ /* 0x0007e80000100a00 */
[----:B------:R3:W-:Y:S04]  /*120c0*/  STL.64 [R1+0x158], R46 ;  /* 0x0001582e01007387 */ /* 0x0007e80000100a00 */
[----:B------:R-:W4:Y:S04]  /*120d0*/  LDL.LU.64 R198, [R1+0x1d8] ;  /* 0x0001d80001c67983 */ /* 0x000f280000300a00 */
[----:B------:R-:W2:Y:S04]  /*120e0*/  LDL.LU.64 R136, [R1+0x240] ;  /* 0x0002400001887983 */ /* 0x000ea80000300a00 */
[----:B------:R-:W2:Y:S04]  /*120f0*/  LDL.LU.64 R138, [R1+0x248] ;  /* 0x00024800018a7983 */ /* 0x000ea80000300a00 */
[----:B------:R-:W2:Y:S04]  /*12100*/  LDL.LU.64 R140, [R1+0x250] ;  /* 0x00025000018c7983 */ /* 0x000ea80000300a00 */
[----:B------:R-:W2:Y:S01]  /*12110*/  LDL.LU.64 R142, [R1+0x258] ;  /* 0x00025800018e7983 */ /* 0x000ea20000300a00 */
[----:B------:R-:W-:Y:S01]  /*12120*/  IMAD.MOV.U32 R7, RZ, RZ, R111 ;  /* 0x000000ffff077224 */ /* 0x000fe200078e006f */
[----:B------:R-:W-:Y:S01]  /*12130*/  MOV R2, R114 ;  /* 0x0000007200027202 */ /* 0x000fe20000000f00 */
[----:B------:R-:W-:Y:S01]  /*12140*/  IMAD.MOV.U32 R5, RZ, RZ, R112 ;  /* 0x000000ffff057224 */ /* 0x000fe200078e0070 */
[----:B------:R-:W2:Y:S01]  /*12150*/  LDL.LU.64 R108, [R1+0x2c0] ;  /* 0x0002c000016c7983 */ /* 0x000ea20000300a00 */
[----:B------:R-:W-:-:S02]  /*12160*/  IMAD.MOV.U32 R3, RZ, RZ, R113 ;  /* 0x000000ffff037224 */ /* 0x000fc400078e0071 */
[----:B------:R-:W-:Y:S01]  /*12170*/  IMAD.MOV.U32 R0, RZ, RZ, R115 ;  /* 0x000000ffff007224 */ /* 0x000fe200078e0073 */
[----:B------:R-:W2:Y:S04]  /*12180*/  LDL.LU.64 R110, [R1+0x2c8] ;  /* 0x0002c800016e7983 */ /* 0x000ea80000300a00 */
[----:B------:R-:W2:Y:S04]  /*12190*/  LDL.LU.64 R112, [R1+0x2d0] ;  /* 0x0002d00001707983 */ /* 0x000ea80000300a00 */
[----:B------:R-:W2:Y:S04]  /*121a0*/  LDL.LU.64 R114, [R1+0x2d8] ;  /* 0x0002d80001727983 */ /* 0x000ea80000300a00 */
[----:B0-----:R-:W2:Y:S04]  /*121b0*/  LDL.LU.64 R72, [R1+0x340] ;  /* 0x0003400001487983 */ /* 0x001ea80000300a00 */
[----:B-1----:R-:W2:Y:S04]  /*121c0*/  LDL.LU.64 R74, [R1+0x348] ;  /* 0x00034800014a7983 */ /* 0x002ea80000300a00 */
[----:B---3--:R-:W3:Y:S04]  /*121d0*/  LDL.LU.64 R76, [R1+0x350] ;  /* 0x00035000014c7983 */ /* 0x008ee80000300a00 */
[----:B------:R-:W3:Y:S04]  /*121e0*/  LDL.LU.64 R78, [R1+0x358] ;  /* 0x00035800014e7983 */ /* 0x000ee80000300a00 */
[----:B------:R-:W3:Y:S04]  /*121f0*/  LDL.LU.64 R40, [R1+0x3c0] ;  /* 0x0003c00001287983 */ /* 0x000ee80000300a00 */
[----:B------:R-:W3:Y:S04]  /*12200*/  LDL.LU.64 R42, [R1+0x3c8] ;  /* 0x0003c800012a7983 */ /* 0x000ee80000300a00 */
[----:B------:R-:W3:Y:S04]  /*12210*/  LDL.LU.64 R44, [R1+0x3d0] ;  /* 0x0003d000012c7983 */ /* 0x000ee80000300a00 */
[----:B------:R-:W3:Y:S01]  /*12220*/  LDL.LU.64 R46, [R1+0x3d8] ;  /* 0x0003d800012e7983 */ /* 0x000ee20000300a00 */
        /* <DEDUP_REMOVED lines=29> */
[----:B------:R-:W-:Y:S02]  /*12400*/  UIADD3 UR4, UR55, 0x2, URZ ;  /* 0x0000000237047890 */ /* 0x000fe4000fffe03f */
[----:B------:R-:W-:Y:S01]  /*12410*/  UIADD3 UR12, UR60, 0x2, URZ ;  /* 0x000000023c0c7890 */ /* 0x000fe2000fffe03f */
[----:B------:R-:W-:Y:S01]  /*12420*/  UMOV UR5, 0x40000040 ;  /* 0x4000004000057882 */ /* 0x000fe20000000000 */
[----:B------:R-:W-:-:S05]  /*12430*/  UMOV UR7, 0x40000040 ;  /* 0x4000004000077882 */ /* 0x000fca0000000000 */
        /* <DEDUP_REMOVED lines=9> */
[----:B------:R-:W-:Y:S04]  /*124d0*/  STL.64 [R1+0x1c0], R192 ;  /* 0x0001c0c001007387 */ /* 0x000fe80000100a00 */
[----:B------:R-:W-:Y:S01]  /*124e0*/  STL.64 [R1+0x1c8], R194 ;  /* 0x0001c8c201007387 */ /* 0x000fe20000100a00 */
        /* <DEDUP_REMOVED lines=78> */
[----:B------:R-:W-:Y:S01]  /*129d0*/  UIADD3 UR10, UR60, 0x102, URZ ;  /* 0x000001023c0a7890 */ /* 0x000fe2000fffe03f */
[----:B------:R-:W-:Y:S01]  /*129e0*/  UMOV UR8, UR4 ;  /* 0x0000000400087c82 */ /* 0x000fe20008000000 */
[----:B------:R-:W-:Y:S01]  /*129f0*/  UMOV UR9, UR5 ;  /* 0x0000000500097c82 */ /* 0x000fe20008000000 */
[----:B------:R-:W-:Y:S01]  /*12a00*/  UMOV UR11, 0x40000040 ;  /* 0x40000040000b7882 */ /* 0x000fe20000000000 */
[----:B------:R-:W2:Y:S04]  /*12a10*/  LDL.LU R192, [R1+0x20] ;  /* 0x0000200001c07983 */ /* 0x000ea80000300800 */
[----:B------:R-:W2:Y:S04]  /*12a20*/  LDL.LU R193, [R1+0x24] ;  /* 0x0000240001c17983 */ /* 0x000ea80000300800 */
[----:B------:R-:W2:Y:S04]  /*12a30*/  LDL.LU R194, [R1+0x28] ;  /* 0x0000280001c27983 */ /* 0x000ea80000300800 */
[----:B------:R-:W2:Y:S04]  /*12a40*/  LDL.LU R195, [R1+0x2c] ;  /* 0x00002c0001c37983 */ /* 0x000ea80000300800 */
[----:B------:R-:W2:Y:S04]  /*12a50*/  LDL.LU R196, [R1+0x30] ;  /* 0x0000300001c47983 */ /* 0x000ea80000300800 */
[----:B------:R-:W2:Y:S01]  /*12a60*/  LDL.LU R197, [R1+0x34] ;  /* 0x0000340001c57983 */ /* 0x000ea20000300800 */
[----:B------:R-:W-:-:S03]  /*12a70*/  UIADD3 UR14, UR60, 0x182, URZ ;  /* 0x000001823c0e7890 */ /* 0x000fc6000fffe03f */
[----:B------:R-:W2:Y:S04]  /*12a80*/  LDL.LU R198, [R1+0x38] ;  /* 0x0000380001c67983 */ /* 0x000ea80000300800 */
[----:B------:R-:W2:Y:S01]  /*12a90*/  LDL.LU R199, [R1+0x3c] ;  /* 0x00003c0001c77983 */ /* 0x000ea20000300800 */
[----:B------:R-:W-:Y:S01]  /*12aa0*/  UMOV UR12, UR4 ;  /* 0x00000004000c7c82 */ /* 0x000fe20008000000 */
[----:B------:R-:W-:Y:S01]  /*12ab0*/  UMOV UR13, UR5 ;  /* 0x00000005000d7c82 */ /* 0x000fe20008000000 */
[----:B------:R-:W-:Y:S01]  /*12ac0*/  UMOV UR15, 0x40000040 ;  /* 0x40000040000f7882 */ /* 0x000fe20000000000 */
[----:B------:R-:W-:Y:S01]  /*12ad0*/  UMOV UR16, UR18 ;  /* 0x0000001200107c82 */ /* 0x000fe20008000000 */
[----:B------:R-:W-:Y:S01]  /*12ae0*/  UIADD3 UR18, UR60, 0x202, URZ ;  /* 0x000002023c127890 */ /* 0x000fe2000fffe03f */
[----:B------:R-:W-:Y:S01]  /*12af0*/  UMOV UR17, UR19 ;  /* 0x0000001300117c82 */ /* 0x000fe20008000000 */
[----:B------:R-:W-:Y:S01]  /*12b00*/  UMOV UR19, 0x40000040 ;  /* 0x4000004000137882 */ /* 0x000fe20000000000 */
        /* <DEDUP_REMOVED lines=85> */
[----:B0-----:R-:W4:Y:S04]  /*13060*/  LDL.LU.64 R86, [R1+0x9f0] ;  /* 0x0009f00001567983 */ /* 0x001f280000300a00 */
[----:B------:R-:W4:Y:S04]  /*13070*/  LDL.LU.64 R84, [R1+0x9e8] ;  /* 0x0009e80001547983 */ /* 0x000f280000300a00 */
[----:B------:R-:W4:Y:S04]  /*13080*/  LDL.LU.64 R82, [R1+0x9e0] ;  /* 0x0009e00001527983 */ /* 0x000f280000300a00 */
[----:B------:R-:W4:Y:S04]  /*13090*/  LDL.LU.64 R80, [R1+0x9d8] ;  /* 0x0009d80001507983 */ /* 0x000f280000300a00 */
[----:B------:R0:W-:Y:S04]  /*130a0*/  STL.64 [R1+0x20], R192 ;  /* 0x000020c001007387 */ /* 0x0001e80000100a00 */
[----:B------:R1:W-:Y:S04]  /*130b0*/  STL.64 [R1+0x28], R194 ;  /* 0x000028c201007387 */ /* 0x0003e80000100a00 */
[----:B------:R1:W-:Y:S04]  /*130c0*/  STL.64 [R1+0x30], R196 ;  /* 0x000030c401007387 */ /* 0x0003e80000100a00 */
[----:B------:R1:W-:Y:S01]  /*130d0*/  STL.64 [R1+0x38], R198 ;  /* 0x000038c601007387 */ /* 0x0003e20000100a00 */
[----:B0-----:R-:W-:-:S02]  /*130e0*/  IMAD.MOV.U32 R192, RZ, RZ, R212 ;  /* 0x000000ffffc07224 */ /* 0x001fc400078e00d4 */
[----:B------:R-:W-:Y:S01]  /*130f0*/  IMAD.MOV.U32 R193, RZ, RZ, R213 ;  /* 0x000000ffffc17224 */ /* 0x000fe200078e00d5 */
[----:B------:R-:W3:Y:S01]  /*13100*/  LDL.LU R212, [R1+0x9d4] ;  /* 0x0009d40001d47983 */ /* 0x000ee20000300800 */
[----:B-1----:R-:W-:Y:S02]  /*13110*/  IMAD.MOV.U32 R194, RZ, RZ, R214 ;  /* 0x000000ffffc27224 */ /* 0x002fe400078e00d6 */
[----:B------:R-:W-:Y:S01]  /*13120*/  IMAD.MOV.U32 R195, RZ, RZ, R215 ;  /* 0x000000ffffc37224 */ /* 0x000fe200078e00d7 */
        /* <DEDUP_REMOVED lines=8> */
[----:B------:R-:W2:Y:S01]  /*131b0*/  LDL.LU R176, [R1+0x9c4] ;  /* 0x0009c40001b07983 */ /* 0x000ea20000300800 */
[----:B------:R-:W-:Y:S01]  /*131c0*/  IMAD.MOV.U32 R197, RZ, RZ, R177 ;  /* 0x000000ffffc57224 */ /* 0x000fe200078e00b1 */
[----:B------:R-:W-:Y:S01]  /*131d0*/  MOV R199, R179 ;  /* 0x000000b300c77202 */ /* 0x000fe20000000f00 */
[----:B------:R-:W-:Y:S01]  /*131e0*/  IMAD.MOV.U32 R198, RZ, RZ, R178 ;  /* 0x000000ffffc67224 */ /* 0x000fe200078e00b2 */
[----:B------:R-:W2:Y:S04]  /*131f0*/  LDL.LU R177, [R1+0x9c0] ;  /* 0x0009c00001b17983 */ /* 0x000ea80000300800 */
[----:B------:R-:W2:Y:S04]  /*13200*/  LDL.LU R178, [R1+0x9bc] ;  /* 0x0009bc0001b27983 */ /* 0x000ea80000300800 */
[----:B------:R-:W2:Y:S01]  /*13210*/  LDL.LU R179, [R1+0x9b8] ;  /* 0x0009b80001b37983 */ /* 0x000ea20000300800 */
[----:B---3--:R-:W-:-:S06]  /*13220*/  WARPGROUP.ARRIVE ;  /* 0x00000000000079c5 */ /* 0x008fcc0000000000 */
[----:B------:R-:W-:Y:S03]  /*13230*/  HGMMA.64x16x16.F32 R208, gdesc[UR36], R208, gsb0 ;  /* 0x0020000024d079f0 */ /* 0x000fe600080008d0 */
[----:B------:R-:W-:Y:S02]  /*13240*/  WARPGROUP.DEPBAR.LE gsb0, 0x0 ;  /* 0x00008000000079c5 */ /* 0x000fe40000010000 */
[----:B------:R-:W-:Y:S04]  /*13250*/  STL.64 [R1+0x8b0], R214 ;  /* 0x0008b0d601007387 */ /* 0x000fe80000100a00 */
[----:B------:R-:W-:Y:S04]  /*13260*/  STL.64 [R1+0x8a8], R212 ;  /* 0x0008a8d401007387 */ /* 0x000fe80000100a00 */
[----:B------:R0:W-:Y:S04]  /*13270*/  STL.64 [R1+0x8a0], R210 ;  /* 0x0008a0d201007387 */ /* 0x0001e80000100a00 */
[----:B------:R1:W-:Y:S01]  /*13280*/  STL.64 [R1+0x898], R208 ;  /* 0x000898d001007387 */ /* 0x0003e20000100a00 */
[----:B0-----:R-:W-:-:S02]  /*13290*/  IMAD.MOV.U32 R210, RZ, RZ, R182 ;  /* 0x000000ffffd27224 */ /* 0x001fc400078e00b6 */
[----:B-1----:R-:W-:Y:S02]  /*132a0*/  IMAD.MOV.U32 R208, RZ, RZ, R180 ;  /* 0x000000ffffd07224 */ /* 0x002fe400078e00b4 */
[----:B------:R-:W2:Y:S01]  /*132b0*/  LDL.LU R180, [R1+0x9b4] ;  /* 0x0009b40001b47983 */ /* 0x000ea20000300800 */
[----:B------:R-:W-:Y:S02]  /*132c0*/  IMAD.MOV.U32 R209, RZ, RZ, R181 ;  /* 0x000000ffffd17224 */ /* 0x000fe400078e00b5 */
[----:B------:R-:W-:Y:S01]  /*132d0*/  IMAD.MOV.U32 R211, RZ, RZ, R183 ;  /* 0x000000ffffd37224 */ /* 0x000fe200078e00b7 */
[----:B------:R-:W2:Y:S04]  /*132e0*/  LDL.LU R181, [R1+0x9b0] ;  /* 0x0009b00001b57983 */ /* 0x000ea80000300800 */
[----:B------:R-:W2:Y:S04]  /*132f0*/  LDL.LU R182, [R1+0x9ac] ;  /* 0x0009ac0001b67983 */ /* 0x000ea80000300800 */
[----:B------:R-:W2:Y:S01]  /*13300*/  LDL.LU R183, [R1+0x9a8] ;  /* 0x0009a80001b77983 */ /* 0x000ea20000300800 */
        /* <DEDUP_REMOVED lines=12> */
[----:B--2---:R-:W-:-:S06]  /*133d0*/  WARPGROUP.ARRIVE ;  /* 0x00000000000079c5 */ /* 0x004fcc0000000000 */
        /* <DEDUP_REMOVED lines=9> */
[----:B------:R-:W3:Y:S01]  /*13470*/  LDL.LU R148, [R1+0x994] ;  /* 0x0009940001947983 */ /* 0x000ee20000300800 */
[----:B------:R-:W-:-:S03]  /*13480*/  IMAD.MOV.U32 R179, RZ, RZ, R151 ;  /* 0x000000ffffb37224 */ /* 0x000fc600078e0097 */
[----:B------:R-:W3:Y:S04]  /*13490*/  LDL.LU R149, [R1+0x990] ;  /* 0x0009900001957983 */ /* 0x000ee80000300800 */
[----:B------:R-:W3:Y:S04]  /*134a0*/  LDL.LU R150, [R1+0x98c] ;  /* 0x00098c0001967983 */ /* 0x000ee80000300800 */
[----:B------:R-:W3:Y:S01]  /*134b0*/  LDL.LU R151, [R1+0x988] ;  /* 0x0009880001977983 */ /* 0x000ee20000300800 */
[----:B------:R-:W-:Y:S02]  /*134c0*/  IMAD.MOV.U32 R180, RZ, RZ, R116 ;  /* 0x000000ffffb47224 */ /* 0x000fe400078e0074 */
[----:B------:R-:W-:Y:S01]  /*134d0*/  IMAD.MOV.U32 R181, RZ, RZ, R117 ;  /* 0x000000ffffb57224 */ /* 0x000fe200078e0075 */
[----:B------:R-:W2:Y:S01]  /*134e0*/  LDL.LU R116, [R1+0x984] ;  /* 0x0009840001747983 */ /* 0x000ea20000300800 */
[----:B------:R-:W-:-:S02]  /*134f0*/  IMAD.MOV.U32 R182, RZ, RZ, R118 ;  /* 0x000000ffffb67224 */ /* 0x000fc400078e0076 */
        /* <DEDUP_REMOVED lines=33> */
[----:B------:R-:W-:Y:S01]  /*13710*/  UMOV UR56, UR8 ;  /* 0x0000000800387c82 */ /* 0x000fe20008000000 */
[----:B------:R-:W-:Y:S01]  /*13720*/  UMOV UR57, 0x40000040 ;  /* 0x4000004000397882 */ /* 0x000fe20000000000 */
[----:B------:R-:W-:Y:S04]  /*13730*/  STL.64 [R1+0x8f0], R150 ;  /* 0x0008f09601007387 */ /* 0x000fe80000100a00 */
[----:B------:R-:W-:Y:S01]  /*13740*/  STL.64 [R1+0x8e8], R148 ;  /* 0x0008e89401007387 */ /* 0x000fe20000100a00 */
[----:B------:R-:W-:Y:S02]  /*13750*/  WARPGROUP.DEPBAR.LE gsb0, 0x0 ;  /* 0x00008000000079c5 */ /* 0x000fe40000010000 */
[----:B------:R-:W-:-:S06]  /*13760*/  WARPGROUP.ARRIVE ;  /* 0x00000000000079c5 */ /* 0x000fcc0000000000 */
        /* <DEDUP_REMOVED lines=55> */
[----:B------:R-:W-:Y:S01]  /*13ae0*/  STL.64 [R1+0x900], R114 ;  /* 0x0009007201007387 */ /* 0x000fe20000100a00 */
[----:B------:R-:W-:-:S02]  /*13af0*/  WARPGROUP.DEPBAR.LE gsb0, 0x0 ;  /* 0x00008000000079c5 */ /* 0x000fc40000010000 */
[----:B------:R-:W-:-:S06]  /*13b00*/  WARPGROUP.ARRIVE ;  /* 0x00000000000079c5 */ /* 0x000fcc0000000000 */
[----:B------:R-:W-:Y:S01]  /*13b10*/  HGMMA.64x16x16.F32 R192, gdesc[UR20], R192, gsb0 ;  /* 0x0020000014c079f0 */ /* 0x000fe200080008c0 */
        /* <DEDUP_REMOVED lines=21> */
[----:B------:R0:W-:Y:S01]  /*13c70*/  STL.64 [R1+0x188], R194 ;  /* 0x000188c201007387 */ /* 0x0001e20000100a00 */
[----:B------:R-:W-:-:S03]  /*13c80*/  IMAD.MOV.U32 R116, RZ, RZ, R235 ;  /* 0x000000ffff747224 */ /* 0x000fc600078e00eb */
[----:B------:R0:W-:Y:S01]  /*13c90*/  STL.64 [R1+0x190], R196 ;  /* 0x000190c401007387 */ /* 0x0001e20000100a00 */
[----:B------:R-:W-:-:S03]  /*13ca0*/  MOV R117, R234 ;  /* 0x000000ea00757202 */ /* 0x000fc60000000f00 */
[----:B------:R0:W-:Y:S01]  /*13cb0*/  STL.64 [R1+0x198], R198 ;  /* 0x000198c601007387 */ /* 0x0001e20000100a00 */
[----:B------:R-:W-:-:S03]  /*13cc0*/  IMAD.MOV.U32 R118, RZ, RZ, R233 ;  /* 0x000000ffff767224 */ /* 0x000fc600078e00e9 */
[----:B------:R-:W4:Y:S01]  /*13cd0*/  LDL.LU R114, [R1+0x408] ;  /* 0x0004080001727983 */ /* 0x000f220000300800 */
[----:B------:R-:W-:-:S03]  /*13ce0*/  IMAD.MOV.U32 R119, RZ, RZ, R232 ;  /* 0x000000ffff777224 */ /* 0x000fc600078e00e8 */
[----:B------:R-:W4:Y:S04]  /*13cf0*/  LDL.LU R115, [R1+0x40c] ;  /* 0x00040c0001737983 */ /* 0x000f280000300800 */
[----:B------:R-:W4:Y:S04]  /*13d00*/  LDL.LU R235, [R1+0x974] ;  /* 0x0009740001eb7983 */ /* 0x000f280000300800 */
[----:B------:R-:W4:Y:S04]  /*13d10*/  LDL.LU R234, [R1+0x970] ;  /* 0x0009700001ea7983 */ /* 0x000f280000300800 */
[----:B------:R-:W4:Y:S04]  /*13d20*/  LDL.LU R233, [R1+0x96c] ;  /* 0x00096c0001e97983 */ /* 0x000f280000300800 */
[----:B------:R-:W4:Y:S04]  /*13d30*/  LDL.LU R232, [R1+0x968] ;  /* 0x0009680001e87983 */ /* 0x000f280000300800 */
[----:B-1----:R-:W4:Y:S04]  /*13d40*/  LDL.LU R208, [R1+0x280] ;  /* 0x0002800001d07983 */ /* 0x002f280000300800 */
[----:B------:R-:W4:Y:S04]  /*13d50*/  LDL.LU R209, [R1+0x284] ;  /* 0x0002840001d17983 */ /* 0x000f280000300800 */
[----:B--2---:R-:W2:Y:S04]  /*13d60*/  LDL.LU R210, [R1+0x288] ;  /* 0x0002880001d27983 */ /* 0x004ea80000300800 */
[----:B------:R-:W2:Y:S04]  /*13d70*/  LDL.LU R211, [R1+0x28c] ;  /* 0x00028c0001d37983 */ /* 0x000ea80000300800 */
[----:B---3--:R-:W2:Y:S04]  /*13d80*/  LDL.LU R212, [R1+0x290] ;  /* 0x0002900001d47983 */ /* 0x008ea80000300800 */
[----:B------:R-:W2:Y:S04]  /*13d90*/  LDL.LU R213, [R1+0x294] ;  /* 0x0002940001d57983 */ /* 0x000ea80000300800 */
[----:B----4-:R-:W2:Y:S04]  /*13da0*/  LDL.LU R214, [R1+0x298] ;  /* 0x0002980001d67983 */ /* 0x010ea80000300800 */
[----:B------:R-:W2:Y:S04]  /*13db0*/  LDL.LU R215, [R1+0x29c] ;  /* 0x00029c0001d77983 */ /* 0x000ea80000300800 */
        /* <DEDUP_REMOVED lines=34> */
[----:B------:R-:W4:Y:S04]  /*13fe0*/  LDL.LU R176, [R1+0x2e0] ;  /* 0x0002e00001b07983 */ /* 0x000f280000300800 */
[----:B------:R-:W4:Y:S04]  /*13ff0*/  LDL.LU R177, [R1+0x2e4] ;  /* 0x0002e40001b17983 */ /* 0x000f280000300800 */
[----:B------:R-:W4:Y:S01]  /*14000*/  LDL.LU R178, [R1+0x2e8] ;  /* 0x0002e80001b27983 */ /* 0x000f220000300800 */
[----:B------:R-:W-:Y:S01]  /*14010*/  UMOV UR49, UR9 ;  /* 0x0000000900317c82 */ /* 0x000fe20008000000 */
        /* <DEDUP_REMOVED lines=16> */
[----:B------:R-:W-:Y:S04]  /*14120*/  STL.64 [R1+0x200], R192 ;  /* 0x000200c001007387 */ /* 0x000fe80000100a00 */
[----:B------:R-:W-:Y:S04]  /*14130*/  STL.64 [R1+0x208], R194 ;  /* 0x000208c201007387 */ /* 0x000fe80000100a00 */
[----:B------:R-:W-:Y:S01]  /*14140*/  STL.64 [R1+0x210], R196 ;  /* 0x000210c401007387 */ /* 0x000fe20000100a00 */
[----:B------:R-:W-:-:S02]  /*14150*/  WARPGROUP.DEPBAR.LE gsb0, 0x0 ;  /* 0x00008000000079c5 */ /* 0x000fc40000010000 */
[----:B------:R-:W-:-:S06]  /*14160*/  WARPGROUP.ARRIVE ;  /* 0x00000000000079c5 */ /* 0x000fcc0000000000 */
[----:B------:R-:W-:Y:S01]  /*14170*/  HGMMA.64x16x16.F32 R80, gdesc[UR44], R80, gsb0 ;  /* 0x002000002c5079f0 */ /* 0x000fe20008000850 */
[----:B------:R0:W-:Y:S04]  /*14180*/  STL.64 [R1+0x218], R198 ;  /* 0x000218c601007387 */ /* 0x0001e80000100a00 */
[----:B0-----:R-:W2:Y:S04]  /*14190*/  LDL.LU.64 R198, [R1+0x960] ;  /* 0x0009600001c67983 */ /* 0x001ea80000300a00 */
[----:B------:R-:W2:Y:S04]  /*141a0*/  LDL.LU.64 R196, [R1+0x958] ;  /* 0x0009580001c47983 */ /* 0x000ea80000300a00 */
[----:B------:R-:W2:Y:S04]  /*141b0*/  LDL.LU.64 R194, [R1+0x950] ;  /* 0x0009500001c27983 */ /* 0x000ea80000300a00 */
[----:B------:R-:W2:Y:S04]  /*141c0*/  LDL.LU.64 R192, [R1+0x948] ;  /* 0x0009480001c07983 */ /* 0x000ea80000300a00 */
[----:B------:R0:W-:Y:S04]  /*141d0*/  STL.64 [R1+0x280], R208 ;  /* 0x000280d001007387 */ /* 0x0001e80000100a00 */
[----:B------:R1:W-:Y:S04]  /*141e0*/  STL.64 [R1+0x288], R210 ;  /* 0x000288d201007387 */ /* 0x0003e80000100a00 */
[----:B------:R3:W-:Y:S04]  /*141f0*/  STL.64 [R1+0x290], R212 ;  /* 0x000290d401007387 */ /* 0x0007e80000100a00 */
[----:B------:R4:W-:Y:S04]  /*14200*/  STL.64 [R1+0x298], R214 ;  /* 0x000298d601007387 */ /* 0x0009e80000100a00 */
[----:B0-----:R-:W2:Y:S04]  /*14210*/  LDL.LU.64 R208, [R1+0x260] ;  /* 0x0002600001d07983 */ /* 0x001ea80000300a00 */
[----:B-1----:R-:W2:Y:S04]  /*14220*/  LDL.LU.64 R210, [R1+0x268] ;  /* 0x0002680001d27983 */ /* 0x002ea80000300a00 */
[----:B---3--:R-:W2:Y:S04]  /*14230*/  LDL.LU.64 R212, [R1+0x270] ;  /* 0x0002700001d47983 */ /* 0x008ea80000300a00 */
[----:B----4-:R-:W2:Y:S01]  /*14240*/  LDL.LU.64 R214, [R1+0x278] ;  /* 0x0002780001d67983 */ /* 0x010ea20000300a00 */
[----:B------:R-:W-:-:S02]  /*14250*/  WARPGROUP.DEPBAR.LE gsb0, 0x0 ;  /* 0x00008000000079c5 */ /* 0x000fc40000010000 */
[----:B------:R-:W-:Y:S01]  /*14260*/  WARPGROUP.ARRIVE ;  /* 0x00000000000079c5 */ /* 0x000fe20000000000 */
[----:B------:R-:W-:Y:S01]  /*14270*/  UMOV UR4, UR56 ;  /* 0x0000003800047c82 */ /* 0x000fe20008000000 */
[----:B------:R-:W-:-:S04]  /*14280*/  UMOV UR5, UR57 ;  /* 0x0000003900057c82 */ /* 0x000fc80008000000 */
        /* <DEDUP_REMOVED lines=14> */
[----:B------:R-:W-:Y:S02]  /*14370*/  IMAD.MOV.U32 R179, RZ, RZ, R7 ;  /* 0x000000ffffb37224 */ /* 0x000fe400078e0007 */
[----:B------:R-:W-:Y:S02]  /*14380*/  IMAD.MOV.U32 R180, RZ, RZ, R5 ;  /* 0x000000ffffb47224 */ /* 0x000fe400078e0005 */
[----:B------:R-:W-:Y:S02]  /*14390*/  IMAD.MOV.U32 R181, RZ, RZ, R3 ;  /* 0x000000ffffb57224 */ /* 0x000fe400078e0003 */
[----:B------:R-:W-:Y:S02]  /*143a0*/  IMAD.MOV.U32 R182, RZ, RZ, R2 ;  /* 0x000000ffffb67224 */ /* 0x000fe400078e0002 */
[----:B------:R-:W-:Y:S01]  /*143b0*/  IMAD.MOV.U32 R183, RZ, RZ, R0 ;  /* 0x000000ffffb77224 */ /* 0x000fe200078e0000 */
[----:B------:R-:W-:Y:S01]  /*143c0*/  UMOV UR8, UR4 ;  /* 0x0000000400087c82 */ /* 0x000fe20008000000 */
[----:B------:R-:W-:Y:S01]  /*143d0*/  UMOV UR9, UR5 ;  /* 0x0000000500097c82 */ /* 0x000fe20008000000 */
[----:B------:R-:W-:Y:S04]  /*143e0*/  STL.64 [R1+0x300], R228 ;  /* 0x000300e401007387 */ /* 0x000fe80000100a00 */
[----:B------:R0:W-:Y:S01]  /*143f0*/  STL.64 [R1+0x308], R230 ;  /* 0x000308e601007387 */ /* 0x0001e20000100a00 */
[----:B------:R-:W-:-:S02]  /*14400*/  WARPGROUP.DEPBAR.LE gsb0, 0x0 ;  /* 0x00008000000079c5 */ /* 0x000fc40000010000 */
[----:B------:R-:W-:-:S06]  /*14410*/  WARPGROUP.ARRIVE ;  /* 0x00000000000079c5 */ /* 0x000fcc0000000000 */
[----:B------:R-:W-:Y:S01]  /*14420*/  HGMMA.64x16x16.F32 R176, gdesc[UR8], R176, gsb0 ;  /* 0x0020000008b079f0 */ /* 0x000fe200080008b0 */
[----:B------:R-:W-:Y:S04]  /*14430*/  STL.64 [R1+0x310], R232 ;  /* 0x000310e801007387 */ /* 0x000fe80000100a00 */
[----:B------:R1:W-:Y:S04]  /*14440*/  STL.64 [R1+0x318], R234 ;  /* 0x000318ea01007387 */ /* 0x0003e80000100a00 */
[----:B0-----:R-:W3:Y:S04]  /*14450*/  LDL.LU.64 R230, [R1+0x940] ;  /* 0x0009400001e67983 */ /* 0x001ee80000300a00 */
        /* <DEDUP_REMOVED lines=9> */
[----:B-1----:R-:W-:-:S03]  /*144f0*/  IMAD.MOV.U32 R235, RZ, RZ, R23 ;  /* 0x000000ffffeb7224 */ /* 0x002fc600078e0017 */
[----:B------:R0:W-:Y:S04]  /*14500*/  STL.64 [R1+0x3e0], R144 ;  /* 0x0003e09001007387 */ /* 0x0001e80000100a00 */
[----:B------:R1:W-:Y:S04]  /*14510*/  STL.64 [R1+0x3e8], R146 ;  /* 0x0003e89201007387 */ /* 0x0003e80000100a00 */
[----:B------:R4:W-:Y:S04]  /*14520*/  STL.64 [R1+0x3f0], R148 ;  /* 0x0003f09401007387 */ /* 0x0009e80000100a00 */
[----:B------:R4:W-:Y:S04]  /*14530*/  STL.64 [R1+0x3f8], R150 ;  /* 0x0003f89601007387 */ /* 0x0009e80000100a00 */
[----:B------:R-:W-:Y:S04]  /*14540*/  STL.64 [R1+0x360], R16 ;  /* 0x0003601001007387 */ /* 0x000fe80000100a00 */
[----:B------:R-:W-:Y:S04]  /*14550*/  STL.64 [R1+0x368], R18 ;  /* 0x0003681201007387 */ /* 0x000fe80000100a00 */
[----:B------:R-:W-:Y:S04]  /*14560*/  STL.64 [R1+0x370], R20 ;  /* 0x0003701401007387 */ /* 0x000fe80000100a00 */
[----:B------:R-:W-:Y:S04]  /*14570*/  STL [R1+0x378], R22 ;  /* 0x0003781601007387 */ /* 0x000fe80000100800 */
[----:B------:R-:W-:Y:S01]  /*14580*/  STL [R1+0x870], R235 ;  /* 0x000870eb01007387 */ /* 0x000fe20000100800 */
[----:B------:R-:W-:-:S03]  /*14590*/  WARPGROUP.DEPBAR.LE gsb0, 0x0 ;  /* 0x00008000000079c5 */ /* 0x000fc60000010000 */
[----:B0-----:R-:W3:Y:S04]  /*145a0*/  LDL.LU.64 R144, [R1+0x160] ;  /* 0x0001600001907983 */ /* 0x001ee80000300a00 */
[----:B-1----:R-:W3:Y:S04]  /*145b0*/  LDL.LU.64 R146, [R1+0x168] ;  /* 0x0001680001927983 */ /* 0x002ee80000300a00 */
[----:B----4-:R-:W3:Y:S04]  /*145c0*/  LDL.LU.64 R148, [R1+0x170] ;  /* 0x0001700001947983 */ /* 0x010ee80000300a00 */
[----:B------:R0:W-:Y:S04]  /*145d0*/  STL.64 [R1+0x2e0], R176 ;  /* 0x0002e0b001007387 */ /* 0x0001e80000100a00 */
[----:B------:R1:W-:Y:S04]  /*145e0*/  STL.64 [R1+0x2e8], R178 ;  /* 0x0002e8b201007387 */ /* 0x0003e80000100a00 */
[----:B------:R4:W-:Y:S04]  /*145f0*/  STL.64 [R1+0x2f0], R180 ;  /* 0x0002f0b401007387 */ /* 0x0009e80000100a00 */
[----:B------:R4:W-:Y:S04]  /*14600*/  STL.64 [R1+0x2f8], R182 ;  /* 0x0002f8b601007387 */ /* 0x0009e80000100a00 */
[----:B------:R-:W3:Y:S01]  /*14610*/  LDL.LU.64 R150, [R1+0x178] ;  /* 0x0001780001967983 */ /* 0x000ee20000300a00 */
[----:B--2---:R-:W-:-:S03]  /*14620*/  WARPGROUP.ARRIVE ;  /* 0x00000000000079c5 */ /* 0x004fc60000000000 */
[----:B0-----:R-:W2:Y:S01]  /*14630*/  LDL.LU.64 R176, [R1+0xe0] ;  /* 0x0000e00001b07983 */ /* 0x001ea20000300a00 */
[----:B------:R-:W-:-:S03]  /*14640*/  UMOV UR12, UR4 ;  /* 0x00000004000c7c82 */ /* 0x000fc60008000000 */
[----:B-1----:R-:W2:Y:S01]  /*14650*/  LDL.LU.64 R178, [R1+0xe8] ;  /* 0x0000e80001b27983 */ /* 0x002ea20000300a00 */
[----:B------:R-:W-:Y:S02]  /*14660*/  UMOV UR13, UR5 ;  /* 0x00000005000d7c82 */ /* 0x000fe40008000000 */
[----:B------:R-:W-:Y:S01]  /*14670*/  HGMMA.64x16x16.F32 R208, gdesc[UR12], R208, gsb0 ;  /* 0x002000000cd079f0 */ /* 0x000fe200080008d0 */
[----:B----4-:R-:W2:Y:S04]  /*14680*/  LDL.LU.64 R180, [R1+0xf0] ;  /* 0x0000f00001b47983 */ /* 0x010ea80000300a00 */
[----:B------:R-:W2:Y:S01]  /*14690*/  LDL.LU.64 R182, [R1+0xf8] ;  /* 0x0000f80001b67983 */ /* 0x000ea20000300a00 */
        /* <DEDUP_REMOVED lines=13> */
[----:B------:R-:W-:Y:S01]  /*14770*/  WARPGROUP.ARRIVE ;  /* 0x00000000000079c5 */ /* 0x000fe20000000000 */
[----:B------:R-:W-:Y:S01]  /*14780*/  UMOV UR16, UR4 ;  /* 0x0000000400107c82 */ /* 0x000fe20008000000 */
[----:B------:R-:W-:-:S04]  /*14790*/  UMOV UR17, UR5 ;  /* 0x0000000500117c82 */ /* 0x000fc80008000000 */
[----:B------:R-:W-:Y:S01]  /*147a0*/  HGMMA.64x16x16.F32 R8, gdesc[UR16], R8, gsb0 ;  /* 0x00200000100879f0 */ /* 0x000fe20008000808 */
[----:B------:R-:W-:Y:S01]  /*147b0*/  UMOV UR20, UR4 ;  /* 0x0000000400147c82 */ /* 0x000fe20008000000 */
[----:B------:R-:W-:Y:S01]  /*147c0*/  UMOV UR21, UR5 ;  /* 0x0000000500157c82 */ /* 0x000fe20008000000 */
[----:B------:R-:W-:Y:S02]  /*147d0*/  WARPGROUP.DEPBAR.LE gsb0, 0x0 ;  /* 0x00008000000079c5 */ /* 0x000fe40000010000 */
[----:B------:R-:W-:Y:S01]  /*147e0*/  UMOV UR24, UR4 ;  /* 0x0000000400187c82 */ /* 0x000fe20008000000 */
        /* <DEDUP_REMOVED lines=70> */
[----:B------:R0:W-:Y:S04]  /*14c50*/  STL.64 [R1+0x1e0], R8 ;  /* 0x0001e00801007387 */ /* 0x0001e80000100a00 */
[----:B------:R1:W-:Y:S04]  /*14c60*/  STL.64 [R1+0x1e8], R10 ;  /* 0x0001e80a01007387 */ /* 0x0003e80000100a00 */
[----:B------:R-:W-:Y:S01]  /*14c70*/  STL.64 [R1+0x1f0], R12 ;  /* 0x0001f00c01007387 */ /* 0x000fe20000100a00 */
[----:B------:R-:W-:-:S03]  /*14c80*/  IMAD.MOV.U32 R7, RZ, RZ, R211 ;  /* 0x000000ffff077224 */ /* 0x000fc600078e00d3 */
[----:B------:R-:W-:Y:S01]  /*14c90*/  STL [R1+0x1f8], R14 ;  /* 0x0001f80e01007387 */ /* 0x000fe20000100800 */
[----:B0-----:R-:W-:Y:S01]  /*14ca0*/  IMAD.MOV.U32 R9, RZ, RZ, R209 ;  /* 0x000000ffff097224 */ /* 0x001fe200078e00d1 */
[----:B------:R-:W-:Y:S01]  /*14cb0*/  MOV R8, R210 ;  /* 0x000000d200087202 */ /* 0x000fe20000000f00 */
[----:B-1----:R-:W-:Y:S02]  /*14cc0*/  IMAD.MOV.U32 R10, RZ, RZ, R208 ;  /* 0x000000ffff0a7224 */ /* 0x002fe400078e00d0 */
        /* <DEDUP_REMOVED lines=43> */
[----:B--2---:R-:W-:-:S06]  /*14f80*/  WARPGROUP.ARRIVE ;  /* 0x00000000000079c5 */ /* 0x004fcc0000000000 */
        /* <DEDUP_REMOVED lines=11> */
[----:B------:R1:W-:Y:S01]  /*15040*/  STL.64 [R1+0x830], R128 ;  /* 0x0008308001007387 */ /* 0x0003e20000100a00 */
[----:B------:R-:W-:-:S03]  /*15050*/  IMAD.MOV.U32 R19, RZ, RZ, R176 ;  /* 0x000000ffff137224 */ /* 0x000fc600078e00b0 */
[----:B------:R-:W-:Y:S01]  /*15060*/  STL.64 [R1+0x868], R102 ;  /* 0x0008686601007387 */ /* 0x000fe20000100a00 */
[----:B------:R-:W-:-:S03]  /*15070*/  MOV R20, R177 ;  /* 0x000000b100147202 */ /* 0x000fc60000000f00 */
[----:B------:R-:W-:Y:S04]  /*15080*/  STL.64 [R1+0x860], R100 ;  /* 0x0008606401007387 */ /* 0x000fe80000100a00 */
[----:B------:R-:W-:Y:S01]  /*15090*/  STL.64 [R1+0x858], R98 ;  /* 0x0008586201007387 */ /* 0x000fe20000100a00 */
[----:B------:R-:W-:-:S03]  /*150a0*/  WARPGROUP.DEPBAR.LE gsb0, 0x0 ;  /* 0x00008000000079c5 */ /* 0x000fc60000010000 */
[----:B------:R2:W-:Y:S04]  /*150b0*/  STL.64 [R1+0x850], R96 ;  /* 0x0008506001007387 */ /* 0x0005e80000100a00 */
[----:B------:R-:W3:Y:S04]  /*150c0*/  LDL.LU R176, [R1+0x420] ;  /* 0x0004200001b07983 */ /* 0x000ee80000300800 */
[----:B------:R-:W3:Y:S01]  /*150d0*/  LDL.LU R177, [R1+0x424] ;  /* 0x0004240001b17983 */ /* 0x000ee20000300800 */
[----:B------:R-:W-:-:S03]  /*150e0*/  IMAD.MOV.U32 R21, RZ, RZ, R178 ;  /* 0x000000ffff157224 */ /* 0x000fc600078e00b2 */
[----:B------:R4:W-:Y:S01]  /*150f0*/  STL.64 [R1+0x40], R208 ;  /* 0x000040d001007387 */ /* 0x0009e20000100a00 */
[----:B------:R-:W-:-:S03]  /*15100*/  IMAD.MOV.U32 R22, RZ, RZ, R179 ;  /* 0x000000ffff167224 */ /* 0x000fc600078e00b3 */
[----:B------:R4:W-:Y:S01]  /*15110*/  STL.64 [R1+0x48], R210 ;  /* 0x000048d201007387 */ /* 0x0009e20000100a00 */
[----:B------:R-:W-:-:S03]  /*15120*/  IMAD.MOV.U32 R23, RZ, RZ, R180 ;  /* 0x000000ffff177224 */ /* 0x000fc600078e00b4 */
[----:B------:R4:W-:Y:S01]  /*15130*/  STL.64 [R1+0x50], R212 ;  /* 0x000050d401007387 */ /* 0x0009e20000100a00 */
[----:B------:R-:W-:-:S03]  /*15140*/  IMAD.MOV.U32 R232, RZ, RZ, R181 ;  /* 0x000000ffffe87224 */ /* 0x000fc600078e00b5 */
[----:B------:R4:W-:Y:S01]  /*15150*/  STL.64 [R1+0x58], R214 ;  /* 0x000058d601007387 */ /* 0x0009e20000100a00 */
[----:B------:R-:W-:-:S03]  /*15160*/  IMAD.MOV.U32 R233, RZ, RZ, R182 ;  /* 0x000000ffffe97224 */ /* 0x000fc600078e00b6 */
[----:B------:R-:W3:Y:S01]  /*15170*/  LDL.LU R178, [R1+0x428] ;  /* 0x0004280001b27983 */ /* 0x000ee20000300800 */
[----:B------:R-:W-:-:S03]  /*15180*/  IMAD.MOV.U32 R234, RZ, RZ, R183 ;  /* 0x000000ffffea7224 */ /* 0x000fc600078e00b7 */
[----:B------:R-:W3:Y:S04]  /*15190*/  LDL.LU R179, [R1+0x42c] ;  /* 0x00042c0001b37983 */ /* 0x000ee80000300800 */
[----:B------:R-:W3:Y:S04]  /*151a0*/  LDL.LU R180, [R1+0x430] ;  /* 0x0004300001b47983 */ /* 0x000ee80000300800 */
[----:B------:R-:W3:Y:S04]  /*151b0*/  LDL.LU R181, [R1+0x434] ;  /* 0x0004340001b57983 */ /* 0x000ee80000300800 */
[----:B------:R-:W3:Y:S04]  /*151c0*/  LDL.LU R182, [R1+0x438] ;  /* 0x0004380001b67983 */ /* 0x000ee80000300800 */
[----:B------:R-:W3:Y:S04]  /*151d0*/  LDL.LU R183, [R1+0x43c] ;  /* 0x00043c0001b77983 */ /* 0x000ee80000300800 */
        /* <DEDUP_REMOVED lines=8> */
[----:B-1----:R-:W3:Y:S04]  /*15260*/  LDL.LU R128, [R1+0x240] ;  /* 0x0002400001807983 */ /* 0x002ee80000300800 */
        /* <DEDUP_REMOVED lines=23> */
[----:B--2---:R-:W2:Y:S04]  /*153e0*/  LDL.LU R96, [R1+0x1c0] ;  /* 0x0001c00001607983 */ /* 0x004ea80000300800 */
        /* <DEDUP_REMOVED lines=17> */
[----:B------:R-:W-:Y:S01]  /*15500*/  MOV R18, R144 ;  /* 0x0000009000127202 */ /* 0x000fe20000000f00 */
[----:B------:R-:W-:Y:S01]  /*15510*/  IMAD.MOV.U32 R17, RZ, RZ, R145 ;  /* 0x000000ffff117224 */ /* 0x000fe200078e0091 */
[----:B------:R-:W2:Y:S01]  /*15520*/  LDL.LU R144, [R1+0x3c0] ;  /* 0x0003c00001907983 */ /* 0x000ea20000300800 */
[----:B------:R-:W-:-:S02]  /*15530*/  IMAD.MOV.U32 R235, RZ, RZ, R15 ;  /* 0x000000ffffeb7224 */ /* 0x000fc400078e000f */
[----:B------:R-:W-:Y:S01]  /*15540*/  IMAD.MOV.U32 R16, RZ, RZ, R146 ;  /* 0x000000ffff107224 */ /* 0x000fe200078e0092 */
[----:B------:R-:W2:Y:S01]  /*15550*/  LDL.LU R145, [R1+0x3c4] ;  /* 0x0003c40001917983 */ /* 0x000ea20000300800 */
[----:B------:R-:W-:Y:S02]  /*15560*/  IMAD.MOV.U32 R15, RZ, RZ, R147 ;  /* 0x000000ffff0f7224 */ /* 0x000fe400078e0093 */
        /* <DEDUP_REMOVED lines=9> */
[----:B------:R-:W2:Y:S01]  /*15600*/  LDL.LU R151, [R1+0x3dc] ;  /* 0x0003dc0001977983 */ /* 0x000ea20000300800 */
[----:B------:R-:W-:Y:S01]  /*15610*/  UMOV UR20, UR56 ;  /* 0x0000003800147c82 */ /* 0x000fe20008000000 */
[----:B------:R-:W-:Y:S01]  /*15620*/  UMOV UR21, UR57 ;  /* 0x0000003900157c82 */ /* 0x000fe20008000000 */
[----:B------:R-:W-:Y:S01]  /*15630*/  UMOV UR16, UR56 ;  /* 0x0000003800107c82 */ /* 0x000fe20008000000 */
[----:B------:R-:W-:Y:S01]  /*15640*/  UMOV UR17, UR57 ;  /* 0x0000003900117c82 */ /* 0x000fe20008000000 */
[----:B----4-:R-:W4:Y:S04]  /*15650*/  LDL.LU R208, [R1+0x3a0] ;  /* 0x0003a00001d07983 */ /* 0x010f280000300800 */
[----:B------:R-:W4:Y:S04]  /*15660*/  LDL.LU R209, [R1+0x3a4] ;  /* 0x0003a40001d17983 */ /* 0x000f280000300800 */
[----:B------:R-:W4:Y:S04]  /*15670*/  LDL.LU R210, [R1+0x3a8] ;  /* 0x0003a80001d27983 */ /* 0x000f280000300800 */
[----:B------:R-:W4:Y:S04]  /*15680*/  LDL.LU R211, [R1+0x3ac] ;  /* 0x0003ac0001d37983 */ /* 0x000f280000300800 */
[----:B------:R-:W4:Y:S04]  /*15690*/  LDL.LU R212, [R1+0x3b0] ;  /* 0x0003b00001d47983 */ /* 0x000f280000300800 */
[----:B------:R-:W4:Y:S04]  /*156a0*/  LDL.LU R213, [R1+0x3b4] ;  /* 0x0003b40001d57983 */ /* 0x000f280000300800 */
[----:B------:R-:W4:Y:S04]  /*156b0*/  LDL.LU R214, [R1+0x3b8] ;  /* 0x0003b80001d67983 */ /* 0x000f280000300800 */
[----:B------:R-:W4:Y:S01]  /*156c0*/  LDL.LU R215, [R1+0x3bc] ;  /* 0x0003bc0001d77983 */ /* 0x000f220000300800 */
[----:B---3--:R-:W-:-:S06]  /*156d0*/  WARPGROUP.ARRIVE ;  /* 0x00000000000079c5 */ /* 0x008fcc0000000000 */
[----:B------:R-:W-:Y:S03]  /*156e0*/  HGMMA.64x16x16.F32 R80, gdesc[UR24], R80, gsb0 ;  /* 0x00200000185079f0 */ /* 0x000fe60008000850 */
[----:B------:R-:W-:Y:S02]  /*156f0*/  WARPGROUP.DEPBAR.LE gsb0, 0x0 ;  /* 0x00008000000079c5 */ /* 0x000fe40000010000 */
[----:B------:R-:W-:-:S06]  /*15700*/  WARPGROUP.ARRIVE ;  /* 0x00000000000079c5 */ /* 0x000fcc0000000000 */
[----:B------:R-:W-:Y:S03]  /*15710*/  HGMMA.64x16x16.F32 R112, gdesc[UR20], R112, gsb0 ;  /* 0x00200000147079f0 */ /* 0x000fe60008000870 */
        /* <DEDUP_REMOVED lines=31> */
[----:B------:R-:W-:-:S03]  /*15910*/  UMOV UR7, 0x40000040 ;  /* 0x4000004000077882 */ /* 0x000fc60000000000 */
[----:B------:R-:W-:Y:S02]  /*15920*/  UMOV UR4, UR12 ;  /* 0x0000000c00047c82 */ /* 0x000fe40008000000 */
        /* <DEDUP_REMOVED lines=18> */
[----:B----4-:R-:W-:-:S06]  /*15a50*/  WARPGROUP.ARRIVE ;  /* 0x00000000000079c5 */ /* 0x010fcc0000000000 */
        /* <DEDUP_REMOVED lines=33> */
[----:B------:R4:W-:Y:S04]  /*15c70*/  STL.64 [R1+0x438], R182 ;  /* 0x000438b601007387 */ /* 0x0009e80000100a00 */
[----:B0-----:R-:W2:Y:S04]  /*15c80*/  LDL.LU R160, [R1+0xa0] ;  /* 0x0000a00001a07983 */ /* 0x001ea80000300800 */
[----:B------:R-:W2:Y:S04]  /*15c90*/  LDL.LU R161, [R1+0xa4] ;  /* 0x0000a40001a17983 */ /* 0x000ea80000300800 */
[----:B------:R0:W-:Y:S04]  /*15ca0*/  STL.64 [R1+0x3a0], R208 ;  /* 0x0003a0d001007387 */ /* 0x0001e80000100a00 */
[----:B------:R0:W-:Y:S04]  /*15cb0*/  STL.64 [R1+0x3a8], R210 ;  /* 0x0003a8d201007387 */ /* 0x0001e80000100a00 */
[----:B------:R0:W-:Y:S04]  /*15cc0*/  STL.64 [R1+0x3b0], R212 ;  /* 0x0003b0d401007387 */ /* 0x0001e80000100a00 */
[----:B------:R0:W-:Y:S04]  /*15cd0*/  STL.64 [R1+0x3b8], R214 ;  /* 0x0003b8d601007387 */ /* 0x0001e80000100a00 */
[----:B-1----:R-:W2:Y:S04]  /*15ce0*/  LDL.LU R162, [R1+0xa8] ;  /* 0x0000a80001a27983 */ /* 0x002ea80000300800 */
[----:B------:R-:W2:Y:S04]  /*15cf0*/  LDL.LU R163, [R1+0xac] ;  /* 0x0000ac0001a37983 */ /* 0x000ea80000300800 */
[----:B----4-:R-:W2:Y:S04]  /*15d00*/  LDL.LU R164, [R1+0xb0] ;  /* 0x0000b00001a47983 */ /* 0x010ea80000300800 */
[----:B------:R-:W2:Y:S04]  /*15d10*/  LDL.LU R165, [R1+0xb4] ;  /* 0x0000b40001a57983 */ /* 0x000ea80000300800 */
[----:B------:R-:W2:Y:S04]  /*15d20*/  LDL.LU R166, [R1+0xb8] ;  /* 0x0000b80001a67983 */ /* 0x000ea80000300800 */
[----:B------:R-:W2:Y:S04]  /*15d30*/  LDL.LU R167, [R1+0xbc] ;  /* 0x0000bc0001a77983 */ /* 0x000ea80000300800 */
        /* <DEDUP_REMOVED lines=32> */
[----:B------:R-:W-:-:S03]  /*15f40*/  UIADD3 UR10, UR60, 0x104, URZ ;  /* 0x000001043c0a7890 */ /* 0x000fc6000fffe03f */
[----:B------:R-:W4:Y:S04]  /*15f50*/  LDL.LU R128, [R1+0x120] ;  /* 0x0001200001807983 */ /* 0x000f280000300800 */
[----:B------:R-:W4:Y:S01]  /*15f60*/  LDL.LU R129, [R1+0x124] ;  /* 0x0001240001817983 */ /* 0x000f220000300800 */
[----:B------:R-:W-:-:S03]  /*15f70*/  UMOV UR8, UR4 ;  /* 0x0000000400087c82 */ /* 0x000fc60008000000 */
[----:B------:R-:W4:Y:S01]  /*15f80*/  LDL.LU R130, [R1+0x128] ;  /* 0x0001280001827983 */ /* 0x000f220000300800 */
[----:B------:R-:W-:Y:S01]  /*15f90*/  UMOV UR9, UR5 ;  /* 0x0000000500097c82 */ /* 0x000fe20008000000 */
[----:B------:R-:W-:Y:S02]  /*15fa0*/  UMOV UR11, 0x40000040 ;  /* 0x40000040000b7882 */ /* 0x000fe40000000000 */
        /* <DEDUP_REMOVED lines=10> */
[----:B------:R-:W-:Y:S01]  /*16050*/  UIADD3 UR18, UR60, 0x204, URZ ;  /* 0x000002043c127890 */ /* 0x000fe2000fffe03f */
[----:B------:R-:W4:Y:S01]  /*16060*/  LDL.LU R192, [R1+0x20] ;  /* 0x0000200001c07983 */ /* 0x000f220000300800 */
[----:B------:R-:W-:-:S03]  /*16070*/  UMOV UR17, UR19 ;  /* 0x0000001300117c82 */ /* 0x000fc60008000000 */
[----:B------:R-:W4:Y:S01]  /*16080*/  LDL.LU R193, [R1+0x24] ;  /* 0x0000240001c17983 */ /* 0x000f220000300800 */
[----:B------:R-:W-:-:S03]  /*16090*/  UMOV UR19, 0x40000040 ;  /* 0x4000004000137882 */ /* 0x000fc60000000000 */
        /* <DEDUP_REMOVED lines=15> */
[----:B------:R-:W-:Y:S01]  /*16190*/  STL.64 [R1+0x320], R144 ;  /* 0x0003209001007387 */ /* 0x000fe20000100a00 */
[----:B------:R-:W-:Y:S02]  /*161a0*/  WARPGROUP.DEPBAR.LE gsb0, 0x0 ;  /* 0x00008000000079c5 */ /* 0x000fe40000010000 */
[----:B----4-:R-:W-:-:S06]  /*161b0*/  WARPGROUP.ARRIVE ;  /* 0x00000000000079c5 */ /* 0x010fcc0000000000 */
[----:B------:R-:W-:Y:S01]  /*161c0*/  HGMMA.64x16x16.F32 R208, gdesc[UR16], R208, gsb0 ;  /* 0x0020000010d079f0 */ /* 0x000fe200080008d0 */
        /* <DEDUP_REMOVED lines=116> */
[----:B0-----:R-:W4:Y:S04]  /*16910*/  LDL.LU R192, [R1] ;  /* 0x0000000001c07983 */ /* 0x001f280000300800 */
[----:B------:R-:W4:Y:S04]  /*16920*/  LDL.LU R193, [R1+0x4] ;  /* 0x0000040001c17983 */ /* 0x000f280000300800 */
[----:B-1----:R-:W4:Y:S04]  /*16930*/  LDL.LU R194, [R1+0x8] ;  /* 0x0000080001c27983 */ /* 0x002f280000300800 */
[----:B------:R-:W4:Y:S04]  /*16940*/  LDL.LU R195, [R1+0xc] ;  /* 0x00000c0001c37983 */ /* 0x000f280000300800 */
[----:B--2---:R-:W4:Y:S04]  /*16950*/  LDL.LU R196, [R1+0x10] ;  /* 0x0000100001c47983 */ /* 0x004f280000300800 */
[----:B------:R-:W4:Y:S04]  /*16960*/  LDL.LU R197, [R1+0x14] ;  /* 0x0000140001c57983 */ /* 0x000f280000300800 */
[----:B---3--:R-:W4:Y:S04]  /*16970*/  LDL.LU R198, [R1+0x18] ;  /* 0x0000180001c67983 */ /* 0x008f280000300800 */
[----:B------:R-:W4:Y:S01]  /*16980*/  LDL.LU R199, [R1+0x1c] ;  /* 0x00001c0001c77983 */ /* 0x000f220000300800 */
        /* <DEDUP_REMOVED lines=11> */
[----:B------:R-:W2:Y:S01]  /*16a40*/  LDL.LU.64 R128, [R1+0x80] ;  /* 0x0000800001807983 */ /* 0x000ea20000300a00 */
[----:B------:R-:W-:Y:S01]  /*16a50*/  UMOV UR36, UR56 ;  /* 0x0000003800247c82 */ /* 0x000fe20008000000 */
[----:B------:R-:W-:-:S02]  /*16a60*/  UMOV UR37, UR57 ;  /* 0x0000003900257c82 */ /* 0x000fc40008000000 */
[----:B------:R-:W2:Y:S04]  /*16a70*/  LDL.LU.64 R130, [R1+0x88] ;  /* 0x0000880001827983 */ /* 0x000ea80000300a00 */
[----:B------:R-:W2:Y:S04]  /*16a80*/  LDL.LU.64 R132, [R1+0x90] ;  /* 0x0000900001847983 */ /* 0x000ea80000300a00 */
[----:B------:R-:W2:Y:S04]  /*16a90*/  LDL.LU.64 R134, [R1+0x98] ;  /* 0x0000980001867983 */ /* 0x000ea80000300a00 */
[----:B------:R-:W3:Y:S04]  /*16aa0*/  LDL.LU.64 R160, [R1+0x100] ;  /* 0x0001000001a07983 */ /* 0x000ee80000300a00 */
[----:B------:R-:W3:Y:S04]  /*16ab0*/  LDL.LU.64 R162, [R1+0x108] ;  /* 0x0001080001a27983 */ /* 0x000ee80000300a00 */
[----:B------:R-:W3:Y:S04]  /*16ac0*/  LDL.LU.64 R164, [R1+0x110] ;  /* 0x0001100001a47983 */ /* 0x000ee80000300a00 */
[----:B------:R-:W3:Y:S01]  /*16ad0*/  LDL.LU.64 R166, [R1+0x118] ;  /* 0x0001180001a67983 */ /* 0x000ee20000300a00 */
[----:B------:R-:W-:-:S02]  /*16ae0*/  WARPGROUP.DEPBAR.LE gsb0, 0x0 ;  /* 0x00008000000079c5 */ /* 0x000fc40000010000 */
        /* <DEDUP_REMOVED lines=14> */
[----:B------:R-:W-:Y:S04]  /*16bd0*/  STL.64 [R1+0x720], R208 ;  /* 0x000720d001007387 */ /* 0x000fe80000100a00 */
[----:B------:R-:W-:Y:S04]  /*16be0*/  STL [R1+0x7ac], R176 ;  /* 0x0007acb001007387 */ /* 0x000fe80000100800 */
[----:B------:R-:W-:Y:S04]  /*16bf0*/  STL [R1+0x7a8], R177 ;  /* 0x0007a8b101007387 */ /* 0x000fe80000100800 */
[----:B------:R-:W-:Y:S01]  /*16c00*/  STL [R1+0x7a4], R178 ;  /* 0x0007a4b201007387 */ /* 0x000fe20000100800 */
[----:B------:R-:W-:-:S03]  /*16c10*/  UMOV UR32, UR56 ;  /* 0x0000003800207c82 */ /* 0x000fc60008000000 */
[----:B------:R-:W-:Y:S01]  /*16c20*/  STL [R1+0x7a0], R179 ;  /* 0x0007a0b301007387 */ /* 0x000fe20000100800 */
[----:B------:R-:W-:-:S03]  /*16c30*/  UMOV UR33, UR57 ;  /* 0x0000003900217c82 */ /* 0x000fc60008000000 */
[----:B------:R-:W-:Y:S04]  /*16c40*/  STL [R1+0x71c], R180 ;  /* 0x00071cb401007387 */ /* 0x000fe80000100800 */
[----:B------:R-:W-:Y:S04]  /*16c50*/  STL [R1+0x718], R181 ;  /* 0x000718b501007387 */ /* 0x000fe80000100800 */
[----:B------:R-:W-:Y:S04]  /*16c60*/  STL [R1+0x714], R182 ;  /* 0x000714b601007387 */ /* 0x000fe80000100800 */
[----:B------:R-:W-:Y:S01]  /*16c70*/  STL [R1+0x710], R183 ;  /* 0x000710b701007387 */ /* 0x000fe20000100800 */
[----:B------:R-:W-:-:S02]  /*16c80*/  WARPGROUP.DEPBAR.LE gsb0, 0x0 ;  /* 0x00008000000079c5 */ /* 0x000fc40000010000 */
[----:B----4-:R-:W-:Y:S01]  /*16c90*/  WARPGROUP.ARRIVE ;  /* 0x00000000000079c5 */ /* 0x010fe20000000000 */
[----:B------:R-:W-:Y:S04]  /*16ca0*/  STL [R1+0x70c], R144 ;  /* 0x00070c9001007387 */ /* 0x000fe80000100800 */
        /* <DEDUP_REMOVED lines=48> */
[----:B------:R-:W-:Y:S01]  /*16fb0*/  STL [R1+0x7cc], R140 ;  /* 0x0007cc8c01007387 */ /* 0x000fe20000100800 */
[----:B------:R-:W-:-:S03]  /*16fc0*/  WARPGROUP.DEPBAR.LE gsb0, 0x0 ;  /* 0x00008000000079c5 */ /* 0x000fc60000010000 */
[----:B------:R-:W-:Y:S04]  /*16fd0*/  STL [R1+0x7c8], R141 ;  /* 0x0007c88d01007387 */ /* 0x000fe80000100800 */
[----:B------:R-:W-:Y:S04]  /*16fe0*/  STL [R1+0x7c4], R142 ;  /* 0x0007c48e01007387 */ /* 0x000fe80000100800 */
[----:B------:R-:W-:Y:S04]  /*16ff0*/  STL [R1+0x7c0], R143 ;  /* 0x0007c08f01007387 */ /* 0x000fe80000100800 */
[----:B------:R0:W-:Y:S04]  /*17000*/  STL.64 [R1], R192 ;  /* 0x000000c001007387 */ /* 0x0001e80000100a00 */
[----:B------:R1:W-:Y:S04]  /*17010*/  STL.64 [R1+0x8], R194 ;  /* 0x000008c201007387 */ /* 0x0003e80000100a00 */
[----:B------:R4:W-:Y:S04]  /*17020*/  STL.64 [R1+0x10], R196 ;  /* 0x000010c401007387 */ /* 0x0009e80000100a00 */
[----:B------:R2:W-:Y:S04]  /*17030*/  STL.64 [R1+0x18], R198 ;  /* 0x000018c601007387 */ /* 0x0005e80000100a00 */
[----:B0-----:R-:W3:Y:S04]  /*17040*/  LDL.LU.64 R192, [R1+0x180] ;  /* 0x0001800001c07983 */ /* 0x001ee80000300a00 */
[----:B-1----:R-:W3:Y:S04]  /*17050*/  LDL.LU.64 R194, [R1+0x188] ;  /* 0x0001880001c27983 */ /* 0x002ee80000300a00 */
[----:B----4-:R-:W4:Y:S04]  /*17060*/  LDL.LU.64 R196, [R1+0x190] ;  /* 0x0001900001c47983 */ /* 0x010f280000300a00 */
[----:B--2---:R-:W4:Y:S01]  /*17070*/  LDL.LU.64 R198, [R1+0x198] ;  /* 0x0001980001c67983 */ /* 0x004f220000300a00 */
[----:B------:R-:W-:Y:S01]  /*17080*/  WARPGROUP.ARRIVE ;  /* 0x00000000000079c5 */ /* 0x000fe20000000000 */
[----:B------:R-:W-:Y:S01]  /*17090*/  UMOV UR28, UR56 ;  /* 0x00000038001c7c82 */ /* 0x000fe20008000000 */
[----:B------:R-:W-:Y:S01]  /*170a0*/  UMOV UR29, UR57 ;  /* 0x00000039001d7c82 */ /* 0x000fe20008000000 */
[----:B------:R-:W2:Y:S03]  /*170b0*/  LDL.LU.64 R96, [R1+0x200] ;  /* 0x0002000001607983 */ /* 0x000ea60000300a00 */
[----:B------:R-:W-:Y:S01]  /*170c0*/  HGMMA.64x16x16.F32 R128, gdesc[UR28], R128, gsb0 ;  /* 0x002000001c8079f0 */ /* 0x000fe20008000880 */
[----:B------:R-:W2:Y:S04]  /*170d0*/  LDL.LU.64 R98, [R1+0x208] ;  /* 0x0002080001627983 */ /* 0x000ea80000300a00 */
[----:B------:R-:W2:Y:S04]  /*170e0*/  LDL.LU.64 R100, [R1+0x210] ;  /* 0x0002100001647983 */ /* 0x000ea80000300a00 */
[----:B------:R-:W2:Y:S01]  /*170f0*/  LDL.LU.64 R102, [R1+0x218] ;  /* 0x0002180001667983 */ /* 0x000ea20000300a00 */
[----:B------:R-:W-:Y:S01]  /*17100*/  UMOV UR24, UR56 ;  /* 0x0000003800187c82 */ /* 0x000fe20008000000 */
[----:B------:R-:W-:Y:S01]  /*17110*/  UMOV UR25, UR57 ;  /* 0x0000003900197c82 */ /* 0x000fe20008000000 */
[----:B------:R-:W-:-:S02]  /*17120*/  WARPGROUP.DEPBAR.LE gsb0, 0x0 ;  /* 0x00008000000079c5 */ /* 0x000fc40000010000 */
[----:B---3--:R-:W-:Y:S01]  /*17130*/  WARPGROUP.ARRIVE ;  /* 0x00000000000079c5 */ /* 0x008fe20000000000 */
[----:B------:R-:W-:Y:S01]  /*17140*/  IMAD.MOV.U32 R84, RZ, RZ, R128 ;  /* 0x000000ffff547224 */ /* 0x000fe200078e0080 */
[----:B------:R-:W-:Y:S01]  /*17150*/  MOV R87, R131 ;  /* 0x0000008300577202 */ /* 0x000fe20000000f00 */
[----:B------:R-:W-:Y:S02]  /*17160*/  IMAD.MOV.U32 R85, RZ, RZ, R129 ;  /* 0x000000ffff557224 */ /* 0x000fe400078e0081 */
[----:B------:R-:W-:Y:S01]  /*17170*/  IMAD.MOV.U32 R86, RZ, RZ, R130 ;  /* 0x000000ffff567224 */ /* 0x000fe200078e0082 */
[----:B------:R-:W3:Y:S01]  /*17180*/  LDL.LU.64 R128, [R1+0x280] ;  /* 0x0002800001807983 */ /* 0x000ee20000300a00 */
[----:B------:R-:W-:Y:S01]  /*17190*/  IMAD.MOV.U32 R52, RZ, RZ, R132 ;  /* 0x000000ffff347224 */ /* 0x000fe200078e0084 */
[----:B------:R-:W-:Y:S01]  /*171a0*/  HGMMA.64x16x16.F32 R160, gdesc[UR24], R160, gsb0 ;  /* 0x0020000018a079f0 */ /* 0x000fe200080008a0 */
[----:B------:R-:W-:Y:S01]  /*171b0*/  IMAD.MOV.U32 R53, RZ, RZ, R133 ;  /* 0x000000ffff357224 */ /* 0x000fe200078e0085 */
[----:B------:R-:W3:Y:S01]  /*171c0*/  LDL.LU.64 R130, [R1+0x288] ;  /* 0x0002880001827983 */ /* 0x000ee20000300a00 */
[----:B------:R-:W-:-:S02]  /*171d0*/  IMAD.MOV.U32 R54, RZ, RZ, R134 ;  /* 0x000000ffff367224 */ /* 0x000fc400078e0086 */
[----:B------:R-:W-:Y:S01]  /*171e0*/  IMAD.MOV.U32 R55, RZ, RZ, R135 ;  /* 0x000000ffff377224 */ /* 0x000fe200078e0087 */
[----:B------:R-:W3:Y:S04]  /*171f0*/  LDL.LU.64 R132, [R1+0x290] ;  /* 0x0002900001847983 */ /* 0x000ee80000300a00 */
[----:B------:R-:W3:Y:S01]  /*17200*/  LDL.LU.64 R134, [R1+0x298] ;  /* 0x0002980001867983 */ /* 0x000ee20000300a00 */
[----:B------:R-:W-:Y:S01]  /*17210*/  UMOV UR20, UR56 ;  /* 0x0000003800147c82 */ /* 0x000fe20008000000 */
[----:B------:R-:W-:Y:S01]  /*17220*/  UMOV UR21, UR57 ;  /* 0x0000003900157c82 */ /* 0x000fe20008000000 */
[----:B------:R-:W-:Y:S02]  /*17230*/  WARPGROUP.DEPBAR.LE gsb0, 0x0 ;  /* 0x00008000000079c5 */ /* 0x000fe40000010000 */
[----:B------:R-:W-:-:S02]  /*17240*/  IMAD.MOV.U32 R115, RZ, RZ, R160 ;  /* 0x000000ffff737224 */ /* 0x000fc400078e00a0 */
[----:B------:R-:W-:Y:S01]  /*17250*/  IMAD.MOV.U32 R116, RZ, RZ, R161 ;  /* 0x000000ffff747224 */ /* 0x000fe200078e00a1 */
[----:B------:R-:W-:Y:S01]  /*17260*/  MOV R119, R164 ;  /* 0x000000a400777202 */ /* 0x000fe20000000f00 */
[----:B------:R-:W-:Y:S01]  /*17270*/  IMAD.MOV.U32 R117, RZ, RZ, R162 ;  /* 0x000000ffff757224 */ /* 0x000fe200078e00a2 */
[----:B------:R-:W3:Y:S01]  /*17280*/  LDL.LU.64 R160, [R1+0x300] ;  /* 0x0003000001a07983 */ /* 0x000ee20000300a00 */
[----:B------:R-:W-:Y:S02]  /*17290*/  IMAD.MOV.U32 R118, RZ, RZ, R163 ;  /* 0x000000ffff767224 */ /* 0x000fe400078e00a3 */
[----:B------:R-:W-:Y:S01]  /*172a0*/  IMAD.MOV.U32 R81, RZ, RZ, R165 ;  /* 0x000000ffff517224 */ /* 0x000fe200078e00a5 */
[----:B------:R-:W3:Y:S01]  /*172b0*/  LDL.LU.64 R162, [R1+0x308] ;  /* 0x0003080001a27983 */ /* 0x000ee20000300a00 */
[----:B------:R-:W-:Y:S02]  /*172c0*/  IMAD.MOV.U32 R82, RZ, RZ, R166 ;  /* 0x000000ffff527224 */ /* 0x000fe400078e00a6 */
[----:B------:R-:W-:Y:S01]  /*172d0*/  IMAD.MOV.U32 R83, RZ, RZ, R167 ;  /* 0x000000ffff537224 */ /* 0x000fe200078e00a7 */
[----:B------:R-:W3:Y:S04]  /*172e0*/  LDL.LU.64 R164, [R1+0x310] ;  /* 0x0003100001a47983 */ /* 0x000ee80000300a00 */
[----:B------:R-:W3:Y:S01]  /*172f0*/  LDL.LU.64 R166, [R1+0x318] ;  /* 0x0003180001a67983 */ /* 0x000ee20000300a00 */
[----:B----4-:R-:W-:-:S06]  /*17300*/  WARPGROUP.ARRIVE ;  /* 0x00000000000079c5 */ /* 0x010fcc0000000000 */
[----:B------:R-:W-:Y:S03]  /*17310*/  HGMMA.64x16x16.F32 R192, gdesc[UR20], R192, gsb0 ;  /* 0x0020000014c079f0 */ /* 0x000fe600080008c0 */
[----:B------:R-:W-:Y:S02]  /*17320*/  WARPGROUP.DEPBAR.LE gsb0, 0x0 ;  /* 0x00008000000079c5 */ /* 0x000fe40000010000 */
[----:B------:R-:W-:Y:S02]  /*17330*/  IMAD.MOV.U32 R148, RZ, RZ, R192 ;  /* 0x000000ffff947224 */ /* 0x000fe400078e00c0 */
[----:B------:R-:W-:Y:S01]  /*17340*/  IMAD.MOV.U32 R149, RZ, RZ, R193 ;  /* 0x000000ffff957224 */ /* 0x000fe200078e00c1 */
[----:B------:R-:W4:Y:S01]  /*17350*/  LDL.LU R192, [R1+0x380] ;  /* 0x0003800001c07983 */ /* 0x000f220000300800 */
[----:B------:R-:W-:Y:S02]  /*17360*/  IMAD.MOV.U32 R150, RZ, RZ, R194 ;  /* 0x000000ffff967224 */ /* 0x000fe400078e00c2 */
[----:B------:R-:W-:Y:S01]  /*17370*/  IMAD.MOV.U32 R151, RZ, RZ, R195 ;  /* 0x000000ffff977224 */ /* 0x000fe200078e00c3 */
[----:B------:R-:W4:Y:S01]  /*17380*/  LDL.LU R193, [R1+0x384] ;  /* 0x0003840001c17983 */ /* 0x000f220000300800 */
[----:B------:R-:W-:Y:S01]  /*17390*/  IMAD.MOV.U32 R80, RZ, RZ, R196 ;  /* 0x000000ffff507224 */ /* 0x000fe200078e00c4 */
[----:B------:R-:W-:-:S02]  /*173a0*/  MOV R112, R197 ;  /* 0x000000c500707202 */ /* 0x000fc40000000f00 */
        /* <DEDUP_REMOVED lines=8> */
[----:B--2---:R-:W-:Y:S01]  /*17430*/  WARPGROUP.ARRIVE ;  /* 0x00000000000079c5 */ /* 0x004fe20000000000 */
[----:B------:R-:W-:Y:S01]  /*17440*/  UMOV UR16, UR56 ;  /* 0x0000003800107c82 */ /* 0x000fe20008000000 */
[----:B------:R-:W-:-:S04]  /*17450*/  UMOV UR17, UR57 ;  /* 0x0000003900117c82 */ /* 0x000fc80008000000 */
        /* <DEDUP_REMOVED lines=10> */
[----:B------:R-:W-:Y:S01]  /*17500*/  UMOV UR9, UR57 ;  /* 0x0000003900097c82 */ /* 0x000fe20008000000 */
[----:B------:R-:W-:Y:S02]  /*17510*/  WARPGROUP.DEPBAR.LE gsb0, 0x0 ;  /* 0x00008000000079c5 */ /* 0x000fe40000010000 */
[----:B------:R-:W-:-:S06]  /*17520*/  WARPGROUP.ARRIVE ;  /* 0x00000000000079c5 */ /* 0x000fcc0000000000 */
[----:B------:R-:W-:Y:S01]  /*17530*/  HGMMA.64x16x16.F32 R160, gdesc[UR8], R160, gsb0 ;  /* 0x0020000008a079f0 */ /* 0x000fe200080008a0 */
[----:B------:R-:W-:Y:S01]  /*17540*/  MOV R6, UR47 ;  /* 0x0000002f00067c02 */ /* 0x000fe20008000f00 */
[----:B------:R-:W-:Y:S01]  /*17550*/  UMOV UR44, UR56 ;  /* 0x00000038002c7c82 */ /* 0x000fe20008000000 */
[----:B------:R-:W-:Y:S01]  /*17560*/  MOV R4, UR46 ;  /* 0x0000002e00047c02 */ /* 0x000fe20008000f00 */
[----:B------:R-:W-:Y:S01]  /*17570*/  UMOV UR45, UR57 ;  /* 0x00000039002d7c82 */ /* 0x000fe20008000000 */
[----:B------:R-:W-:Y:S01]  /*17580*/  UMOV UR46, UR52 ;  /* 0x00000034002e7c82 */ /* 0x000fe20008000000 */
[----:B------:R-:W-:Y:S01]  /*17590*/  UMOV UR47, UR53 ;  /* 0x00000035002f7c82 */ /* 0x000fe20008000000 */
[----:B------:R-:W-:Y:S02]  /*175a0*/  WARPGROUP.DEPBAR.LE gsb0, 0x0 ;  /* 0x00008000000079c5 */ /* 0x000fe40000010000 */
[----:B------:R-:W-:Y:S02]  /*175b0*/  MOV R44, R19 ;  /* 0x00000013002c7202 */ /* 0x000fe40000000f00 */
[----:B------:R-:W2:Y:S01]  /*175c0*/  LDL.LU R19, [R1+0x890] ;  /* 0x0008900001137983 */ /* 0x000ea20000300800 */
        /* <DEDUP_REMOVED lines=13> */
[----:B------:R-:W-:Y:S01]  /*176a0*/  IMAD.MOV.U32 R177, RZ, RZ, R133 ;  /* 0x000000ffffb17224 */ /* 0x000fe200078e0085 */
[----:B----4-:R-:W-:-:S06]  /*176b0*/  WARPGROUP.ARRIVE ;  /* 0x00000000000079c5 */ /* 0x010fcc0000000000 */
        /* <DEDUP_REMOVED lines=8> */
[----:B------:R-:W-:Y:S01]  /*17740*/  MOV R146, R102 ;  /* 0x0000006600927202 */ /* 0x000fe20000000f00 */
[----:B------:R-:W-:Y:S01]  /*17750*/  IMAD.MOV.U32 R145, RZ, RZ, R101 ;  /* 0x000000ffff917224 */ /* 0x000fe200078e0065 */
[----:B------:R-:W-:-:S02]  /*17760*/  WARPGROUP.DEPBAR.LE gsb0, 0x0 ;  /* 0x00008000000079c5 */ /* 0x000fc40000010000 */
        /* <DEDUP_REMOVED lines=21> */
[----:B-1----:R-:W2:Y:S04]  /*178c0*/  LDL.LU R194, [R1+0x2e8] ;  /* 0x0002e80001c27983 */ /* 0x002ea80000300800 */
[----:B------:R-:W2:Y:S04]  /*178d0*/  LDL.LU R195, [R1+0x2ec] ;  /* 0x0002ec0001c37983 */ /* 0x000ea80000300800 */
[----:B---3--:R-:W3:Y:S04]  /*178e0*/  LDL.LU R196, [R1+0x2f0] ;  /* 0x0002f00001c47983 */ /* 0x008ee80000300800 */
[----:B------:R-:W3:Y:S04]  /*178f0*/  LDL.LU R197, [R1+0x2f4] ;  /* 0x0002f40001c57983 */ /* 0x000ee80000300800 */
[----:B----4-:R-:W3:Y:S04]  /*17900*/  LDL.LU R198, [R1+0x2f8] ;  /* 0x0002f80001c67983 */ /* 0x010ee80000300800 */
        /* <DEDUP_REMOVED lines=11> */
[----:B------:R-:W2:Y:S01]  /*179c0*/  LDL.LU R98, [R1+0x408] ;  /* 0x0004080001627983 */ /* 0x000ea20000300800 */
[----:B------:R-:W-:-:S03]  /*179d0*/  IMAD.MOV.U32 R147, RZ, RZ, R103 ;  /* 0x000000ffff937224 */ /* 0x000fc600078e0067 */
[----:B------:R-:W2:Y:S04]  /*179e0*/  LDL.LU R99, [R1+0x40c] ;  /* 0x00040c0001637983 */ /* 0x000ea80000300800 */
[----:B------:R-:W2:Y:S04]  /*179f0*/  LDL.LU R100, [R1+0x410] ;  /* 0x0004100001647983 */ /* 0x000ea80000300800 */
[----:B------:R-:W2:Y:S04]  /*17a00*/  LDL.LU R101, [R1+0x414] ;  /* 0x0004140001657983 */ /* 0x000ea80000300800 */
[----:B------:R-:W2:Y:S04]  /*17a10*/  LDL.LU R102, [R1+0x418] ;  /* 0x0004180001667983 */ /* 0x000ea80000300800 */
[----:B------:R-:W2:Y:S01]  /*17a20*/  LDL.LU R103, [R1+0x41c] ;  /* 0x00041c0001677983 */ /* 0x000ea20000300800 */
[----:B------:R-:W-:-:S02]  /*17a30*/  IMAD.MOV.U32 R136, RZ, RZ, R160 ;  /* 0x000000ffff887224 */ /* 0x000fc400078e00a0 */
[----:B------:R-:W-:Y:S01]  /*17a40*/  IMAD.MOV.U32 R137, RZ, RZ, R161 ;  /* 0x000000ffff897224 */ /* 0x000fe200078e00a1 */
[----:B------:R-:W3:Y:S01]  /*17a50*/  LDL.LU R160, [R1+0x360] ;  /* 0x0003600001a07983 */ /* 0x000ee20000300800 */
[----:B------:R-:W-:Y:S02]  /*17a60*/  IMAD.MOV.U32 R138, RZ, RZ, R162 ;  /* 0x000000ffff8a7224 */ /* 0x000fe400078e00a2 */
[----:B------:R-:W-:Y:S01]  /*17a70*/  IMAD.MOV.U32 R139, RZ, RZ, R163 ;  /* 0x000000ffff8b7224 */ /* 0x000fe200078e00a3 */
        /* <DEDUP_REMOVED lines=8> */
[----:B------:R-:W3:Y:S01]  /*17b00*/  LDL.LU R166, [R1+0x378] ;  /* 0x0003780001a67983 */ /* 0x000ee20000300800 */
[----:B------:R-:W-:Y:S01]  /*17b10*/  UMOV UR4, UR56 ;  /* 0x0000003800047c82 */ /* 0x000fe20008000000 */
[----:B------:R-:W-:Y:S01]  /*17b20*/  UMOV UR5, UR57 ;  /* 0x0000003900057c82 */ /* 0x000fe20008000000 */
[----:B------:R-:W-:Y:S01]  /*17b30*/  UIADD3 UR8, UR49, 0x804, URZ ;  /* 0x0000080431087890 */ /* 0x000fe2000fffe03f */
[----:B------:R-:W-:Y:S01]  /*17b40*/  IMAD.MOV.U32 R143, RZ, RZ, R167 ;  /* 0x000000ffff8f7224 */ /* 0x000fe200078e00a7 */
[----:B------:R-:W-:Y:S01]  /*17b50*/  UMOV UR46, UR52 ;  /* 0x00000034002e7c82 */ /* 0x000fe20008000000 */
[----:B------:R-:W-:Y:S01]  /*17b60*/  UMOV UR47, UR53 ;  /* 0x00000035002f7c82 */ /* 0x000fe20008000000 */
[----:B--2---:R-:W-:-:S06]  /*17b70*/  WARPGROUP.ARRIVE ;  /* 0x00000000000079c5 */ /* 0x004fcc0000000000 */
[----:B------:R-:W-:Y:S01]  /*17b80*/  HGMMA.64x16x16.F32 R96, gdesc[UR4], R96, gsb0 ;  /* 0x00200000046079f0 */ /* 0x000fe20008000860 */
[----:B------:R-:W-:Y:S01]  /*17b90*/  UMOV UR4, UR8 ;  /* 0x0000000800047c82 */ /* 0x000fe20008000000 */
[----:B------:R-:W-:Y:S01]  /*17ba0*/  UMOV UR5, 0x40000040 ;  /* 0x4000004000057882 */ /* 0x000fe20000000000 */
[----:B------:R-:W-:Y:S02]  /*17bb0*/  WARPGROUP.DEPBAR.LE gsb0, 0x0 ;  /* 0x00008000000079c5 */ /* 0x000fe40000010000 */
[----:B----4-:R-:W-:-:S06]  /*17bc0*/  WARPGROUP.ARRIVE ;  /* 0x00000000000079c5 */ /* 0x010fcc0000000000 */
[----:B------:R-:W-:Y:S01]  /*17bd0*/  HGMMA.64x16x16.F32 R128, gdesc[UR4], R128, gsb0 ;  /* 0x00200000048079f0 */ /* 0x000fe20008000880 */
[----:B------:R-:W-:Y:S01]  /*17be0*/  MOV R167, R235 ;  /* 0x000000eb00a77202 */ /* 0x000fe20000000f00 */
[----:B------:R-:W-:Y:S01]  /*17bf0*/  UMOV UR44, UR4 ;  /* 0x00000004002c7c82 */ /* 0x000fe20008000000 */
[----:B------:R-:W-:Y:S01]  /*17c00*/  UMOV UR45, UR5 ;  /* 0x00000005002d7c82 */ /* 0x000fe20008000000 */
[----:B------:R-:W-:-:S03]  /*17c10*/  WARPGROUP.DEPBAR.LE gsb0, 0x0 ;  /* 0x00008000000079c5 */ /* 0x000fc60000010000 */
[----:B---3--:R-:W-:-:S06]  /*17c20*/  WARPGROUP.ARRIVE ;  /* 0x00000000000079c5 */ /* 0x008fcc0000000000 */
[----:B------:R-:W-:Y:S01]  /*17c30*/  HGMMA.64x16x16.F32 R160, gdesc[UR44], R160, gsb0 ;  /* 0x002000002ca079f0 */ /* 0x000fe200080008a0 */
        /* <DEDUP_REMOVED lines=15> */
[----:B------:R-:W-:Y:S04]  /*17d30*/  STL.64 [R1+0x400], R96 ;  /* 0x0004006001007387 */ /* 0x000fe80000100a00 */
[----:B------:R-:W-:Y:S01]  /*17d40*/  STL.64 [R1+0x408], R98 ;  /* 0x0004086201007387 */ /* 0x000fe20000100a00 */
[----:B------:R-:W-:-:S02]  /*17d50*/  WARPGROUP.DEPBAR.LE gsb0, 0x0 ;  /* 0x00008000000079c5 */ /* 0x000fc40000010000 */
[----:B------:R-:W-:-:S06]  /*17d60*/  WARPGROUP.ARRIVE ;  /* 0x00000000000079c5 */ /* 0x000fcc0000000000 */
[----:B------:R-:W-:Y:S01]  /*17d70*/  HGMMA.64x16x16.F32 R228, gdesc[UR12], R228, gsb0 ;  /* 0x002000000ce479f0 */ /* 0x000fe200080008e4 */
        /* <DEDUP_REMOVED lines=39> */
[----:B------:R-:W-:-:S04]  /*17ff0*/  UMOV UR17, UR5 ;  /* 0x0000000500117c82 */ /* 0x000fc80008000000 */
        /* <DEDUP_REMOVED lines=95> */
[----:B0-----:R-:W4:Y:S04]  /*185f0*/  LDL.LU.64 R72, [R1+0x40] ;  /* 0x0000400001487983 */ /* 0x001f280000300a00 */
[----:B-1----:R-:W4:Y:S04]  /*18600*/  LDL.LU.64 R74, [R1+0x48] ;  /* 0x00004800014a7983 */ /* 0x002f280000300a00 */
[----:B--2---:R-:W2:Y:S04]  /*18610*/  LDL.LU.64 R76, [R1+0x50] ;  /* 0x00005000014c7983 */ /* 0x004ea80000300a00 */
[----:B------:R0:W-:Y:S04]  /*18620*/  STL.64 [R1+0x60], R208 ;  /* 0x000060d001007387 */ /* 0x0001e80000100a00 */
[----:B------:R1:W-:Y:S04]  /*18630*/  STL.64 [R1+0x68], R210 ;  /* 0x000068d201007387 */ /* 0x0003e80000100a00 */
[----:B------:R1:W-:Y:S04]  /*18640*/  STL.64 [R1+0x70], R212 ;  /* 0x000070d401007387 */ /* 0x0003e80000100a00 */
[----:B------:R1:W-:Y:S04]  /*18650*/  STL.64 [R1+0x78], R214 ;  /* 0x000078d601007387 */ /* 0x0003e80000100a00 */
[----:B---3--:R-:W2:Y:S01]  /*18660*/  LDL.LU.64 R78, [R1+0x58] ;  /* 0x00005800014e7983 */ /* 0x008ea20000300a00 */
[----:B------:R-:W-:-:S02]  /*18670*/  WARPGROUP.DEPBAR.LE gsb0, 0x0 ;  /* 0x00008000000079c5 */ /* 0x000fc40000010000 */
[----:B------:R-:W-:Y:S01]  /*18680*/  WARPGROUP.ARRIVE ;  /* 0x00000000000079c5 */ /* 0x000fe20000000000 */
[----:B------:R-:W-:Y:S01]  /*18690*/  UMOV UR48, UR56 ;  /* 0x0000003800307c82 */ /* 0x000fe20008000000 */
[----:B------:R-:W-:Y:S01]  /*186a0*/  UMOV UR49, UR57 ;  /* 0x0000003900317c82 */ /* 0x000fe20008000000 */
[----:B----4-:R-:W3:Y:S03]  /*186b0*/  LDL.LU.64 R44, [R1+0xc0] ;  /* 0x0000c000012c7983 */ /* 0x010ee60000300a00 */
[----:B------:R-:W-:Y:S01]  /*186c0*/  HGMMA.64x16x16.F32 R88, gdesc[UR48], R88, gsb0 ;  /* 0x00200000305879f0 */ /* 0x000fe20008000858 */
        /* <DEDUP_REMOVED lines=9> */
[----:B0-----:R-:W4:Y:S01]  /*18760*/  LDL.LU.64 R208, [R1+0x140] ;  /* 0x0001400001d07983 */ /* 0x001f220000300a00 */
[----:B------:R-:W-:-:S03]  /*18770*/  UMOV UR32, UR56 ;  /* 0x0000003800207c82 */ /* 0x000fc60008000000 */
[----:B-1----:R-:W4:Y:S01]  /*18780*/  LDL.LU.64 R210, [R1+0x148] ;  /* 0x0001480001d27983 */ /* 0x002f220000300a00 */
[----:B------:R-:W-:-:S03]  /*18790*/  UMOV UR33, UR57 ;  /* 0x0000003900217c82 */ /* 0x000fc60008000000 */
[----:B------:R-:W4:Y:S04]  /*187a0*/  LDL.LU.64 R212, [R1+0x150] ;  /* 0x0001500001d47983 */ /* 0x000f280000300a00 */
[----:B------:R-:W4:Y:S01]  /*187b0*/  LDL.LU.64 R214, [R1+0x158] ;  /* 0x0001580001d67983 */ /* 0x000f220000300a00 */
        /* <DEDUP_REMOVED lines=32> */
[----:B------:R1:W-:Y:S04]  /*189c0*/  STL [R1+0x610], R164 ;  /* 0x000610a401007387 */ /* 0x0003e80000100800 */
[----:B------:R1:W-:Y:S04]  /*189d0*/  STL [R1+0x60c], R165 ;  /* 0x00060ca501007387 */ /* 0x0003e80000100800 */
[----:B------:R1:W-:Y:S04]  /*189e0*/  STL [R1+0x608], R166 ;  /* 0x000608a601007387 */ /* 0x0003e80000100800 */
        /* <DEDUP_REMOVED lines=19> */
[----:B------:R-:W-:Y:S01]  /*18b20*/  STL.64 [R1+0x660], R64 ;  /* 0x0006604001007387 */ /* 0x000fe20000100a00 */
[----:B------:R-:W-:-:S03]  /*18b30*/  WARPGROUP.DEPBAR.LE gsb0, 0x0 ;  /* 0x00008000000079c5 */ /* 0x000fc60000010000 */
[----:B------:R-:W-:Y:S01]  /*18b40*/  STL.64 [R1+0x698], R38 ;  /* 0x0006982601007387 */ /* 0x000fe20000100a00 */
[----:B--2---:R-:W-:-:S03]  /*18b50*/  WARPGROUP.ARRIVE ;  /* 0x00000000000079c5 */ /* 0x004fc60000000000 */
[----:B------:R-:W-:Y:S04]  /*18b60*/  STL.64 [R1+0x690], R36 ;  /* 0x0006902401007387 */ /* 0x000fe80000100a00 */
[----:B------:R-:W-:Y:S04]  /*18b70*/  STL.64 [R1+0x688], R34 ;  /* 0x0006882201007387 */ /* 0x000fe80000100a00 */
[----:B------:R2:W-:Y:S04]  /*18b80*/  STL.64 [R1+0x680], R32 ;  /* 0x0006802001007387 */ /* 0x0005e80000100a00 */
[----:B------:R-:W2:Y:S01]  /*18b90*/  LDL.LU.64 R104, [R1+0x1c0] ;  /* 0x0001c00001687983 */ /* 0x000ea20000300a00 */
[----:B------:R-:W-:-:S03]  /*18ba0*/  UMOV UR28, UR56 ;  /* 0x00000038001c7c82 */ /* 0x000fc60008000000 */
[----:B------:R-:W2:Y:S01]  /*18bb0*/  LDL.LU.64 R106, [R1+0x1c8] ;  /* 0x0001c800016a7983 */ /* 0x000ea20000300a00 */
[----:B------:R-:W-:Y:S02]  /*18bc0*/  UMOV UR29, UR57 ;  /* 0x00000039001d7c82 */ /* 0x000fe40008000000 */
[----:B------:R-:W-:Y:S01]  /*18bd0*/  HGMMA.64x16x16.F32 R72, gdesc[UR28], R72, gsb0 ;  /* 0x002000001c4879f0 */ /* 0x000fe20008000848 */
[----:B------:R-:W2:Y:S04]  /*18be0*/  LDL.LU.64 R108, [R1+0x1d0] ;  /* 0x0001d000016c7983 */ /* 0x000ea80000300a00 */
[----:B------:R-:W2:Y:S01]  /*18bf0*/  LDL.LU.64 R110, [R1+0x1d8] ;  /* 0x0001d800016e7983 */ /* 0x000ea20000300a00 */
[----:B------:R-:W-:Y:S01]  /*18c00*/  UMOV UR24, UR56 ;  /* 0x0000003800187c82 */ /* 0x000fe20008000000 */
[----:B------:R-:W-:Y:S01]  /*18c10*/  UMOV UR25, UR57 ;  /* 0x0000003900197c82 */ /* 0x000fe20008000000 */
[----:B------:R-:W-:-:S02]  /*18c20*/  WARPGROUP.DEPBAR.LE gsb0, 0x0 ;  /* 0x00008000000079c5 */ /* 0x000fc40000010000 */
[----:B------:R-:W-:Y:S01]  /*18c30*/  IMAD.MOV.U32 R21, RZ, RZ, R72 ;  /* 0x000000ffff157224 */ /* 0x000fe200078e0048 */
[----:B------:R-:W-:Y:S01]  /*18c40*/  MOV R15, R74 ;  /* 0x0000004a000f7202 */ /* 0x000fe20000000f00 */
[----:B------:R-:W-:Y:S01]  /*18c50*/  IMAD.MOV.U32 R20, RZ, RZ, R73 ;  /* 0x000000ffff147224 */ /* 0x000fe200078e0049 */
[----:B---3--:R-:W-:Y:S01]  /*18c60*/  WARPGROUP.ARRIVE ;  /* 0x00000000000079c5 */ /* 0x008fe20000000000 */
[----:B------:R-:W-:Y:S01]  /*18c70*/  IMAD.MOV.U32 R14, RZ, RZ, R75 ;  /* 0x000000ffff0e7224 */ /* 0x000fe200078e004b */
[----:B------:R-:W3:Y:S01]  /*18c80*/  LDL.LU.64 R72, [R1+0x240] ;  /* 0x0002400001487983 */ /* 0x000ee20000300a00 */
[----:B------:R-:W-:Y:S02]  /*18c90*/  IMAD.MOV.U32 R13, RZ, RZ, R76 ;  /* 0x000000ffff0d7224 */ /* 0x000fe400078e004c */
[----:B------:R-:W-:Y:S01]  /*18ca0*/  IMAD.MOV.U32 R12, RZ, RZ, R77 ;  /* 0x000000ffff0c7224 */ /* 0x000fe200078e004d */
[----:B------:R-:W3:Y:S01]  /*18cb0*/  LDL.LU.64 R74, [R1+0x248] ;  /* 0x00024800014a7983 */ /* 0x000ee20000300a00 */
[----:B------:R-:W-:Y:S01]  /*18cc0*/  IMAD.MOV.U32 R11, RZ, RZ, R78 ;  /* 0x000000ffff0b7224 */ /* 0x000fe200078e004e */
[----:B------:R-:W-:Y:S01]  /*18cd0*/  HGMMA.64x16x16.F32 R44, gdesc[UR24], R44, gsb0 ;  /* 0x00200000182c79f0 */ /* 0x000fe2000800082c */
[----:B------:R-:W-:Y:S01]  /*18ce0*/  IMAD.MOV.U32 R10, RZ, RZ, R79 ;  /* 0x000000ffff0a7224 */ /* 0x000fe200078e004f */
[----:B------:R-:W3:Y:S04]  /*18cf0*/  LDL.LU.64 R76, [R1+0x250] ;  /* 0x00025000014c7983 */ /* 0x000ee80000300a00 */
[----:B------:R-:W3:Y:S01]  /*18d00*/  LDL.LU.64 R78, [R1+0x258] ;  /* 0x00025800014e7983 */ /* 0x000ee20000300a00 */
[----:B------:R-:W-:-:S02]  /*18d10*/  WARPGROUP.DEPBAR.LE gsb0, 0x0 ;  /* 0x00008000000079c5 */ /* 0x000fc40000010000 */
[----:B------:R-:W-:Y:S01]  /*18d20*/  IMAD.MOV.U32 R2, RZ, RZ, R44 ;  /* 0x000000ffff027224 */ /* 0x000fe200078e002c */
[----:B------:R-:W-:Y:S01]  /*18d30*/  MOV R234, R47 ;  /* 0x0000002f00ea7202 */ /* 0x000fe20000000f00 */
[----:B------:R-:W-:Y:S02]  /*18d40*/  IMAD.MOV.U32 R0, RZ, RZ, R45 ;  /* 0x000000ffff007224 */ /* 0x000fe400078e002d */
[----:B------:R-:W-:Y:S01]  /*18d50*/  IMAD.MOV.U32 R235, RZ, RZ, R46 ;  /* 0x000000ffffeb7224 */ /* 0x000fe200078e002e */
[----:B------:R-:W3:Y:S01]  /*18d60*/  LDL.LU.64 R44, [R1+0x2c0] ;  /* 0x0002c000012c7983 */ /* 0x000ee20000300a00 */
[----:B------:R-:W-:Y:S02]  /*18d70*/  IMAD.MOV.U32 R233, RZ, RZ, R48 ;  /* 0x000000ffffe97224 */ /* 0x000fe400078e0030 */
[----:B------:R-:W-:Y:S01]  /*18d80*/  IMAD.MOV.U32 R232, RZ, RZ, R49 ;  /* 0x000000ffffe87224 */ /* 0x000fe200078e0031 */
[----:B------:R-:W3:Y:S01]  /*18d90*/  LDL.LU.64 R46, [R1+0x2c8] ;  /* 0x0002c800012e7983 */ /* 0x000ee20000300a00 */
[----:B------:R-:W-:-:S02]  /*18da0*/  IMAD.MOV.U32 R23, RZ, RZ, R50 ;  /* 0x000000ffff177224 */ /* 0x000fc400078e0032 */
[----:B------:R-:W-:Y:S01]  /*18db0*/  IMAD.MOV.U32 R22, RZ, RZ, R51 ;  /* 0x000000ffff167224 */ /* 0x000fe200078e0033 */
[----:B------:R-:W3:Y:S04]  /*18dc0*/  LDL.LU.64 R48, [R1+0x2d0] ;  /* 0x0002d00001307983 */ /* 0x000ee80000300a00 */
[----:B------:R-:W3:Y:S01]  /*18dd0*/  LDL.LU.64 R50, [R1+0x2d8] ;  /* 0x0002d80001327983 */ /* 0x000ee20000300a00 */
[----:B----4-:R-:W-:Y:S01]  /*18de0*/  WARPGROUP.ARRIVE ;  /* 0x00000000000079c5 */ /* 0x010fe20000000000 */
        /* <DEDUP_REMOVED lines=14> */
[----:B------:R-:W-:Y:S01]  /*18ed0*/  HGMMA.64x16x16.F32 R72, gdesc[UR12], R72, gsb0 ;  /* 0x002000000c4879f0 */ /* 0x000fe20008000848 */
[----:B------:R-:W-:Y:S02]  /*18ee0*/  IMAD.MOV.U32 R7, RZ, RZ, R208 ;  /* 0x000000ffff077224 */ /* 0x000fe400078e00d0 */
[----:B------:R-:W-:Y:S01]  /*18ef0*/  IMAD.MOV.U32 R19, RZ, RZ, R209 ;  /* 0x000000ffff137224 */ /* 0x000fe200078e00d1 */
[----:B------:R-:W-:Y:S01]  /*18f00*/  MOV R16, R212 ;  /* 0x000000d400107202 */ /* 0x000fe20000000f00 */
[----:B------:R-:W-:Y:S01]  /*18f10*/  IMAD.MOV.U32 R18, RZ, RZ, R210 ;  /* 0x000000ffff127224 */ /* 0x000fe200078e00d2 */
[----:B------:R-:W2:Y:S01]  /*18f20*/  LDL.LU.64 R208, [R1+0x340] ;  /* 0x0003400001d07983 */ /* 0x000ea20000300a00 */
[----:B------:R-:W-:Y:S02]  /*18f30*/  IMAD.MOV.U32 R17, RZ, RZ, R211 ;  /* 0x000000ffff117224 */ /* 0x000fe400078e00d3 */
[----:B------:R-:W-:Y:S01]  /*18f40*/  IMAD.MOV.U32 R9, RZ, RZ, R213 ;  /* 0x000000ffff097224 */ /* 0x000fe200078e00d5 */
[----:B------:R-:W2:Y:S01]  /*18f50*/  LDL.LU.64 R210, [R1+0x348] ;  /* 0x0003480001d27983 */ /* 0x000ea20000300a00 */
[----:B------:R-:W-:-:S02]  /*18f60*/  IMAD.MOV.U32 R5, RZ, RZ, R214 ;  /* 0x000000ffff057224 */ /* 0x000fc400078e00d6 */
[----:B------:R-:W-:Y:S01]  /*18f70*/  IMAD.MOV.U32 R3, RZ, RZ, R215 ;  /* 0x000000ffff037224 */ /* 0x000fe200078e00d7 */
[----:B------:R-:W2:Y:S04]  /*18f80*/  LDL.LU.64 R212, [R1+0x350] ;  /* 0x0003500001d47983 */ /* 0x000ea80000300a00 */
[----:B------:R-:W2:Y:S01]  /*18f90*/  LDL.LU.64 R214, [R1+0x358] ;  /* 0x0003580001d67983 */ /* 0x000ea20000300a00 */
[----:B------:R-:W-:Y:S01]  /*18fa0*/  UMOV UR59, UR9 ;  /* 0x00000009003b7c82 */ /* 0x000fe20008000000 */
[----:B------:R-:W-:Y:S01]  /*18fb0*/  UMOV UR8, UR56 ;  /* 0x0000003800087c82 */ /* 0x000fe20008000000 */
[----:B------:R-:W-:Y:S01]  /*18fc0*/  UMOV UR9, UR57 ;  /* 0x0000003900097c82 */ /* 0x000fe20008000000 */
[----:B------:R-:W-:Y:S02]  /*18fd0*/  WARPGROUP.DEPBAR.LE gsb0, 0x0 ;  /* 0x00008000000079c5 */ /* 0x000fe40000010000 */
[----:B------:R-:W-:-:S06]  /*18fe0*/  WARPGROUP.ARRIVE ;  /* 0x00000000000079c5 */ /* 0x000fcc0000000000 */
[----:B------:R-:W-:Y:S03]  /*18ff0*/  HGMMA.64x16x16.F32 R44, gdesc[UR8], R44, gsb0 ;  /* 0x00200000082c79f0 */ /* 0x000fe6000800082c */
[----:B------:R-:W-:Y:S02]  /*19000*/  WARPGROUP.DEPBAR.LE gsb0, 0x0 ;  /* 0x00008000000079c5 */ /* 0x000fe40000010000 */
[----:B0-----:R-:W-:Y:S02]  /*19010*/  IMAD.MOV.U32 R161, RZ, RZ, R44 ;  /* 0x000000ffffa17224 */ /* 0x001fe400078e002c */
[----:B-1----:R-:W-:Y:S01]  /*19020*/  IMAD.MOV.U32 R162, RZ, RZ, R45 ;  /* 0x000000ffffa27224 */ /* 0x002fe200078e002d */
[----:B------:R-:W3:Y:S01]  /*19030*/  LDL.LU R44, [R1+0x2a0] ;  /* 0x0002a000012c7983 */ /* 0x000ee20000300800 */
[----:B------:R-:W-:Y:S02]  /*19040*/  IMAD.MOV.U32 R163, RZ, RZ, R46 ;  /* 0x000000ffffa37224 */ /* 0x000fe400078e002e */
[----:B------:R-:W-:Y:S01]  /*19050*/  IMAD.MOV.U32 R164, RZ, RZ, R47 ;  /* 0x000000ffffa47224 */ /* 0x000fe200078e002f */
[----:B------:R-:W3:Y:S01]  /*19060*/  LDL.LU R45, [R1+0x2a4] ;  /* 0x0002a400012d7983 */ /* 0x000ee20000300800 */
[----:B------:R-:W-:-:S03]  /*19070*/  IMAD.MOV.U32 R165, RZ, RZ, R48 ;  /* 0x000000ffffa57224 */ /* 0x000fc600078e0030 */
[----:B------:R-:W3:Y:S01]  /*19080*/  LDL.LU R46, [R1+0x2a8] ;  /* 0x0002a800012e7983 */ /* 0x000ee20000300800 */
[----:B------:R-:W-:Y:S01]  /*19090*/  IMAD.MOV.U32 R166, RZ, RZ, R49 ;  /* 0x000000ffffa67224 */ /* 0x000fe200078e0031 */
[----:B------:R-:W-:Y:S02]  /*190a0*/  MOV R167, R50 ;  /* 0x0000003200a77202 */ /* 0x000fe40000000f00 */
[----:B------:R-:W3:Y:S01]  /*190b0*/  LDL.LU R47, [R1+0x2ac] ;  /* 0x0002ac00012f7983 */ /* 0x000ee20000300800 */
[----:B------:R-:W-:-:S03]  /*190c0*/  IMAD.MOV.U32 R192, RZ, RZ, R51 ;  /* 0x000000ffffc07224 */ /* 0x000fc600078e0033 */
[----:B------:R-:W3:Y:S04]  /*190d0*/  LDL.LU R48, [R1+0x2b0] ;  /* 0x0002b00001307983 */ /* 0x000ee80000300800 */
[----:B------:R-:W3:Y:S04]  /*190e0*/  LDL.LU R49, [R1+0x2b4] ;  /* 0x0002b40001317983 */ /* 0x000ee80000300800 */
[----:B------:R-:W3:Y:S04]  /*190f0*/  LDL.LU R50, [R1+0x2b8] ;  /* 0x0002b80001327983 */ /* 0x000ee80000300800 */
[----:B------:R-:W3:Y:S04]  /*19100*/  LDL.LU R51, [R1+0x2bc] ;  /* 0x0002bc0001337983 */ /* 0x000ee80000300800 */
[----:B------:R-:W4:Y:S04]  /*19110*/  LDL.LU.64 R32, [R1+0x3c0] ;  /* 0x0003c00001207983 */ /* 0x000f280000300a00 */
[----:B------:R-:W4:Y:S04]  /*19120*/  LDL.LU.64 R34, [R1+0x3c8] ;  /* 0x0003c80001227983 */ /* 0x000f280000300a00 */
[----:B------:R-:W4:Y:S04]  /*19130*/  LDL.LU.64 R36, [R1+0x3d0] ;  /* 0x0003d00001247983 */ /* 0x000f280000300a00 */
[----:B------:R-:W4:Y:S01]  /*19140*/  LDL.LU.64 R38, [R1+0x3d8] ;  /* 0x0003d80001267983 */ /* 0x000f220000300a00 */
[----:B------:R-:W-:-:S02]  /*19150*/  IMAD.MOV.U32 R225, RZ, RZ, R104 ;  /* 0x000000ffffe17224 */ /* 0x000fc400078e0068 */
[----:B------:R-:W-:Y:S01]  /*19160*/  IMAD.MOV.U32 R226, RZ, RZ, R105 ;  /* 0x000000ffffe27224 */ /* 0x000fe200078e0069 */
[----:B------:R-:W3:Y:S01]  /*19170*/  LDL.LU R104, [R1+0x3a0] ;  /* 0x0003a00001687983 */ /* 0x000ee20000300800 */
[----:B------:R-:W-:Y:S02]  /*19180*/  IMAD.MOV.U32 R227, RZ, RZ, R106 ;  /* 0x000000ffffe37224 */ /* 0x000fe400078e006a */
[----:B------:R-:W-:Y:S01]  /*19190*/  IMAD.MOV.U32 R228, RZ, RZ, R107 ;  /* 0x000000ffffe47224 */ /* 0x000fe200078e006b */
[----:B------:R-:W3:Y:S01]  /*191a0*/  LDL.LU R105, [R1+0x3a4] ;  /* 0x0003a40001697983 */ /* 0x000ee20000300800 */
[----:B------:R-:W-:Y:S01]  /*191b0*/  IMAD.MOV.U32 R229, RZ, RZ, R108 ;  /* 0x000000ffffe57224 */ /* 0x000fe200078e006c */
[----:B------:R-:W-:Y:S02]  /*191c0*/  MOV R230, R109 ;  /* 0x0000006d00e67202 */ /* 0x000fe40000000f00 */
        /* <DEDUP_REMOVED lines=36> */
[----:B--2---:R-:W-:-:S06]  /*19410*/  WARPGROUP.ARRIVE ;  /* 0x00000000000079c5 */ /* 0x004fcc0000000000 */
[----:B------:R-:W-:Y:S01]  /*19420*/  HGMMA.64x16x16.F32 R208, gdesc[UR8], R208, gsb0 ;  /* 0x0020000008d079f0 */ /* 0x000fe200080008d0 */
[----:B------:R-:W-:Y:S01]  /*19430*/  UMOV UR4, UR56 ;  /* 0x0000003800047c82 */ /* 0x000fe20008000000 */
[----:B------:R-:W-:Y:S01]  /*19440*/  UMOV UR5, UR57 ;  /* 0x0000003900057c82 */ /* 0x000fe20008000000 */
[----:B------:R-:W-:Y:S02]  /*19450*/  WARPGROUP.DEPBAR.LE gsb0, 0x0 ;  /* 0x00008000000079c5 */ /* 0x000fe40000010000 */
[----:B------:R-:W-:Y:S02]  /*19460*/  IMAD.MOV.U32 R129, RZ, RZ, R208 ;  /* 0x000000ffff817224 */ /* 0x000fe400078e00d0 */
[----:B------:R-:W-:Y:S01]  /*19470*/  IMAD.MOV.U32 R130, RZ, RZ, R209 ;  /* 0x000000ffff827224 */ /* 0x000fe200078e00d1 */
[----:B------:R-:W2:Y:S01]  /*19480*/  LDL.LU R208, [R1+0x220] ;  /* 0x0002200001d07983 */ /* 0x000ea20000300800 */
[----:B------:R-:W-:Y:S02]  /*19490*/  IMAD.MOV.U32 R131, RZ, RZ, R210 ;  /* 0x000000ffff837224 */ /* 0x000fe400078e00d2 */
[----:B------:R-:W-:Y:S01]  /*194a0*/  IMAD.MOV.U32 R132, RZ, RZ, R211 ;  /* 0x000000ffff847224 */ /* 0x000fe200078e00d3 */
[----:B------:R-:W2:Y:S01]  /*194b0*/  LDL.LU R209, [R1+0x224] ;  /* 0x0002240001d17983 */ /* 0x000ea20000300800 */
[----:B------:R-:W-:-:S03]  /*194c0*/  IMAD.MOV.U32 R133, RZ, RZ, R212 ;  /* 0x000000ffff857224 */ /* 0x000fc600078e00d4 */
[----:B------:R-:W2:Y:S01]  /*194d0*/  LDL.LU R210, [R1+0x228] ;  /* 0x0002280001d27983 */ /* 0x000ea20000300800 */
[----:B------:R-:W-:Y:S01]  /*194e0*/  IMAD.MOV.U32 R134, RZ, RZ, R213 ;  /* 0x000000ffff867224 */ /* 0x000fe200078e00d5 */
[----:B------:R-:W-:Y:S02]  /*194f0*/  MOV R135, R214 ;  /* 0x000000d600877202 */ /* 0x000fe40000000f00 */
[----:B------:R-:W2:Y:S01]  /*19500*/  LDL.LU R211, [R1+0x22c] ;  /* 0x00022c0001d37983 */ /* 0x000ea20000300800 */
[----:B------:R-:W-:-:S03]  /*19510*/  IMAD.MOV.U32 R160, RZ, RZ, R215 ;  /* 0x000000ffffa07224 */ /* 0x000fc600078e00d7 */
[----:B------:R-:W2:Y:S04]  /*19520*/  LDL.LU R212, [R1+0x230] ;  /* 0x0002300001d47983 */ /* 0x000ea80000300800 */
[----:B------:R-:W2:Y:S04]  /*19530*/  LDL.LU R213, [R1+0x234] ;  /* 0x0002340001d57983 */ /* 0x000ea80000300800 */
[----:B------:R-:W2:Y:S04]  /*19540*/  LDL.LU R214, [R1+0x238] ;  /* 0x0002380001d67983 */ /* 0x000ea80000300800 */
[----:B------:R-:W2:Y:S01]  /*19550*/  LDL.LU R215, [R1+0x23c] ;  /* 0x00023c0001d77983 */ /* 0x000ea20000300800 */
[----:B------:R-:W-:Y:S01]  /*19560*/  UIADD3 UR12, UR59, 0x6, URZ ;  /* 0x000000063b0c7890 */ /* 0x000fe2000fffe03f */
[----:B----4-:R-:W-:-:S06]  /*19570*/  WARPGROUP.ARRIVE ;  /* 0x00000000000079c5 */ /* 0x010fcc0000000000 */
[----:B------:R-:W-:Y:S01]  /*19580*/  HGMMA.64x16x16.F32 R32, gdesc[UR4], R32, gsb0 ;  /* 0x00200000042079f0 */ /* 0x000fe20008000820 */
[----:B------:R-:W-:Y:S01]  /*19590*/  UIADD3 UR13, UR60, 0x6, URZ ;  /* 0x000000063c0d7890 */ /* 0x000fe2000fffe03f */
[----:B------:R-:W-:Y:S01]  /*195a0*/  UMOV UR4, UR12 ;  /* 0x0000000c00047c82 */ /* 0x000fe20008000000 */
[----:B------:R-:W-:Y:S01]  /*195b0*/  UMOV UR5, 0x40000040 ;  /* 0x4000004000057882 */ /* 0x000fe20000000000 */
[----:B------:R-:W-:-:S04]  /*195c0*/  UMOV UR7, 0x40000040 ;  /* 0x4000004000077882 */ /* 0x000fc80000000000 */
[----:B------:R-:W-:Y:S01]  /*195d0*/  UMOV UR6, UR13 ;  /* 0x0000000d00067c82 */ /* 0x000fe20008000000 */
[----:B------:R-:W-:Y:S02]  /*195e0*/  WARPGROUP.DEPBAR.LE gsb0, 0x0 ;  /* 0x00008000000079c5 */ /* 0x000fe40000010000 */
[----:B---3--:R-:W-:-:S06]  /*195f0*/  WARPGROUP.ARRIVE ;  /* 0x00000000000079c5 */ /* 0x008fcc0000000000 */
        /* <DEDUP_REMOVED lines=23> */
[----:B------:R-:W-:Y:S01]  /*19770*/  UMOV UR16, UR18 ;  /* 0x0000001200107c82 */ /* 0x000fe20008000000 */
[----:B------:R-:W-:Y:S01]  /*19780*/  UIADD3 UR18, UR60, 0x206, URZ ;  /* 0x000002063c127890 */ /* 0x000fe2000fffe03f */
[----:B------:R-:W-:Y:S01]  /*19790*/  UMOV UR17, UR19 ;  /* 0x0000001300117c82 */ /* 0x000fe20008000000 */
[----:B------:R-:W-:Y:S01]  /*197a0*/  UMOV UR12, UR16 ;  /* 0x00000010000c7c82 */ /* 0x000fe20008000000 */
[----:B------:R-:W-:Y:S01]  /*197b0*/  UMOV UR13, UR17 ;  /* 0x00000011000d7c82 */ /* 0x000fe20008000000 */
[----:B------:R-:W-:Y:S01]  /*197c0*/  UMOV UR16, UR4 ;  /* 0x0000000400107c82 */ /* 0x000fe20008000000 */
[----:B------:R-:W-:Y:S01]  /*197d0*/  UMOV UR17, UR5 ;  /* 0x0000000500117c82 */ /* 0x000fe20008000000 */
[----:B------:R-:W-:Y:S01]  /*197e0*/  UMOV UR19, 0x40000040 ;  /* 0x4000004000137882 */ /* 0x000fe20000000000 */
[----:B------:R-:W-:Y:S01]  /*197f0*/  STL.64 [R1+0x420], R64 ;  /* 0x0004204001007387 */ /* 0x000fe20000100a00 */
[----:B------:R-:W-:-:S02]  /*19800*/  WARPGROUP.DEPBAR.LE gsb0, 0x0 ;  /* 0x00008000000079c5 */ /* 0x000fc40000010000 */
[----:B--2---:R-:W-:-:S06]  /*19810*/  WARPGROUP.ARRIVE ;  /* 0x00000000000079c5 */ /* 0x004fcc0000000000 */
        /* <DEDUP_REMOVED lines=82> */
[----:B--2---:R-:W-:-:S03]  /*19d40*/  WARPGROUP.ARRIVE ;  /* 0x00000000000079c5 */ /* 0x004fc60000000000 */
[----:B------:R-:W2:Y:S01]  /*19d50*/  LDL.LU R141, [R1+0x7c8] ;  /* 0x0007c800018d7983 */ /* 0x000ea20000300800 */
[----:B------:R-:W-:Y:S02]  /*19d60*/  IMAD.MOV.U32 R71, RZ, RZ, R143 ;  /* 0x000000ffff477224 */ /* 0x000fe400078e008f */
[----:B------:R-:W-:Y:S01]  /*19d70*/  IMAD.MOV.U32 R100, RZ, RZ, R35 ;  /* 0x000000ffff647224 */ /* 0x000fe200078e0023 */
[----:B------:R-:W2:Y:S01]  /*19d80*/  LDL.LU R142, [R1+0x7c4] ;  /* 0x0007c400018e7983 */ /* 0x000ea20000300800 */
[----:B------:R-:W-:Y:S01]  /*19d90*/  HGMMA.64x16x16.F32 R104, gdesc[UR20], R104, gsb0 ;  /* 0x00200000146879f0 */ /* 0x000fe20008000868 */
[----:B------:R-:W-:Y:S02]  /*19da0*/  IMAD.MOV.U32 R34, RZ, RZ, R40 ;  /* 0x000000ffff227224 */ /* 0x000fe400078e0028 */
[----:B------:R-:W2:Y:S01]  /*19db0*/  LDL.LU R143, [R1+0x7c0] ;  /* 0x0007c000018f7983 */ /* 0x000ea20000300800 */
[----:B------:R-:W-:Y:S01]  /*19dc0*/  IMAD.MOV.U32 R101, RZ, RZ, R36 ;  /* 0x000000ffff657224 */ /* 0x000fe200078e0024 */
[----:B------:R-:W-:-:S02]  /*19dd0*/  WARPGROUP.DEPBAR.LE gsb0, 0x0 ;  /* 0x00008000000079c5 */ /* 0x000fc40000010000 */
[----:B---3--:R-:W-:Y:S01]  /*19de0*/  WARPGROUP.ARRIVE ;  /* 0x00000000000079c5 */ /* 0x008fe20000000000 */
[----:B------:R-:W3:Y:S05]  /*19df0*/  LDL.LU R40, [R1+0x7bc] ;  /* 0x0007bc0001287983 */ /* 0x000eea0000300800 */
[----:B------:R-:W-:Y:S03]  /*19e00*/  HGMMA.64x16x16.F32 R72, gdesc[UR24], R72, gsb0 ;  /* 0x00200000184879f0 */ /* 0x000fe60008000848 */
[----:B------:R-:W-:Y:S02]  /*19e10*/  WARPGROUP.DEPBAR.LE gsb0, 0x0 ;  /* 0x00008000000079c5 */ /* 0x000fe40000010000 */
[----:B----4-:R-:W-:-:S06]  /*19e20*/  WARPGROUP.ARRIVE ;  /* 0x00000000000079c5 */ /* 0x010fcc0000000000 */
[----:B------:R-:W-:Y:S01]  /*19e30*/  HGMMA.64x16x16.F32 R44, gdesc[UR28], R44, gsb0 ;  /* 0x002000001c2c79f0 */ /* 0x000fe2000800082c */
[----:B------:R-:W-:Y:S01]  /*19e40*/  IMAD.MOV.U32 R35, RZ, RZ, R41 ;  /* 0x000000ffff237224 */ /* 0x000fe200078e0029 */
[----:B------:R-:W-:Y:S01]  /*19e50*/  MOV R103, R38 ;  /* 0x0000002600677202 */ /* 0x000fe20000000f00 */
[----:B------:R-:W-:Y:S01]  /*19e60*/  IMAD.MOV.U32 R102, RZ, RZ, R37 ;  /* 0x000000ffff667224 */ /* 0x000fe200078e0025 */
        /* <DEDUP_REMOVED lines=8> */
[----:B------:R-:W-:-:S02]  /*19ef0*/  MOV R4, R178 ;  /* 0x000000b200047202 */ /* 0x000fc40000000f00 */
[----:B------:R-:W4:Y:S01]  /*19f00*/  LDL.LU R176, [R1+0x7ac] ;  /* 0x0007ac0001b07983 */ /* 0x000f220000300800 */
[----:B------:R-:W-:-:S03]  /*19f10*/  IMAD.MOV.U32 R6, RZ, RZ, R179 ;  /* 0x000000ffff067224 */ /* 0x000fc600078e00b3 */
[----:B------:R-:W4:Y:S04]  /*19f20*/  LDL.LU R177, [R1+0x7a8] ;  /* 0x0007a80001b17983 */ /* 0x000f280000300800 */
[----:B------:R-:W4:Y:S04]  /*19f30*/  LDL.LU R178, [R1+0x7a4] ;  /* 0x0007a40001b27983 */ /* 0x000f280000300800 */
[----:B------:R-:W4:Y:S01]  /*19f40*/  LDL.LU R179, [R1+0x7a0] ;  /* 0x0007a00001b37983 */ /* 0x000f220000300800 */
[----:B------:R-:W-:Y:S02]  /*19f50*/  WARPGROUP.DEPBAR.LE gsb0, 0x0 ;  /* 0x00008000000079c5 */ /* 0x000fe40000010000 */
[----:B------:R-:W-:-:S06]  /*19f60*/  WARPGROUP.ARRIVE ;  /* 0x00000000000079c5 */ /* 0x000fcc0000000000 */
        /* <DEDUP_REMOVED lines=47> */
[----:B------:R-:W4:Y:S01]  /*1a260*/  LDL.LU R180, [R1+0x71c] ;  /* 0x00071c0001b47983 */ /* 0x000f220000300800 */
[----:B------:R-:W-:Y:S02]  /*1a270*/  IMAD.MOV.U32 R209, RZ, RZ, R181 ;  /* 0x000000ffffd17224 */ /* 0x000fe400078e00b5 */
        /* <DEDUP_REMOVED lines=8> */
[----:B------:R-:W-:Y:S01]  /*1a300*/  IMAD.MOV.U32 R212, RZ, RZ, R144 ;  /* 0x000000ffffd47224 */ /* 0x000fe200078e0090 */
[----:B------:R-:W-:Y:S01]  /*1a310*/  MOV R214, R146 ;  /* 0x0000009200d67202 */ /* 0x000fe20000000f00 */
[----:B------:R-:W3:Y:S01]  /*1a320*/  LDL.LU R144, [R1+0x70c] ;  /* 0x00070c0001907983 */ /* 0x000ee20000300800 */
[----:B------:R-:W-:-:S02]  /*1a330*/  IMAD.MOV.U32 R213, RZ, RZ, R145 ;  /* 0x000000ffffd57224 */ /* 0x000fc400078e0091 */
[----:B------:R-:W-:Y:S01]  /*1a340*/  IMAD.MOV.U32 R215, RZ, RZ, R147 ;  /* 0x000000ffffd77224 */ /* 0x000fe200078e0093 */
[----:B------:R-:W3:Y:S04]  /*1a350*/  LDL.LU R145, [R1+0x708] ;  /* 0x0007080001917983 */ /* 0x000ee80000300800 */
        /* <DEDUP_REMOVED lines=11> */
[----:B------:R-:W3:Y:S01]  /*1a410*/  LDL.LU R148, [R1+0x6fc] ;  /* 0x0006fc0001947983 */ /* 0x000ee20000300800 */
[----:B------:R-:W-:Y:S02]  /*1a420*/  IMAD.MOV.U32 R177, RZ, RZ, R149 ;  /* 0x000000ffffb17224 */ /* 0x000fe400078e0095 */
        /* <DEDUP_REMOVED lines=8> */
[----:B------:R-:W-:Y:S01]  /*1a4b0*/  IMAD.MOV.U32 R180, RZ, RZ, R80 ;  /* 0x000000ffffb47224 */ /* 0x000fe200078e0050 */
[----:B------:R-:W-:Y:S01]  /*1a4c0*/  MOV R182, R113 ;  /* 0x0000007100b67202 */ /* 0x000fe20000000f00 */
[----:B------:R-:W4:Y:S01]  /*1a4d0*/  LDL.LU R80, [R1+0x6ec] ;  /* 0x0006ec0001507983 */ /* 0x000f220000300800 */
[----:B------:R-:W-:-:S02]  /*1a4e0*/  IMAD.MOV.U32 R181, RZ, RZ, R112 ;  /* 0x000000ffffb57224 */ /* 0x000fc400078e0070 */
        /* <DEDUP_REMOVED lines=8> */
[----:B------:R0:W-:Y:S04]  /*1a570*/  STL.64 [R1+0x4e8], R148 ;  /* 0x0004e89401007387 */ /* 0x0001e80000100a00 */
[----:B------:R1:W-:Y:S04]  /*1a580*/  STL.64 [R1+0x4e0], R146 ;  /* 0x0004e09201007387 */ /* 0x0003e80000100a00 */
[----:B------:R3:W-:Y:S01]  /*1a590*/  STL.64 [R1+0x4d8], R144 ;  /* 0x0004d89001007387 */ /* 0x0007e20000100a00 */
[----:B0-----:R-:W-:-:S02]  /*1a5a0*/  IMAD.MOV.U32 R148, RZ, RZ, R119 ;  /* 0x000000ffff947224 */ /* 0x001fc400078e0077 */
[----:B-1----:R-:W-:Y:S02]  /*1a5b0*/  IMAD.MOV.U32 R146, RZ, RZ, R117 ;  /* 0x000000ffff927224 */ /* 0x002fe400078e0075 */
[----:B---3--:R-:W-:Y:S02]  /*1a5c0*/  IMAD.MOV.U32 R144, RZ, RZ, R115 ;  /* 0x000000ffff907224 */ /* 0x008fe400078e0073 */
[----:B------:R-:W2:Y:S01]  /*1a5d0*/  LDL.LU R115, [R1+0x6dc] ;  /* 0x0006dc0001737983 */ /* 0x000ea20000300800 */
[----:B------:R-:W-:Y:S02]  /*1a5e0*/  IMAD.MOV.U32 R145, RZ, RZ, R116 ;  /* 0x000000ffff917224 */ /* 0x000fe400078e0074 */
[----:B------:R-:W-:Y:S01]  /*1a5f0*/  IMAD.MOV.U32 R147, RZ, RZ, R118 ;  /* 0x000000ffff937224 */ /* 0x000fe200078e0076 */
        /* <DEDUP_REMOVED lines=8> */
[----:B------:R-:W-:Y:S01]  /*1a680*/  IMAD.MOV.U32 R149, RZ, RZ, R81 ;  /* 0x000000ffff957224 */ /* 0x000fe200078e0051 */
[----:B------:R-:W-:Y:S01]  /*1a690*/  MOV R150, R82 ;  /* 0x0000005200967202 */ /* 0x000fe20000000f00 */
[----:B------:R-:W4:Y:S01]  /*1a6a0*/  LDL.LU R81, [R1+0x6c8] ;  /* 0x0006c80001517983 */ /* 0x000f220000300800 */
[----:B------:R-:W-:-:S03]  /*1a6b0*/  IMAD.MOV.U32 R151, RZ, RZ, R83 ;  /* 0x000000ffff977224 */ /* 0x000fc600078e0053 */
[----:B------:R-:W4:Y:S04]  /*1a6c0*/  LDL.LU R82, [R1+0x6c4] ;  /* 0x0006c40001527983 */ /* 0x000f280000300800 */
[----:B------:R-:W4:Y:S01]  /*1a6d0*/  LDL.LU R83, [R1+0x6c0] ;  /* 0x0006c00001537983 */ /* 0x000f220000300800 */
[----:B--2---:R-:W-:-:S06]  /*1a6e0*/  WARPGROUP.ARRIVE ;  /* 0x00000000000079c5 */ /* 0x004fcc0000000000 */
        /* <DEDUP_REMOVED lines=14> */
[----:B------:R-:W-:Y:S01]  /*1a7d0*/  IMAD.MOV.U32 R116, RZ, RZ, R52 ;  /* 0x000000ffff747224 */ /* 0x000fe200078e0034 */
[----:B------:R-:W-:Y:S01]  /*1a7e0*/  MOV R118, R54 ;  /* 0x0000003600767202 */ /* 0x000fe20000000f00 */
[----:B------:R-:W-:Y:S01]  /*1a7f0*/  IMAD.MOV.U32 R117, RZ, RZ, R53 ;  /* 0x000000ffff757224 */ /* 0x000fe200078e0035 */
[----:B------:R-:W2:Y:S01]  /*1a800*/  LDL.LU R52, [R1+0x6ac] ;  /* 0x0006ac0001347983 */ /* 0x000ea20000300800 */
[----:B------:R-:W-:-:S03]  /*1a810*/  IMAD.MOV.U32 R119, RZ, RZ, R55 ;  /* 0x000000ffff777224 */ /* 0x000fc600078e0037 */
        /* <DEDUP_REMOVED lines=8> */
[----:B------:R-:W-:-:S02]  /*1a8a0*/  UMOV UR56, UR4 ;  /* 0x0000000400387c82 */ /* 0x000fc40008000000 */
[----:B------:R-:W-:Y:S01]  /*1a8b0*/  UMOV UR60, UR59 ;  /* 0x0000003b003c7c82 */ /* 0x000fe20008000000 */
[----:B------:R-:W-:Y:S01]  /*1a8c0*/  UMOV UR57, UR5 ;  /* 0x0000000500397c82 */ /* 0x000fe20008000000 */
[----:B------:R-:W-:Y:S01]  /*1a8d0*/  UMOV UR59, 0x40000040 ;  /* 0x40000040003b7882 */ /* 0x000fe20000000000 */
[----:B------:R-:W-:Y:S01]  /*1a8e0*/  UIADD3 UR8, UR60, 0x406, URZ ;  /* 0x000004063c087890 */ /* 0x000fe2000fffe03f */
[----:B----4-:R-:W-:-:S06]  /*1a8f0*/  WARPGROUP.ARRIVE ;  /* 0x00000000000079c5 */ /* 0x010fcc0000000000 */
[----:B------:R-:W-:Y:S03]  /*1a900*/  HGMMA.64x16x16.F32 R80, gdesc[UR52], R80, gsb0 ;  /* 0x00200000345079f0 */ /* 0x000fe60008000850 */
[----:B------:R-:W-:Y:S02]  /*1a910*/  WARPGROUP.DEPBAR.LE gsb0, 0x0 ;  /* 0x00008000000079c5 */ /* 0x000fe40000010000 */
[----:B--2---:R-:W-:-:S06]  /*1a920*/  WARPGROUP.ARRIVE ;  /* 0x00000000000079c5 */ /* 0x004fcc0000000000 */
        /* <DEDUP_REMOVED lines=74> */
[----:B------:R-:W-:Y:S01]  /*1add0*/  IMAD.MOV.U32 R36, RZ, RZ, R38 ;  /* 0x000000ffff247224 */ /* 0x000fe200078e0026 */
[----:B------:R-:W-:Y:S01]  /*1ade0*/  MOV R38, R4 ;  /* 0x0000000400267202 */ /* 0x000fe20000000f00 */
[----:B------:R-:W-:Y:S02]  /*1adf0*/  IMAD.MOV.U32 R37, RZ, RZ, R39 ;  /* 0x000000ffff257224 */ /* 0x000fe400078e0027 */
[----:B------:R-:W-:Y:S01]  /*1ae00*/  IMAD.MOV.U32 R39, RZ, RZ, R6 ;  /* 0x000000ffff277224 */ /* 0x000fe200078e0006 */
        /* <DEDUP_REMOVED lines=117> */
[----:B------:R-:W-:Y:S01]  /*1b560*/  MOV R6, UR51 ;  /* 0x0000003300067c02 */ /* 0x000fe20008000f00 */
[----:B------:R-:W-:Y:S01]  /*1b570*/  UMOV UR48, UR56 ;  /* 0x0000003800307c82 */ /* 0x000fe20008000000 */
[----:B------:R-:W-:Y:S01]  /*1b580*/  MOV R4, UR50 ;  /* 0x0000003200047c02 */ /* 0x000fe20008000f00 */
        /* <DEDUP_REMOVED lines=124> */
[----:B----4-:R-:W-:-:S03]  /*1bd50*/  IMAD.MOV.U32 R212, RZ, RZ, R101 ;  /* 0x000000ffffd47224 */ /* 0x010fc600078e0065 */
[----:B------:R-:W2:Y:S01]  /*1bd60*/  LDL.LU R99, [R1+0x654] ;  /* 0x0006540001637983 */ /* 0x000ea20000300800 */
[----:B------:R-:W-:Y:S01]  /*1bd70*/  IMAD.MOV.U32 R213, RZ, RZ, R102 ;  /* 0x000000ffffd57224 */ /* 0x000fe200078e0066 */
[----:B------:R-:W-:Y:S02]  /*1bd80*/  MOV R214, R103 ;  /* 0x0000006700d67202 */ /* 0x000fe40000000f00 */
        /* <DEDUP_REMOVED lines=76> */
[----:B------:R-:W-:-:S02]  /*1c250*/  R2UR UR51, R6 ;  /* 0x00000000063372ca */ /* 0x000fc400000e0000 */
[----:B------:R-:W-:Y:S01]  /*1c260*/  R2UR UR50, R4 ;  /* 0x00000000043272ca */ /* 0x000fe200000e0000 */
        /* <DEDUP_REMOVED lines=104> */
[----:B------:R-:W-:Y:S01]  /*1c8f0*/  UMOV UR16, UR56 ;  /* 0x0000003800107c82 */ /* 0x000fe20008000000 */
[----:B------:R-:W-:Y:S01]  /*1c900*/  UMOV UR17, UR57 ;  /* 0x0000003900117c82 */ /* 0x000fe20008000000 */
[----:B------:R-:W-:Y:S01]  /*1c910*/  UMOV UR4, UR12 ;  /* 0x0000000c00047c82 */ /* 0x000fe20008000000 */
[----:B------:R-:W-:Y:S02]  /*1c920*/  WARPGROUP.DEPBAR.LE gsb0, 0x0 ;  /* 0x00008000000079c5 */ /* 0x000fe40000010000 */
[----:B------:R-:W-:Y:S01]  /*1c930*/  WARPGROUP.ARRIVE ;  /* 0x00000000000079c5 */ /* 0x000fe20000000000 */
[----:B------:R-:W-:Y:S01]  /*1c940*/  UMOV UR5, UR13 ;  /* 0x0000000d00057c82 */ /* 0x000fe20008000000 */
[----:B------:R-:W-:Y:S01]  /*1c950*/  UMOV UR8, UR56 ;  /* 0x0000003800087c82 */ /* 0x000fe20008000000 */
[----:B------:R-:W-:Y:S01]  /*1c960*/  UMOV UR9, UR57 ;  /* 0x0000003900097c82 */ /* 0x000fe20008000000 */
[----:B------:R0:W5:Y:S02]  /*1c970*/  LDL.LU R8, [R1+0x5c0] ;  /* 0x0005c00001087983 */ /* 0x0001640000300800 */
[----:B------:R-:W-:Y:S01]  /*1c980*/  HGMMA.64x16x16.F32 R80, gdesc[UR16], R80, gsb0 ;  /* 0x00200000105079f0 */ /* 0x000fe20008000850 */
        /* <DEDUP_REMOVED lines=25> */
[----:B------:R-:W-:Y:S01]  /*1cb20*/  STL.64 [R1+0x40], R72 ;  /* 0x0000404801007387 */ /* 0x000fe20000100a00 */
[----:B------:R-:W-:Y:S01]  /*1cb30*/  UMOV UR4, UR56 ;  /* 0x0000003800047c82 */ /* 0x000fe20008000000 */
[----:B------:R-:W-:Y:S02]  /*1cb40*/  UMOV UR5, UR57 ;  /* 0x0000003900057c82 */ /* 0x000fe40008000000 */
        /* <DEDUP_REMOVED lines=68> */
[----:B------:R-:W-:Y:S01]  /*1cf90*/  BPT.TRAP 0x1 ;  /* 0x000000040000795c */ /* 0x000fe20000300000 */
.L_x_23:
[----:B------:R-:W2:Y:S01]  /*1cfa0*/  LDL R4, [R1+0x458] ;  /* 0x0004580001047983 */ /* 0x000ea20000100800 */
[----:B-----5:R-:W-:Y:S02]  /*1cfb0*/  R2UR UR6, R17 ;  /* 0x00000000110672ca */ /* 0x020fe400000e0000 */
[----:B------:R-:W-:-:S13]  /*1cfc0*/  R2UR UR4, R0 ;  /* 0x00000000000472ca */ /* 0x000fda00000e0000 */
[----:B------:R-:W-:-:S04]  /*1cfd0*/  ULEA UR4, UR4, UR6, 0x3 ;  /* 0x0000000604047291 */ /* 0x000fc8000f8e183f */
[----:B------:R-:W-:-:S04]  /*1cfe0*/  UIADD3 UR4, UR4, 0x10, URZ ;  /* 0x0000001004047890 */ /* 0x000fc8000fffe03f */
[----:B------:R-:W-:-:S09]  /*1cff0*/  UPRMT UR4, URZ, 0x654, UR4 ;  /* 0x000006543f047896 */ /* 0x000fd20008000004 */
[----:B------:R-:W-:Y:S01]  /*1d000*/  SYNCS.ARRIVE.TRANS64.RED.A1T0 RZ, [UR4], RZ ;  /* 0x000000ffffff79a7 */ /* 0x000fe20008100404 */
[----:B--2---:R-:W-:-:S13]  /*1d010*/  R2UR UR5, R4 ;  /* 0x00000000040572ca */ /* 0x004fda00000e0000 */
[----:B------:R-:W-:-:S06]  /*1d020*/  UISETP.GT.U32.AND UP0, UPT, UR5, 0x1, UPT ;  /* 0x000000010500788c */ /* 0x000fcc000bf04070 */
[----:B------:R-:W-:-:S13]  /*1d030*/  PLOP3.LUT P1, PT, PT, PT, UP0, 0x80, 0x0 ;  /* 0x000000000000781c */ /* 0x000fda0003f2f008 */
[----:B------:R-:W-:Y:S05]  /*1d040*/  @P1 BRA `(.L_x_24) ;  /* 0x0000000000041947 */ /* 0x000fea0003800000 */
[----:B------:R-:W-:Y:S01]  /*1d050*/  BPT.TRAP 0x1 ;  /* 0x000000040000795c */ /* 0x000fe20000300000 */
.L_x_24:
[----:B------:R-:W-:Y:S01]  /*1d060*/  R2UR UR6, R5 ;  /* 0x00000000050672ca */ /* 0x000fe200000e0000 */
[----:B------:R-:W-:Y:S01]  /*1d070*/  UIADD3 UR61, UR61, 0x1, URZ ;  /* 0x000000013d3d7890 */ /* 0x000fe2000fffe03f */
[----:B------:R-:W-:Y:S02]  /*1d080*/  R2UR UR4, R0 ;  /* 0x00000000000472ca */ /* 0x000fe400000e0000 */
[----:B------:R-:W-:Y:S01]  /*1d090*/  R2UR UR7, R3 ;  /* 0x00000000030772ca */ /* 0x000fe200000e0000 */
[----:B------:R-:W-:-:S04]  /*1d0a0*/  UISETP.NE.AND UP0, UPT, UR61, 0x2, UPT ;  /* 0x000000023d00788c */ /* 0x000fc8000bf05270 */
[----:B------:R-:W-:-:S04]  /*1d0b0*/  USEL UR61, UR61, URZ, UP0 ;  /* 0x0000003f3d3d7287 */ /* 0x000fc80008000000 */
[----:B------:R-:W-:Y:S02]  /*1d0c0*/  UISETP.GT.AND UP2, UPT, UR6, 0x1, UPT ;  /* 0x000000010600788c */ /* 0x000fe4000bf44270 */
[----:B------:R-:W-:Y:S02]  /*1d0d0*/  UIADD3 UR4, UR4, 0x1, URZ ;  /* 0x0000000104047890 */ /* 0x000fe4000fffe03f */
[----:B------:R-:W-:Y:S02]  /*1d0e0*/  UIADD3 UR5, UR6, -0x1, URZ ;  /* 0xffffffff06057890 */ /* 0x000fe4000fffe03f */
[----:B------:R-:W-:Y:S01]  /*1d0f0*/  PLOP3.LUT P1, PT, PT, PT, UP2, 0x80, 0x0 ;  /* 0x000000000000781c */ /* 0x000fe20003f2f028 */
[----:B------:R-:W-:Y:S02]  /*1d100*/  UISETP.NE.AND UP1, UPT, UR4, 0x2, UPT ;  /* 0x000000020400788c */ /* 0x000fe4000bf25270 */
[----:B------:R-:W-:Y:S01]  /*1d110*/  USEL UR6, URZ, 0x1, UP0 ;  /* 0x000000013f067887 */ /* 0x000fe20008000000 */
[----:B------:R-:W-:Y:S01]  /*1d120*/  IMAD.U32 R5, RZ, RZ, UR5 ;  /* 0x00000005ff057e24 */ /* 0x000fe2000f8e00ff */
[----:B------:R-:W-:-:S02]  /*1d130*/  USEL UR4, UR4, URZ, UP1 ;  /* 0x0000003f04047287 */ /* 0x000fc40008800000 */
[----:B------:R-:W-:-:S04]  /*1d140*/  ULOP3.LUT UR7, UR7, UR6, URZ, 0x3c, !UPT ;  /* 0x0000000607077292 */ /* 0x000fc8000f8e3c3f */
[----:B------:R-:W-:Y:S02]  /*1d150*/  IMAD.U32 R0, RZ, RZ, UR4 ;  /* 0x00000004ff007e24 */ /* 0x000fe4000f8e00ff */
[----:B------:R-:W-:Y:S01]  /*1d160*/  IMAD.U32 R3, RZ, RZ, UR7 ;  /* 0x00000007ff037e24 */ /* 0x000fe2000f8e00ff */
[----:B------:R-:W-:Y:S06]  /*1d170*/  @P1 BRA `(.L_x_25) ;  /* 0xffffff2000b81947 */ /* 0x000fec000383ffff */
.L_x_18:
[----:B-----5:R1:W5:Y:S01]  /*1d180*/  LDL R4, [R1+0x488] ;  /* 0x0004880001047983 */ /* 0x0203620000100800 */
[----:B------:R-:W2:Y:S02]  /*1d190*/  LDC R0, c[0x0][0x28c] ;  /* 0x0000a300ff007b82 */ /* 0x000ea40000000800 */
[----:B--2---:R-:W-:-:S13]  /*1d1a0*/  ISETP.GE.AND P1, PT, R0, 0x1, PT ;  /* 0x000000010000780c */ /* 0x004fda0003f26270 */
[----:B-1----:R-:W-:Y:S05]  /*1d1b0*/  @!P1 BRA `(.L_x_26) ;  /* 0x0000000000449947 */ /* 0x002fea0003800000 */
[----:B------:R-:W-:Y:S05]  /*1d1c0*/  @!P0 BRA `(.L_x_27) ;  /* 0x0000000000048947 */ /* 0x000fea0003800000 */
[----:B------:R-:W-:Y:S01]  /*1d1d0*/  BPT.TRAP 0x1 ;  /* 0x000000040000795c */ /* 0x000fe20000300000 */
.L_x_27:
[----:B------:R-:W2:Y:S01]  /*1d1e0*/  LDL R0, [R1+0x458] ;  /* 0x0004580001007983 */ /* 0x000ea20000100800 */
[----:B-----5:R-:W-:Y:S02]  /*1d1f0*/  R2UR UR7, R4 ;  /* 0x00000000040772ca */ /* 0x020fe400000e0000 */
[----:B------:R-:W-:Y:S02]  /*1d200*/  R2UR UR4, R9 ;  /* 0x00000000090472ca */ /* 0x000fe400000e0000 */
[----:B------:R-:W-:-:S11]  /*1d210*/  R2UR UR6, R17 ;  /* 0x00000000110672ca */ /* 0x000fd600000e0000 */
[----:B------:R-:W-:-:S04]  /*1d220*/  UIADD3 UR4, UR4, UR7, URZ ;  /* 0x0000000704047290 */ /* 0x000fc8000fffe03f */
[----:B------:R-:W-:-:S04]  /*1d230*/  USHF.L.U32 UR4, UR4, 0x3, URZ ;  /* 0x0000000304047899 */ /* 0x000fc8000800063f */
[----:B------:R-:W-:-:S04]  /*1d240*/  ULOP3.LUT UR4, UR4, 0x8, URZ, 0xc0, !UPT ;  /* 0x0000000804047892 */ /* 0x000fc8000f8ec03f */
[----:B------:R-:W-:-:S04]  /*1d250*/  UIADD3 UR4, UR6, 0x10, UR4 ;  /* 0x0000001006047890 */ /* 0x000fc8000fffe004 */
[----:B------:R-:W-:-:S09]  /*1d260*/  UPRMT UR4, URZ, 0x654, UR4 ;  /* 0x000006543f047896 */ /* 0x000fd20008000004 */
[----:B------:R-:W-:Y:S01]  /*1d270*/  SYNCS.ARRIVE.TRANS64.RED.A1T0 RZ, [UR4], RZ ;  /* 0x000000ffffff79a7 */ /* 0x000fe20008100404 */
[----:B--2---:R-:W-:-:S13]  /*1d280*/  R2UR UR5, R0 ;  /* 0x00000000000572ca */ /* 0x004fda00000e0000 */
[----:B------:R-:W-:-:S06]  /*1d290*/  UISETP.GT.U32.AND UP0, UPT, UR5, 0x1, UPT ;  /* 0x000000010500788c */ /* 0x000fcc000bf04070 */
[----:B------:R-:W-:-:S13]  /*1d2a0*/  PLOP3.LUT P0, PT, PT, PT, UP0, 0x80, 0x0 ;  /* 0x000000000000781c */ /* 0x000fda0003f0f008 */
[----:B------:R-:W-:Y:S05]  /*1d2b0*/  @P0 BRA `(.L_x_26) ;  /* 0x0000000000040947 */ /* 0x000fea0003800000 */
[----:B------:R-:W-:Y:S01]  /*1d2c0*/  BPT.TRAP 0x1 ;  /* 0x000000040000795c */ /* 0x000fe20000300000 */
.L_x_26:
[----:B------:R-:W2:Y:S01]  /*1d2d0*/  LDL R3, [R1+0x490] ;  /* 0x0004900001037983 */ /* 0x000ea20000100800 */
[----:B------:R-:W1:Y:S01]  /*1d2e0*/  S2R R0, SR_TID.X ;  /* 0x0000000000007919 */ /* 0x000e620000002100 */
[----:B------:R-:W3:Y:S01]  /*1d2f0*/  S2R R5, SR_TID.X ;  /* 0x0000000000057919 */ /* 0x000ee20000002100 */
[----:B-----5:R-:W-:Y:S01]  /*1d300*/  R2UR UR4, R4 ;  /* 0x00000000040472ca */ /* 0x020fe200000e0000 */
[----:B------:R-:W-:Y:S01]  /*1d310*/  ULDC UR14, c[0x0][0x288] ;  /* 0x0000a200000e7ab9 */ /* 0x000fe20000000800 */
[----:B------:R-:W-:Y:S01]  /*1d320*/  R2UR UR5, R19 ;  /* 0x00000000130572ca */ /* 0x000fe200000e0000 */
[----:B------:R-:W4:Y:S01]  /*1d330*/  LDL.LU R6, [R1+0x48c] ;  /* 0x00048c0001067983 */ /* 0x000f220000300800 */
[----:B------:R-:W-:Y:S01]  /*1d340*/  R2UR UR6, R18 ;  /* 0x00000000120672ca */ /* 0x000fe200000e0000 */
[----:B------:R-:W-:Y:S01]  /*1d350*/  ULDC UR9, c[0x0][0x284] ;  /* 0x0000a10000097ab9 */ /* 0x000fe20000000800 */
[----:B------:R-:W-:Y:S01]  /*1d360*/  ULDC.64 UR12, c[0x0][0x5d0] ;  /* 0x00017400000c7ab9 */ /* 0x000fe20000000a00 */
[----:B------:R-:W4:Y:S08]  /*1d370*/  LDL R15, [R1+0x45c] ;  /* 0x00045c00010f7983 */ /* 0x000f300000100800 */
[----:B------:R-:W-:-:S02]  /*1d380*/  UIMAD.WIDE UR10, UR5, 0x200, URZ ;  /* 0x00000200050a78a5 */ /* 0x000fc4000f8e023f */
[----:B------:R-:W-:Y:S02]  /*1d390*/  USHF.L.U32 UR7, UR5, 0x9, URZ ;  /* 0x0000000905077899 */ /* 0x000fe4000800063f */
[----:B------:R-:W-:-:S04]  /*1d3a0*/  UIMAD UR6, UR6, 0xf0, URZ ;  /* 0x000000f0060678a4 */ /* 0x000fc8000f8e023f */
[----:B------:R-:W-:-:S04]  /*1d3b0*/  UISETP.GE.AND UP2, UPT, UR6, UR14, UPT ;  /* 0x0000000e0600728c */ /* 0x000fc8000bf46270 */
[----:B------:R-:W-:Y:S01]  /*1d3c0*/  UISETP.GE.OR UP2, UPT, UR7, UR9, UP2 ;  /* 0x000000090700728c */ /* 0x000fe20009746670 */
[C---:B---3--:R-:W-:Y:S01]  /*1d3d0*/  LOP3.LUT R4, R5.reuse, 0x60, RZ, 0xc0, !PT ;  /* 0x0000006005047812 */ /* 0x048fe200078ec0ff */
[----:B------:R-:W-:-:S04]  /*1d3e0*/  IMAD.SHL.U32 R7, R5, 0x2, RZ ;  /* 0x0000000205077824 */ /* 0x000fc800078e00ff */
[----:B------:R-:W-:Y:S02]  /*1d3f0*/  PLOP3.LUT P0, PT, PT, PT, UP2, 0x80, 0x0 ;  /* 0x000000000000781c */ /* 0x000fe40003f0f028 */
[----:B------:R-:W-:Y:S02]  /*1d400*/  SHF.R.U32.HI R4, RZ, 0x1, R4 ;  /* 0x00000001ff047819 */ /* 0x000fe40000011604 */
[----:B--2---:R-:W-:Y:S02]  /*1d410*/  R2UR UR18, R3 ;  /* 0x00000000031272ca */ /* 0x004fe400000e0000 */
[----:B-1----:R-:W-:Y:S02]  /*1d420*/  SHF.R.U32.HI R3, RZ, 0x7, R0 ;  /* 0x00000007ff037819 */ /* 0x002fe40000011600 */
[----:B------:R-:W-:Y:S02]  /*1d430*/  SHF.R.U32.HI R0, RZ, 0x2, R5 ;  /* 0x00000002ff007819 */ /* 0x000fe40000011605 */
[----:B------:R-:W-:-:S02]  /*1d440*/  LOP3.LUT R3, R3, 0x1, RZ, 0xc0, !PT ;  /* 0x0000000103037812 */ /* 0x000fc400078ec0ff */
[----:B------:R-:W-:-:S03]  /*1d450*/  LOP3.LUT R0, R0, 0x7, RZ, 0xc0, !PT ;  /* 0x0000000700007812 */ /* 0x000fc600078ec0ff */
[----:B------:R-:W-:Y:S01]  /*1d460*/  IMAD.SHL.U32 R17, R3, 0x40, RZ ;  /* 0x0000004003117824 */ /* 0x000fe200078e00ff */
[----:B----4-:R-:W-:Y:S01]  /*1d470*/  R2UR UR16, R6 ;  /* 0x00000000061072ca */ /* 0x010fe200000e0000 */
[----:B------:R-:W-:Y:S01]  /*1d480*/  UIADD3 UR4, UR18, UR4, URZ ;  /* 0x0000000412047290 */ /* 0x000fe2000fffe03f */
[----:B------:R-:W-:Y:S02]  /*1d490*/  MOV R6, UR6 ;  /* 0x0000000600067c02 */ /* 0x000fe40008000f00 */
[--C-:B------:R-:W-:Y:S01]  /*1d4a0*/  LOP3.LUT R17, R17, 0x40, R0.reuse, 0xe2, !PT ;  /* 0x0000004011117812 */ /* 0x100fe200078ee200 */
[----:B------:R-:W-:Y:S01]  /*1d4b0*/  USHF.R.U32.HI UR5, URZ, 0x1, UR4 ;  /* 0x000000013f057899 */ /* 0x000fe20008011604 */
[----:B------:R-:W-:Y:S01]  /*1d4c0*/  IADD3 R0, RZ, -R4, -R0 ;  /* 0x80000004ff007210 */ /* 0x000fe20007ffe800 */
[----:B------:R-:W-:Y:S01]  /*1d4d0*/  UISETP.GT.U32.AND UP1, UPT, UR4, 0x1, UPT ;  /* 0x000000010400788c */ /* 0x000fe2000bf24070 */
[----:B------:R-:W-:Y:S01]  /*1d4e0*/  LOP3.LUT R17, R17, UR10, R4, 0xfe, !PT ;  /* 0x0000000a11117c12 */ /* 0x000fe2000f8efe04 */
[----:B------:R-:W-:Y:S01]  /*1d4f0*/  ULOP3.LUT UR5, UR5, 0x1, URZ, 0xc0, !UPT ;  /* 0x0000000105057892 */ /* 0x000fe2000f8ec03f */
[----:B------:R-:W-:Y:S01]  /*1d500*/  IMAD.MOV.U32 R4, RZ, RZ, -0x2 ;  /* 0xfffffffeff047424 */ /* 0x000fe200078e00ff */
[----:B------:R-:W-:Y:S01]  /*1d510*/  UISETP.LT.U32.AND UP1, UPT, UR18, 0x2, UP1 ;  /* 0x000000021200788c */ /* 0x000fe20008f21070 */
[----:B------:R-:W-:Y:S01]  /*1d520*/  IMAD R0, R3, -0x40, R0 ;  /* 0xffffffc003007824 */ /* 0x000fe200078e0200 */
[----:B------:R-:W-:Y:S01]  /*1d530*/  LOP3.LUT R3, R5, 0x3, RZ, 0xc0, !PT ;  /* 0x0000000305037812 */ /* 0x000fe200078ec0ff */
[----:B------:R-:W-:Y:S01]  /*1d540*/  UISETP.NE.U32.AND UP0, UPT, UR5, 0x1, UPT ;  /* 0x000000010500788c */ /* 0x000fe2000bf05070 */
[----:B------:R-:W-:Y:S01]  /*1d550*/  R2UR UR17, R15 ;  /* 0x000000000f1172ca */ /* 0x000fe200000e0000 */
[----:B------:R-:W-:Y:S01]  /*1d560*/  ULOP3.LUT UR4, UR4, 0x1, URZ, 0xc0, !UPT ;  /* 0x0000000104047892 */ /* 0x000fe2000f8ec03f */
[----:B------:R-:W-:Y:S01]  /*1d570*/  LOP3.LUT R6, R6, 0x6, R7, 0xf8, !PT ;  /* 0x0000000606067812 */ /* 0x000fe200078ef807 */
[----:B------:R-:W-:Y:S01]  /*1d580*/  IMAD R3, R3, R4, UR14 ;  /* 0x0000000e03037e24 */ /* 0x000fe2000f8e0204 */
[----:B------:R-:W-:Y:S01]  /*1d590*/  UISETP.GT.U32.AND UP0, UPT, UR18, 0x1, !UP0 ;  /* 0x000000011200788c */ /* 0x000fe2000c704070 */
[----:B------:R-:W-:Y:S01]  /*1d5a0*/  IMAD.U32 R4, RZ, RZ, UR9 ;  /* 0x00000009ff047e24 */ /* 0x000fe2000f8e00ff */
[----:B------:R-:W-:Y:S01]  /*1d5b0*/  SHF.R.S32.HI R7, RZ, 0x1f, R6 ;  /* 0x0000001fff077819 */ /* 0x000fe20000011406 */
[----:B------:R-:W-:Y:S01]  /*1d5c0*/  IMAD.U32 R8, RZ, RZ, UR4 ;  /* 0x00000004ff087e24 */ /* 0x000fe2000f8e00ff */
[----:B------:R-:W-:Y:S01]  /*1d5d0*/  USEL UR5, URZ, 0x1, !UP0 ;  /* 0x000000013f057887 */ /* 0x000fe2000c000000 */
[----:B------:R-:W-:Y:S01]  /*1d5e0*/  VIADD R3, R3, -UR6 ;  /* 0x8000000603037c36 */ /* 0x000fe20008000000 */
[----:B------:R-:W-:Y:S01]  /*1d5f0*/  IADD3 R0, R4, -UR7, R0 ;  /* 0x8000000704007c10 */ /* 0x000fe2000fffe000 */
[----:B------:R-:W-:Y:S01]  /*1d600*/  USEL UR7, URZ, 0x1, !UP1 ;  /* 0x000000013f077887 */ /* 0x000fe2000c800000 */
[----:B------:R1:W-:Y:S01]  /*1d610*/  STL [R1+0x488], R8 ;  /* 0x0004880801007387 */ /* 0x0003e20000100800 */
[----:B------:R-:W-:Y:S01]  /*1d620*/  USHF.R.S32.HI UR15, URZ, 0x1f, UR17 ;  /* 0x0000001f3f0f7899 */ /* 0x000fe20008011411 */
[----:B------:R-:W-:Y:S01]  /*1d630*/  IMAD.U32 R4, RZ, RZ, UR12 ;  /* 0x0000000cff047e24 */ /* 0x000fe2000f8e00ff */
[----:B------:R-:W-:-:S02]  /*1d640*/  ULOP3.LUT UR16, UR5, UR16, UR7, 0x96, !UPT ;  /* 0x0000001005107292 */ /* 0x000fc4000f8e9607 */
[----:B------:R-:W-:Y:S01]  /*1d650*/  UIMAD UR8, UR15, UR12, URZ ;  /* 0x0000000c0f0872a4 */ /* 0x000fe2000f8e023f */
[----:B------:R-:W-:Y:S01]  /*1d660*/  IMAD.WIDE.U32 R4, R4, UR17, R6 ;  /* 0x0000001104047c25 */ /* 0x000fe2000f8e0006 */
[----:B------:R-:W-:Y:S02]  /*1d670*/  UMOV UR6, 0xffffffff ;  /* 0xffffffff00067882 */ /* 0x000fe40000000000 */
[----:B------:R-:W-:Y:S01]  /*1d680*/  UIMAD UR8, UR17, UR13, UR8 ;  /* 0x0000000d110872a4 */ /* 0x000fe2000f8e0208 */
[----:B-1----:R-:W-:-:S05]  /*1d690*/  IMAD.U32 R8, RZ, RZ, UR16 ;  /* 0x00000010ff087e24 */ /* 0x002fca000f8e00ff */
[----:B------:R1:W-:Y:S01]  /*1d6a0*/  STL [R1+0x48c], R8 ;  /* 0x00048c0801007387 */ /* 0x0003e20000100800 */
[----:B------:R-:W-:Y:S01]  /*1d6b0*/  VIADD R5, R5, UR8 ;  /* 0x0000000805057c36 */ /* 0x000fe20008000000 */
[----:B------:R-:W-:Y:S06]  /*1d6c0*/  @P0 BRA `(.L_x_28) ;  /* 0x000002e400d00947 */ /* 0x000fec0003800000 */
[----:B------:R-:W-:Y:S01]  /*1d6d0*/  FSETP.NEU.AND P2, PT, R16, RZ, PT ;  /* 0x000000ff1000720b */ /* 0x000fe20003f4d000 */
[----:B------:R-:W-:Y:S01]  /*1d6e0*/  ULDC.64 UR8, c[0x0][0x5c8] ;  /* 0x0001720000087ab9 */ /* 0x000fe20000000a00 */
[----:B------:R-:W-:Y:S01]  /*1d6f0*/  ISETP.GT.AND P0, PT, R3, RZ, PT ;  /* 0x000000ff0300720c */ /* 0x000fe20003f04270 */
[----:B------:R-:W-:Y:S01]  /*1d700*/  UIMAD UR4, UR11, UR8, URZ ;  /* 0x000000080b0472a4 */ /* 0x000fe2000f8e023f */
[----:B------:R-:W-:Y:S01]  /*1d710*/  IMAD.U32 R14, RZ, RZ, UR9 ;  /* 0x00000009ff0e7e24 */ /* 0x000fe2000f8e00ff */
[----:B------:R-:W-:Y:S01]  /*1d720*/  BSSY B0, `(.L_x_28) ;  /* 0x0002e6e000007945 */ /* 0x000fe20003800000 */
[----:B------:R-:W-:Y:S01]  /*1d730*/  IMAD.WIDE.U32 R4, R17, UR8, R4 ;  /* 0x0000000811047c25 */ /* 0x000fe2000f8e0004 */
[----:B------:R-:W-:-:S03]  /*1d740*/  ISETP.GT.AND P1, PT, R0, RZ, P0 ;  /* 0x000000ff0000720c */ /* 0x000fc60000724270 */
[----:B------:R-:W-:-:S05]  /*1d750*/  IMAD R14, R17, R14, UR4 ;  /* 0x00000004110e7e24 */ /* 0x000fca000f8e020e */
[----:B------:R-:W-:Y:S01]  /*1d760*/  IADD3 R14, R5, R14, RZ ;  /* 0x0000000e050e7210 */ /* 0x000fe20007ffe0ff */
[----:B------:R-:W-:Y:S06]  /*1d770*/  @!P2 BRA `(.L_x_29) ;  /* 0x000002500070a947 */ /* 0x000fec0003800000 */
[----:B------:R-:W1:Y:S01]  /*1d780*/  LDC.64 R10, c[0x0][0x5b8] ;  /* 0x00016e00ff0a7b82 */ /* 0x000e620000000a00 */
[----:B------:R-:W2:Y:S01]  /*1d790*/  LDL.LU R20, [R1+0x420] ;  /* 0x0004200001147983 */ /* 0x000ea20000300800 */
[----:B------:R-:W-:Y:S01]  /*1d7a0*/  R2UR UR7, R15 ;  /* 0x000000000f0772ca */ /* 0x000fe200000e0000 */
[----:B------:R-:W-:-:S05]  /*1d7b0*/  ULDC.64 UR12, c[0x0][0x208] ;  /* 0x00008200000c7ab9 */ /* 0x000fca0000000a00 */
[----:B------:R-:W3:Y:S01]  /*1d7c0*/  LDC.64 R22, c[0x0][0x5b0] ;  /* 0x00016c00ff167b82 */ /* 0x000ee20000000a00 */
[----:B-1----:R-:W-:Y:S01]  /*1d7d0*/  IMAD.MOV.U32 R8, RZ, RZ, R11 ;  /* 0x000000ffff087224 */ /* 0x002fe200078e000b */
[----:B------:R1:W-:Y:S01]  /*1d7e0*/  STL [R1+0x450], R10 ;  /* 0x0004500a01007387 */ /* 0x0003e20000100800 */
[----:B------:R-:W-:-:S04]  /*1d7f0*/  IMAD.MOV.U32 R235, RZ, RZ, R10 ;  /* 0x000000ffffeb7224 */ /* 0x000fc800078e000a */
[C---:B------:R-:W-:Y:S01]  /*1d800*/  IMAD R5, R235.reuse, UR15, RZ ;  /* 0x0000000feb057c24 */ /* 0x040fe2000f8e02ff */
[----:B---3--:R-:W-:Y:S01]  /*1d810*/  R2UR UR4, R22 ;  /* 0x00000000160472ca */ /* 0x008fe200000e0000 */
[----:B------:R-:W-:Y:S01]  /*1d820*/  IMAD.WIDE.U32 R232, R235, UR7, R6 ;  /* 0x00000007ebe87c25 */ /* 0x000fe2000f8e0006 */
[----:B-1----:R-:W1:Y:S03]  /*1d830*/  LDC.64 R10, c[0x0][0x5a8] ;  /* 0x00016a00ff0a7b82 */ /* 0x002e660000000a00 */
[----:B------:R-:W-:Y:S02]  /*1d840*/  IMAD R234, R8, UR7, R5 ;  /* 0x0000000708ea7c24 */ /* 0x000fe4000f8e0205 */
[----:B------:R-:W-:Y:S02]  /*1d850*/  IMAD.MOV.U32 R236, RZ, RZ, R232 ;  /* 0x000000ffffec7224 */ /* 0x000fe400078e00e8 */
[----:B------:R-:W-:Y:S01]  /*1d860*/  IMAD.IADD R237, R233, 0x1, R234 ;  /* 0x00000001e9ed7824 */ /* 0x000fe200078e02ea */
[----:B------:R3:W-:Y:S03]  /*1d870*/  STL [R1+0x464], R234 ;  /* 0x000464ea01007387 */ /* 0x0007e60000100800 */
[----:B------:R-:W-:Y:S01]  /*1d880*/  UIMAD UR4, UR11, UR4, URZ ;  /* 0x000000040b0472a4 */ /* 0x000fe2000f8e023f */
[C---:B------:R-:W-:Y:S01]  /*1d890*/  IMAD.WIDE.U32 R8, R17.reuse, R22, R236 ;  /* 0x0000001611087225 */ /* 0x040fe200078e00ec */
[----:B------:R3:W-:Y:S04]  /*1d8a0*/  STL.64 [R1+0x448], R232 ;  /* 0x000448e801007387 */ /* 0x0007e80000100a00 */
[----:B------:R-:W-:Y:S01]  /*1d8b0*/  IMAD R19, R17, R23, UR4 ;  /* 0x0000000411137e24 */ /* 0x000fe2000f8e0217 */
[----:B------:R-:W-:-:S03]  /*1d8c0*/  ULDC.64 UR4, c[0x0][0x5c0] ;  /* 0x0001700000047ab9 */ /* 0x000fc60000000a00 */
[----:B------:R-:W-:Y:S01]  /*1d8d0*/  IMAD.IADD R5, R9, 0x1, R19 ;  /* 0x0000000109057824 */ /* 0x000fe200078e0213 */
[----:B------:R3:W-:Y:S01]  /*1d8e0*/  STL [R1+0x468], R19 ;  /* 0x0004681301007387 */ /* 0x0007e20000100800 */
[----:B-1----:R-:W-:-:S04]  /*1d8f0*/  LEA R12, P2, R8, R10, 0x1 ;  /* 0x0000000a080c7211 */ /* 0x002fc800078408ff */
[----:B------:R-:W-:-:S05]  /*1d900*/  LEA.HI.X R13, R8, R11, R5, 0x1, P2 ;  /* 0x0000000b080d7211 */ /* 0x000fca00010f0c05 */
[----:B------:R-:W4:Y:S01]  /*1d910*/  @P1 LDG.E.LTC128B.U16 R18, desc[UR12][R12.64] ;  /* 0x0000000c0c121981 */ /* 0x000f22000c1e1520 */
[C---:B------:R-:W-:Y:S01]  /*1d920*/  LEA R8, P2, R4.reuse, UR4, 0x1 ;  /* 0x0000000404087c11 */ /* 0x040fe2000f8408ff */
[----:B------:R-:W-:Y:S01]  /*1d930*/  BSSY B1, `(.L_x_30) ;  /* 0x0000013000017945 */ /* 0x000fe20003800000 */
[----:B------:R-:W-:Y:S02]  /*1d940*/  ISETP.GT.AND P3, PT, R3, 0x1, PT ;  /* 0x000000010300780c */ /* 0x000fe40003f64270 */
[----:B------:R-:W-:Y:S01]  /*1d950*/  LEA.HI.X R9, R4, UR5, R14, 0x1, P2 ;  /* 0x0000000504097c11 */ /* 0x000fe200090f0c0e */
[----:B------:R-:W-:-:S04]  /*1d960*/  IMAD.WIDE.U32 R4, R17, R22, R6 ;  /* 0x0000001611047225 */ /* 0x000fc800078e0006 */
[----:B------:R-:W-:Y:S02]  /*1d970*/  IMAD.IADD R5, R19, 0x1, R5 ;  /* 0x0000000113057824 */ /* 0x000fe400078e0205 */
[----:B------:R-:W-:-:S04]  /*1d980*/  IMAD.WIDE.U32 R4, R235, UR7, R4 ;  /* 0x00000007eb047c25 */ /* 0x000fc8000f8e0004 */
[----:B------:R-:W-:Y:S02]  /*1d990*/  IMAD.IADD R5, R234, 0x1, R5 ;  /* 0x00000001ea057824 */ /* 0x000fe400078e0205 */
[----:B----4-:R-:W-:-:S05]  /*1d9a0*/  HADD2.F32 R12, -RZ, R18.H0_H0 ;  /* 0x20000012ff0c7230 */ /* 0x010fca0000004100 */
[----:B------:R-:W-:-:S04]  /*1d9b0*/  FMUL R12, R12, R16 ;  /* 0x000000100c0c7220 */ /* 0x000fc80000400000 */
[----:B--2---:R-:W-:Y:S01]  /*1d9c0*/  FFMA R12, R20, R2, R12 ;  /* 0x00000002140c7223 */ /* 0x004fe2000000000c */
[----:B------:R-:W-:-:S04]  /*1d9d0*/  LEA R20, P2, R4, R10, 0x1 ;  /* 0x0000000a04147211 */ /* 0x000fc800078408ff */
[----:B------:R-:W-:Y:S02]  /*1d9e0*/  LEA.HI.X R21, R4, R11, R5, 0x1, P2 ;  /* 0x0000000b04157211 */ /* 0x000fe400010f0c05 */
[----:B------:R-:W-:Y:S02]  /*1d9f0*/  ISETP.GT.AND P2, PT, R0, RZ, P3 ;  /* 0x000000ff0000720c */ /* 0x000fe40001f44270 */
[----:B------:R-:W-:Y:S01]  /*1da00*/  F2FP.F16.F32.PACK_AB R4, RZ, R12 ;  /* 0x0000000cff04723e */ /* 0x000fe200000000ff */
[----:B------:R3:W-:Y:S04]  /*1da10*/  STL.64 [R1+0x440], R20 ;  /* 0x0004401401007387 */ /* 0x0007e80000100a00 */
[----:B------:R3:W-:Y:S06]  /*1da20*/  @P1 STG.E.U16 desc[UR12][R8.64], R4 ;  /* 0x0000000408001986 */ /* 0x0007ec000c10150c */
[----:B------:R-:W-:Y:S05]  /*1da30*/  @!P2 BRA `(.L_x_31) ;  /* 0x000000000008a947 */ /* 0x000fea0003800000 */
[----:B------:R-:W-:Y:S02]  /*1da40*/  ULDC.64 UR4, c[0x0][0x208] ;  /* 0x0000820000047ab9 */ /* 0x000fe40000000a00 */
[----:B------:R1:W5:Y:S03]  /*1da50*/  LDG.E.LTC128B.U16 R18, desc[UR4][R20.64+0x2] ;  /* 0x0000020414127981 */ /* 0x000366000c1e1520 */
.L_x_31:
[----:B------:R-:W-:Y:S05]  /*1da60*/  BSYNC B1 ;  /* 0x0000000000017941 */ /* 0x000fea0003800000 */
.L_x_30:
[----:B------:R-:W1:Y:S01]  /*1da70*/  LDL.LU R5, [R1+0x424] ;  /* 0x0004240001057983 */ /* 0x000e620000300800 */
[----:B---3-5:R-:W-:Y:S01]  /*1da80*/  HADD2.F32 R4, -RZ, R18.H0_H0 ;  /* 0x20000012ff047230 */ /* 0x028fe20000004100 */
[----:B------:R-:W-:Y:S01]  /*1da90*/  R2UR UR7, R15 ;  /* 0x000000000f0772ca */ /* 0x000fe200000e0000 */
[----:B------:R-:W-:Y:S01]  /*1daa0*/  ULDC.64 UR4, c[0x0][0x208] ;  /* 0x0000820000047ab9 */ /* 0x000fe20000000a00 */
[----:B------:R-:W-:Y:S02]  /*1dab0*/  ISETP.GT.AND P1, PT, R0, 0x8, P0 ;  /* 0x000000080000780c */ /* 0x000fe40000724270 */
[----:B------:R-:W-:-:S04]  /*1dac0*/  FMUL R4, R4, R16 ;  /* 0x0000001004047220 */ /* 0x000fc80000400000 */
[----:B-1----:R-:W-:Y:S01]  /*1dad0*/  FFMA R20, R5, R2, R4 ;  /* 0x0000000205147223 */ /* 0x002fe20000000004 */
[C---:B------:R-:W-:Y:S02]  /*1dae0*/  SHF.L.U64.HI R5, R22.reuse, 0x3, R23 ;  /* 0x0000000316057819 */ /* 0x040fe40000010217 */
[----:B------:R-:W-:Y:S02]  /*1daf0*/  SHF.L.U32 R4, R22, 0x3, RZ ;  /* 0x0000000316047819 */ /* 0x000fe400000006ff */
[----:B------:R-:W-:-:S03]  /*1db00*/  F2FP.F16.F32.PACK_AB R20, RZ, R20 ;  /* 0x00000014ff14723e */ /* 0x000fc600000000ff */
[----:B------:R-:W-:-:S04]  /*1db10*/  IMAD.WIDE.U32 R14, R17, R22, R4 ;  /* 0x00000016110e7225 */ /* 0x000fc800078e0004 */
[----:B------:R-:W-:Y:S01]  /*1db20*/  IMAD.IADD R19, R19, 0x1, R15 ;  /* 0x0000000113137824 */ /* 0x000fe200078e020f */
[----:B------:R-:W-:-:S05]  /*1db30*/  IADD3 R13, P4, R232, R14, RZ ;  /* 0x0000000ee80d7210 */ /* 0x000fca0007f9e0ff */
[----:B------:R-:W-:Y:S01]  /*1db40*/  IMAD.X R21, R19, 0x1, R237, P4 ;  /* 0x0000000113157824 */ /* 0x000fe200020e06ed */
[----:B------:R-:W-:-:S04]  /*1db50*/  LEA R12, P4, R13, R10, 0x1 ;  /* 0x0000000a0d0c7211 */ /* 0x000fc800078808ff */
[----:B------:R-:W-:Y:S01]  /*1db60*/  LEA.HI.X R13, R13, R11, R21, 0x1, P4 ;  /* 0x0000000b0d0d7211 */ /* 0x000fe200020f0c15 */
[----:B------:R1:W-:Y:S04]  /*1db70*/  @P2 STG.E.U16 desc[UR4][R8.64+0x2], R20 ;  /* 0x0000021408002986 */ /* 0x0003e8000c101504 */
[----:B------:R2:W3:Y:S04]  /*1db80*/  @P1 LDG.E.LTC128B.U16 R18, desc[UR4][R12.64] ;  /* 0x000000040c121981 */ /* 0x0004e8000c1e1520 */
[----:B------:R-:W4:Y:S01]  /*1db90*/  LDL.LU R21, [R1+0x428] ;  /* 0x0004280001157983 */ /* 0x000f220000300800 */
[----:B--2---:R-:W-:-:S05]  /*1dba0*/  IADD3 R12, P2, R6, R14, RZ ;  /* 0x0000000e060c7210 */ /* 0x004fca0007f5e0ff */
[----:B------:R-:W-:Y:S02]  /*1dbb0*/  IMAD.X R13, R7, 0x1, R19, P2 ;  /* 0x00000001070d7824 */ /* 0x000fe400010e0613 */
[----:B------:R-:W-:-:S04]  /*1dbc0*/  IMAD.WIDE.U32 R12, R235, UR7, R12 ;  /* 0x00000007eb0c7c25 */ /* 0x000fc8000f8e000c */
[----:B------:R-:W-:Y:S01]  /*1dbd0*/  IMAD.IADD R13, R234, 0x1, R13 ;  /* 0x00000001ea0d7824 */ /* 0x000fe200078e020d */
[----:B------:R-:W-:-:S04]  /*1dbe0*/  LEA R232, P2, R12, R10, 0x1 ;  /* 0x0000000a0ce87211 */ /* 0x000fc800078408ff */
[----:B------:R-:W-:Y:S01]  /*1dbf0*/  LEA.HI.X R233, R12, R11, R13, 0x1, P2 ;  /* 0x0000000b0ce97211 */ /* 0x000fe200010f0c0d */
[----:B-1----:R-:W-:-:S04]  /*1dc00*/  IMAD.U32 R20, RZ, RZ, UR9 ;  /* 0x00000009ff147e24 */ /* 0x002fc8000f8e00ff */
[----:B------:R-:W-:Y:S01]  /*1dc10*/  STL.64 [R1+0x420], R232 ;  /* 0x000420e801007387 */ /* 0x000fe20000100a00 */
[----:B------:R-:W-:Y:S01]  /*1dc20*/  ISETP.GT.AND P5, PT, R0, 0x8, P3 ;  /* 0x000000080000780c */ /* 0x000fe20001fa4270 */
[----:B------:R-:W-:Y:S01]  /*1dc30*/  BSSY B1, `(.L_x_32) ;  /* 0x0000012000017945 */ /* 0x000fe20003800000 */
[----:B---3--:R-:W-:-:S05]  /*1dc40*/  HADD2.F32 R12, -RZ, R18.H0_H0 ;  /* 0x20000012ff0c7230 */ /* 0x008fca0000004100 */
[----:B------:R-:W-:-:S04]  /*1dc50*/  FMUL R12, R12, R16 ;  /* 0x000000100c0c7220 */ /* 0x000fc80000400000 */
[----:B----4-:R-:W-:Y:S01]  /*1dc60*/  FFMA R13, R21, R2, R12 ;  /* 0x00000002150d7223 */ /* 0x010fe2000000000c */
[----:B------:R-:W-:Y:S02]  /*1dc70*/  IMAD.U32 R12, RZ, RZ, UR8 ;  /* 0x00000008ff0c7e24 */ /* 0x000fe4000f8e00ff */
[----:B------:R-:W-:-:S03]  /*1dc80*/  IMAD.U32 R21, RZ, RZ, UR8 ;  /* 0x00000008ff157e24 */ /* 0x000fc6000f8e00ff */
[----:B------:R-:W-:Y:S02]  /*1dc90*/  SHF.L.U32 R12, R12, 0x4, RZ ;  /* 0x000000040c0c7819 */ /* 0x000fe400000006ff */
[----:B------:R-:W-:-:S03]  /*1dca0*/  SHF.L.U64.HI R21, R21, 0x4, R20 ;  /* 0x0000000415157819 */ /* 0x000fc60000010214 */
[----:B------:R1:W-:Y:S04]  /*1dcb0*/  STL [R1+0x460], R12 ;  /* 0x0004600c01007387 */ /* 0x0003e80000100800 */
[----:B------:R2:W-:Y:S01]  /*1dcc0*/  STL [R1+0x454], R21 ;  /* 0x0004541501007387 */ /* 0x0005e20000100800 */
[----:B------:R-:W-:Y:S02]  /*1dcd0*/  F2FP.F16.F32.PACK_AB R13, RZ, R13 ;  /* 0x0000000dff0d723e */ /* 0x000fe400000000ff */
[----:B-1----:R-:W-:Y:S02]  /*1dce0*/  IADD3 R12, P2, R12, R8, RZ ;  /* 0x000000080c0c7210 */ /* 0x002fe40007f5e0ff */
[----:B------:R-:W-:-:S03]  /*1dcf0*/  PRMT R20, R13, 0x7610, R20 ;  /* 0x000076100d147816 */ /* 0x000fc60000000014 */
[----:B------:R-:W-:-:S05]  /*1dd00*/  IMAD.X R13, R21, 0x1, R9, P2 ;  /* 0x00000001150d7824 */ /* 0x000fca00010e0609 */
[----:B------:R2:W-:Y:S01]  /*1dd10*/  @P1 STG.E.U16 desc[UR4][R12.64], R20 ;  /* 0x000000140c001986 */ /* 0x0005e2000c101504 */
[----:B------:R-:W-:Y:S05]  /*1dd20*/  @!P5 BRA `(.L_x_33) ;  /* 0x000000000008d947 */ /* 0x000fea0003800000 */
[----:B------:R-:W-:Y:S02]  /*1dd30*/  ULDC.64 UR4, c[0x0][0x208] ;  /* 0x0000820000047ab9 */ /* 0x000fe40000000a00 */
[----:B------:R1:W5:Y:S03]  /*1dd40*/  LDG.E.LTC128B.U16 R18, desc[UR4][R232.64+0x2] ;  /* 0x00000204e8127981 */ /* 0x000366000c1e1520 */
.L_x_33:
[----:B------:R-:W-:Y:S05]  /*1dd50*/  BSYNC B1 ;  /* 0x0000000000017941 */ /* 0x000fea0003800000 */
.L_x_32:
[----:B--2---:R-:W2:Y:S01]  /*1dd60*/  LDL.LU R21, [R1+0x42c] ;  /* 0x00042c0001157983 */ /* 0x004ea20000300800 */
[----:B-----5:R-:W-:Y:S01]  /*1dd70*/  HADD2.F32 R20, -RZ, R18.H0_H0 ;  /* 0x20000012ff147230 */ /* 0x020fe20000004100 */
[----:B------:R-:W-:Y:S01]  /*1dd80*/  ULDC.64 UR4, c[0x0][0x208] ;  /* 0x0000820000047ab9 */ /* 0x000fe20000000a00 */
[----:B------:R-:W-:Y:S01]  /*1dd90*/  ISETP.GT.AND P2, PT, R3, 0x8, PT ;  /* 0x000000080300780c */ /* 0x000fe20003f44270 */
[----:B------:R3:W-:Y:S02]  /*1dda0*/  STL.64 [R1+0x498], R4 ;  /* 0x0004980401007387 */ /* 0x0007e40000100a00 */
[----:B------:R-:W-:Y:S01]  /*1ddb0*/  FMUL R20, R20, R16 ;  /* 0x0000001014147220 */ /* 0x000fe20000400000 */
[----:B------:R-:W-:Y:S01]  /*1ddc0*/  ISETP.GT.AND P4, PT, R0, RZ, P2 ;  /* 0x000000ff0000720c */ /* 0x000fe20001784270 */
[----:B---3--:R-:W-:Y:S02]  /*1ddd0*/  IMAD.MOV.U32 R4, RZ, RZ, R12 ;  /* 0x000000ffff047224 */ /* 0x008fe400078e000c */
[----:B------:R-:W-:-:S05]  /*1dde0*/  IMAD.MOV.U32 R5, RZ, RZ, R13 ;  /* 0x000000ffff057224 */ /* 0x000fca00078e000d */
[----:B------:R-:W-:Y:S01]  /*1ddf0*/  STL.64 [R1+0x428], R4 ;  /* 0x0004280401007387 */ /* 0x000fe20000100a00 */
[----:B--2---:R-:W-:-:S05]  /*1de00*/  FFMA R20, R21, R2, R20 ;  /* 0x0000000215147223 */ /* 0x004fca0000000014 */
[----:B------:R-:W-:-:S05]  /*1de10*/  F2FP.F16.F32.PACK_AB R20, RZ, R20 ;  /* 0x00000014ff14723e */ /* 0x000fca00000000ff */
[----:B------:R2:W-:Y:S04]  /*1de20*/  @P5 STG.E.U16 desc[UR4][R4.64+0x2], R20 ;  /* 0x0000021404005986 */ /* 0x0005e8000c101504 */
[----:B--2---:R2:W5:Y:S01]  /*1de30*/  LDL.LU.64 R4, [R1+0x498] ;  /* 0x0004980001047983 */ /* 0x0045620000300a00 */
[----:B------:R-:W-:Y:S04]  /*1de40*/  BSSY B1, `(.L_x_34) ;  /* 0x0000005000017945 */ /* 0x000fe80003800000 */
[----:B------:R-:W-:Y:S05]  /*1de50*/  @!P4 BRA `(.L_x_35) ;  /* 0x00000000000cc947 */ /* 0x000fea0003800000 */
[----:B------:R-:W3:Y:S01]  /*1de60*/  LDL.64 R20, [R1+0x440] ;  /* 0x0004400001147983 */ /* 0x000ee20000100a00 */
[----:B------:R-:W-:-:S03]  /*1de70*/  ULDC.64 UR4, c[0x0][0x208] ;  /* 0x0000820000047ab9 */ /* 0x000fc60000000a00 */
[----:B---3--:R3:W5:Y:S02]  /*1de80*/  LDG.E.LTC128B.U16 R18, desc[UR4][R20.64+0x10] ;  /* 0x0000100414127981 */ /* 0x008764000c1e1520 */
.L_x_35:
[----:B------:R-:W-:Y:S05]  /*1de90*/  BSYNC B1 ;  /* 0x0000000000017941 */ /* 0x000fea0003800000 */
.L_x_34:
[----:B---3--:R-:W3:Y:S01]  /*1dea0*/  LDL.LU R21, [R1+0x430] ;  /* 0x0004300001157983 */ /* 0x008ee20000300800 */
[----:B-----5:R-:W-:Y:S01]  /*1deb0*/  HADD2.F32 R20, -RZ, R18.H0_H0 ;  /* 0x20000012ff147230 */ /* 0x020fe20000004100 */
[----:B------:R-:W-:Y:S01]  /*1dec0*/  ISETP.GT.AND P1, PT, R3, 0x9, PT ;  /* 0x000000090300780c */ /* 0x000fe20003f24270 */
[----:B------:R-:W-:Y:S01]  /*1ded0*/  ULDC.64 UR4, c[0x0][0x208] ;  /* 0x0000820000047ab9 */ /* 0x000fe20000000a00 */
[----:B------:R-:W-:Y:S02]  /*1dee0*/  BSSY B1, `(.L_x_36) ;  /* 0x000000a000017945 */ /* 0x000fe40003800000 */
[----:B------:R-:W-:Y:S01]  /*1def0*/  FMUL R20, R20, R16 ;  /* 0x0000001014147220 */ /* 0x000fe20000400000 */
[----:B------:R-:W-:-:S03]  /*1df00*/  ISETP.GT.AND P5, PT, R0, RZ, P1 ;  /* 0x000000ff0000720c */ /* 0x000fc60000fa4270 */
[----:B---3--:R-:W-:-:S05]  /*1df10*/  FFMA R20, R21, R2, R20 ;  /* 0x0000000215147223 */ /* 0x008fca0000000014 */
[----:B------:R-:W-:-:S05]  /*1df20*/  F2FP.F16.F32.PACK_AB R20, RZ, R20 ;  /* 0x00000014ff14723e */ /* 0x000fca00000000ff */
[----:B------:R3:W-:Y:S01]  /*1df30*/  @P4 STG.E.U16 desc[UR4][R8.64+0x10], R20 ;  /* 0x0000101408004986 */ /* 0x0007e2000c101504 */
[----:B------:R-:W-:Y:S05]  /*1df40*/  @!P5 BRA `(.L_x_37) ;  /* 0x00000000000cd947 */ /* 0x000fea0003800000 */
[----:B---3--:R-:W3:Y:S01]  /*1df50*/  LDL.64 R20, [R1+0x440] ;  /* 0x0004400001147983 */ /* 0x008ee20000100a00 */
[----:B------:R-:W-:-:S03]  /*1df60*/  ULDC.64 UR4, c[0x0][0x208] ;  /* 0x0000820000047ab9 */ /* 0x000fc60000000a00 */
[----:B---3--:R4:W5:Y:S02]  /*1df70*/  LDG.E.LTC128B.U16 R18, desc[UR4][R20.64+0x12] ;  /* 0x0000120414127981 */ /* 0x008964000c1e1520 */
.L_x_37:
[----:B------:R-:W-:Y:S05]  /*1df80*/  BSYNC B1 ;  /* 0x0000000000017941 */ /* 0x000fea0003800000 */
.L_x_36:
[----:B----4-:R-:W4:Y:S01]  /*1df90*/  LDL.LU R21, [R1+0x434] ;  /* 0x0004340001157983 */ /* 0x010f220000300800 */
[----:B---3-5:R-:W-:Y:S01]  /*1dfa0*/  HADD2.F32 R20, -RZ, R18.H0_H0 ;  /* 0x20000012ff147230 */ /* 0x028fe20000004100 */
[----:B------:R-:W-:Y:S01]  /*1dfb0*/  ISETP.GT.AND P4, PT, R0, 0x8, P2 ;  /* 0x000000080000780c */ /* 0x000fe20001784270 */
[----:B------:R-:W-:Y:S01]  /*1dfc0*/  ULDC.64 UR4, c[0x0][0x208] ;  /* 0x0000820000047ab9 */ /* 0x000fe20000000a00 */
[----:B------:R-:W-:Y:S02]  /*1dfd0*/  BSSY B1, `(.L_x_38) ;  /* 0x0000008000017945 */ /* 0x000fe40003800000 */
[----:B------:R-:W-:-:S04]  /*1dfe0*/  FMUL R20, R20, R16 ;  /* 0x0000001014147220 */ /* 0x000fc80000400000 */
[----:B----4-:R-:W-:-:S05]  /*1dff0*/  FFMA R20, R21, R2, R20 ;  /* 0x0000000215147223 */ /* 0x010fca0000000014 */
[----:B------:R-:W-:-:S05]  /*1e000*/  F2FP.F16.F32.PACK_AB R20, RZ, R20 ;  /* 0x00000014ff14723e */ /* 0x000fca00000000ff */
[----:B------:R3:W-:Y:S01]  /*1e010*/  @P5 STG.E.U16 desc[UR4][R8.64+0x12], R20 ;  /* 0x0000121408005986 */ /* 0x0007e2000c101504 */
[----:B------:R-:W-:Y:S05]  /*1e020*/  @!P4 BRA `(.L_x_39) ;  /* 0x000000000008c947 */ /* 0x000fea0003800000 */
[----:B------:R-:W-:Y:S02]  /*1e030*/  ULDC.64 UR4, c[0x0][0x208] ;  /* 0x0000820000047ab9 */ /* 0x000fe40000000a00 */
[----:B------:R4:W5:Y:S03]  /*1e040*/  LDG.E.LTC128B.U16 R18, desc[UR4][R232.64+0x10] ;  /* 0x00001004e8127981 */ /* 0x000966000c1e1520 */
.L_x_39:
[----:B------:R-:W-:Y:S05]  /*1e050*/  BSYNC B1 ;  /* 0x0000000000017941 */ /* 0x000fea0003800000 */
.L_x_38:
[----:B------:R-:W2:Y:S01]  /*1e060*/  LDL.LU R21, [R1+0x438] ;  /* 0x0004380001157983 */ /* 0x000ea20000300800 */
[----:B---3-5:R-:W-:Y:S01]  /*1e070*/  HADD2.F32 R20, -RZ, R18.H0_H0 ;  /* 0x20000012ff147230 */ /* 0x028fe20000004100 */
[----:B------:R-:W-:Y:S01]  /*1e080*/  ISETP.GT.AND P5, PT, R0, 0x8, P1 ;  /* 0x000000080000780c */ /* 0x000fe20000fa4270 */
[----:B------:R-:W-:Y:S01]  /*1e090*/  ULDC.64 UR4, c[0x0][0x208] ;  /* 0x0000820000047ab9 */ /* 0x000fe20000000a00 */
[----:B------:R-:W-:Y:S02]  /*1e0a0*/  BSSY B1, `(.L_x_40) ;  /* 0x0000008000017945 */ /* 0x000fe40003800000 */
[----:B------:R-:W-:-:S04]  /*1e0b0*/  FMUL R20, R20, R16 ;  /* 0x0000001014147220 */ /* 0x000fc80000400000 */
[----:B--2---:R-:W-:-:S05]  /*1e0c0*/  FFMA R20, R21, R2, R20 ;  /* 0x0000000215147223 */ /* 0x004fca0000000014 */
[----:B------:R-:W-:-:S05]  /*1e0d0*/  F2FP.F16.F32.PACK_AB R20, RZ, R20 ;  /* 0x00000014ff14723e */ /* 0x000fca00000000ff */
[----:B------:R2:W-:Y:S01]  /*1e0e0*/  @P4 STG.E.U16 desc[UR4][R12.64+0x10], R20 ;  /* 0x000010140c004986 */ /* 0x0005e2000c101504 */
[----:B------:R-:W-:Y:S05]  /*1e0f0*/  @!P5 BRA `(.L_x_41) ;  /* 0x000000000008d947 */ /* 0x000fea0003800000 */
[----:B------:R-:W-:Y:S02]  /*1e100*/  ULDC.64 UR4, c[0x0][0x208] ;  /* 0x0000820000047ab9 */ /* 0x000fe40000000a00 */
[----:B------:R3:W5:Y:S03]  /*1e110*/  LDG.E.LTC128B.U16 R18, desc[UR4][R232.64+0x12] ;  /* 0x00001204e8127981 */ /* 0x000766000c1e1520 */
.L_x_41:
[----:B------:R-:W-:Y:S05]  /*1e120*/  BSYNC B1 ;  /* 0x0000000000017941 */ /* 0x000fea0003800000 */
.L_x_40:
[----:B--2---:R-:W2:Y:S04]  /*1e130*/  LDL R20, [R1+0x45c] ;  /* 0x00045c0001147983 */ /* 0x004ea80000100800 */
[----:B-1-34-:R-:W3:Y:S01]  /*1e140*/  LDL.LU R233, [R1+0x43c] ;  /* 0x00043c0001e97983 */ /* 0x01aee20000300800 */
[----:B------:R-:W-:-:S03]  /*1e150*/  IMAD.MOV.U32 R15, RZ, RZ, R19 ;  /* 0x000000ffff0f7224 */ /* 0x000fc600078e0013 */
[----:B------:R-:W4:Y:S04]  /*1e160*/  LDL.LU R21, [R1+0x400] ;  /* 0x0004000001157983 */ /* 0x000f280000300800 */
[----:B------:R1:W-:Y:S04]  /*1e170*/  STL [R1+0x4a0], R3 ;  /* 0x0004a00301007387 */ /* 0x0003e80000100800 */
[----:B------:R0:W-:Y:S01]  /*1e180*/  STL.64 [R1+0x498], R8 ;  /* 0x0004980801007387 */ /* 0x0001e20000100a00 */
[----:B------:R-:W-:Y:S01]  /*1e190*/  ULDC.64 UR12, c[0x0][0x208] ;  /* 0x00008200000c7ab9 */ /* 0x000fe20000000a00 */
[----:B------:R-:W-:Y:S01]  /*1e1a0*/  IMAD R23, R23, 0x78, RZ ;  /* 0x0000007817177824 */ /* 0x000fe200078e02ff */
[----:B------:R-:W-:-:S02]  /*1e1b0*/  ISETP.GT.AND P4, PT, R0, 0x80, P0 ;  /* 0x000000800000780c */ /* 0x000fc40000784270 */
[----:B-----5:R-:W-:Y:S01]  /*1e1c0*/  PRMT R232, R18, 0x7610, R232 ;  /* 0x0000761012e87816 */ /* 0x020fe200000000e8 */
[----:B-1----:R-:W4:Y:S01]  /*1e1d0*/  LDL R3, [R1+0x468] ;  /* 0x0004680001037983 */ /* 0x002f220000100800 */
[----:B0-----:R-:W-:-:S03]  /*1e1e0*/  IMAD.WIDE.U32 R8, R22, 0x78, R14 ;  /* 0x0000007816087825 */ /* 0x001fc600078e000e */
[----:B------:R-:W4:Y:S01]  /*1e1f0*/  LDL.64 R14, [R1+0x448] ;  /* 0x00044800010e7983 */ /* 0x000f220000100a00 */
[----:B--2---:R-:W-:Y:S01]  /*1e200*/  R2UR UR4, R20 ;  /* 0x00000000140472ca */ /* 0x004fe200000e0000 */
[----:B------:R-:W-:-:S05]  /*1e210*/  HADD2.F32 R20, -RZ, R18.H0_H0 ;  /* 0x20000012ff147230 */ /* 0x000fca0000004100 */
[----:B------:R-:W-:-:S04]  /*1e220*/  FMUL R20, R20, R16 ;  /* 0x0000001014147220 */ /* 0x000fc80000400000 */
[----:B---3--:R-:W-:-:S05]  /*1e230*/  FFMA R20, R233, R2, R20 ;  /* 0x00000002e9147223 */ /* 0x008fca0000000014 */
[----:B------:R-:W-:Y:S01]  /*1e240*/  F2FP.F16.F32.PACK_AB R20, RZ, R20 ;  /* 0x00000014ff14723e */ /* 0x000fe200000000ff */
[----:B------:R-:W-:-:S04]  /*1e250*/  IMAD.IADD R233, R9, 0x1, R23 ;  /* 0x0000000109e97824 */ /* 0x000fc800078e0217 */
[----:B------:R0:W-:Y:S01]  /*1e260*/  @P5 STG.E.U16 desc[UR12][R12.64+0x12], R20 ;  /* 0x000012140c005986 */ /* 0x0001e2000c10150c */
[----:B----4-:R-:W-:-:S05]  /*1e270*/  IADD3 R15, P5, R14, R8, RZ ;  /* 0x000000080e0f7210 */ /* 0x010fca0007fbe0ff */
[----:B------:R-:W-:Y:S01]  /*1e280*/  IMAD.X R19, R233, 0x1, R237, P5 ;  /* 0x00000001e9137824 */ /* 0x000fe200028e06ed */
[----:B------:R-:W-:-:S04]  /*1e290*/  LEA R14, P5, R15, R10, 0x1 ;  /* 0x0000000a0f0e7211 */ /* 0x000fc800078a08ff */
[----:B------:R-:W-:-:S05]  /*1e2a0*/  LEA.HI.X R15, R15, R11, R19, 0x1, P5 ;  /* 0x0000000b0f0f7211 */ /* 0x000fca00028f0c13 */
[----:B------:R-:W2:Y:S01]  /*1e2b0*/  @P4 LDG.E.LTC128B.U16 R232, desc[UR12][R14.64] ;  /* 0x0000000c0ee84981 */ /* 0x000ea2000c1e1520 */
[----:B0-----:R-:W-:-:S03]  /*1e2c0*/  IMAD.U32 R20, RZ, RZ, UR8 ;  /* 0x00000008ff147e24 */ /* 0x001fc6000f8e00ff */
[----:B------:R0:W-:Y:S02]  /*1e2d0*/  STL [R1+0x434], R233 ;  /* 0x000434e901007387 */ /* 0x0001e40000100800 */
[----:B0-----:R-:W-:-:S05]  /*1e2e0*/  MOV R233, UR9 ;  /* 0x0000000900e97c02 */ /* 0x001fca0008000f00 */
[----:B------:R-:W-:Y:S01]  /*1e2f0*/  IMAD R233, R233, 0xf0, RZ ;  /* 0x000000f0e9e97824 */ /* 0x000fe200078e02ff */
[----:B------:R-:W-:Y:S01]  /*1e300*/  BSSY B1, `(.L_x_42) ;  /* 0x000001c000017945 */ /* 0x000fe20003800000 */
[----:B--2---:R-:W-:-:S05]  /*1e310*/  HADD2.F32 R14, -RZ, R232.H0_H0 ;  /* 0x200000e8ff0e7230 */ /* 0x004fca0000004100 */
[----:B------:R-:W-:-:S04]  /*1e320*/  FMUL R14, R14, R16 ;  /* 0x000000100e0e7220 */ /* 0x000fc80000400000 */
[----:B------:R-:W-:Y:S01]  /*1e330*/  FFMA R14, R21, R2, R14 ;  /* 0x00000002150e7223 */ /* 0x000fe2000000000e */
[----:B------:R-:W-:-:S04]  /*1e340*/  IMAD.WIDE.U32 R20, R20, 0xf0, R12 ;  /* 0x000000f014147825 */ /* 0x000fc800078e000c */
[----:B------:R-:W-:Y:S01]  /*1e350*/  F2FP.F16.F32.PACK_AB R12, RZ, R14 ;  /* 0x0000000eff0c723e */ /* 0x000fe200000000ff */
[----:B------:R-:W-:Y:S02]  /*1e360*/  IMAD.IADD R15, R21, 0x1, R233 ;  /* 0x00000001150f7824 */ /* 0x000fe400078e02e9 */
[----:B------:R-:W-:-:S05]  /*1e370*/  @P4 IMAD.MOV.U32 R14, RZ, RZ, R20 ;  /* 0x000000ffff0e4224 */ /* 0x000fca00078e0014 */
[----:B------:R0:W-:Y:S02]  /*1e380*/  @P4 STG.E.U16 desc[UR12][R14.64], R12 ;  /* 0x0000000c0e004986 */ /* 0x0001e4000c10150c */
[----:B0-----:R-:W-:-:S04]  /*1e390*/  IMAD.WIDE.U32 R12, R22, 0x78, R4 ;  /* 0x00000078160c7825 */ /* 0x001fc800078e0004 */
[----:B------:R-:W-:Y:S02]  /*1e3a0*/  IMAD.IADD R19, R23, 0x1, R13 ;  /* 0x0000000117137824 */ /* 0x000fe400078e020d */
[----:B------:R-:W-:Y:S01]  /*1e3b0*/  IMAD.MOV.U32 R18, RZ, RZ, R12 ;  /* 0x000000ffff127224 */ /* 0x000fe200078e000c */
[----:B------:R0:W-:Y:S03]  /*1e3c0*/  STL.64 [R1+0x478], R12 ;  /* 0x0004780c01007387 */ /* 0x0001e60000100a00 */
[----:B0-----:R-:W-:-:S03]  /*1e3d0*/  IMAD.WIDE.U32 R12, R17, R22, R18 ;  /* 0x00000016110c7225 */ /* 0x001fc600078e0012 */
[----:B------:R-:W-:-:S04]  /*1e3e0*/  IADD3 R12, P4, R6, R12, RZ ;  /* 0x0000000c060c7210 */ /* 0x000fc80007f9e0ff */
[----:B------:R-:W-:Y:S02]  /*1e3f0*/  IADD3.X R13, R7, R3, R13, P4, !PT ;  /* 0x00000003070d7210 */ /* 0x000fe400027fe40d */
[----:B------:R0:W5:Y:S01]  /*1e400*/  LDL.LU R3, [R1+0x4a0] ;  /* 0x0004a00001037983 */ /* 0x0001620000300800 */
[----:B------:R-:W-:-:S04]  /*1e410*/  IMAD.WIDE.U32 R12, R235, UR4, R12 ;  /* 0x00000004eb0c7c25 */ /* 0x000fc8000f8e000c */
[----:B------:R-:W-:Y:S01]  /*1e420*/  IMAD.IADD R13, R234, 0x1, R13 ;  /* 0x00000001ea0d7824 */ /* 0x000fe200078e020d */
[----:B------:R-:W-:-:S04]  /*1e430*/  LEA R234, P4, R12, R10, 0x1 ;  /* 0x0000000a0cea7211 */ /* 0x000fc800078808ff */
[----:B------:R-:W-:Y:S02]  /*1e440*/  LEA.HI.X R235, R12, R11, R13, 0x1, P4 ;  /* 0x0000000b0ceb7211 */ /* 0x000fe400020f0c0d */
[----:B------:R-:W-:Y:S02]  /*1e450*/  IADD3 R12, P5, R4, R8, RZ ;  /* 0x00000008040c7210 */ /* 0x000fe40007fbe0ff */
[----:B------:R0:W5:Y:S04]  /*1e460*/  LDL.LU.64 R8, [R1+0x498] ;  /* 0x0004980001087983 */ /* 0x0001680000300a00 */
[----:B------:R0:W-:Y:S01]  /*1e470*/  STL [R1+0x400], R12 ;  /* 0x0004000c01007387 */ /* 0x0001e20000100800 */
[----:B------:R-:W-:-:S13]  /*1e480*/  ISETP.GT.AND P4, PT, R0, 0x80, P3 ;  /* 0x000000800000780c */ /* 0x000fda0001f84270 */
[----:B0-----:R-:W-:Y:S05]  /*1e490*/  @!P4 BRA `(.L_x_43) ;  /* 0x000000000008c947 */ /* 0x001fea0003800000 */
[----:B------:R-:W-:Y:S02]  /*1e4a0*/  ULDC.64 UR4, c[0x0][0x208] ;  /* 0x0000820000047ab9 */ /* 0x000fe40000000a00 */
[----:B------:R0:W5:Y:S03]  /*1e4b0*/  LDG.E.LTC128B.U16 R232, desc[UR4][R234.64+0x2] ;  /* 0x00000204eae87981 */ /* 0x000166000c1e1520 */
.L_x_43:
[----:B------:R-:W-:Y:S05]  /*1e4c0*/  BSYNC B1 ;  /* 0x0000000000017941 */ /* 0x000fea0003800000 */
.L_x_42:
[----:B------:R-:W2:Y:S04]  /*1e4d0*/  LDL R13, [R1+0x404] ;  /* 0x00040400010d7983 */ /* 0x000ea80000100800 */
[----:B------:R1:W-:Y:S04]  /*1e4e0*/  STL.64 [R1+0x4b0], R14 ;  /* 0x0004b00e01007387 */ /* 0x0003e80000100a00 */
[----:B-1----:R-:W3:Y:S04]  /*1e4f0*/  LDL.64 R14, [R1+0x400] ;  /* 0x00040000010e7983 */ /* 0x002ee80000100a00 */
[----:B-----5:R1:W-:Y:S04]  /*1e500*/  STL.64 [R1+0x4a8], R8 ;  /* 0x0004a80801007387 */ /* 0x0203e80000100a00 */
[----:B-1----:R1:W4:Y:S01]  /*1e510*/  LDL.64 R8, [R1+0x400] ;  /* 0x0004000001087983 */ /* 0x0023220000100a00 */
[----:B------:R-:W-:-:S05]  /*1e520*/  HADD2.F32 R12, -RZ, R232.H0_H0 ;  /* 0x200000e8ff0c7230 */ /* 0x000fca0000004100 */
[----:B------:R-:W-:Y:S01]  /*1e530*/  FMUL R12, R12, R16 ;  /* 0x000000100c0c7220 */ /* 0x000fe20000400000 */
[----:B----4-:R-:W4:Y:S04]  /*1e540*/  LDL.LU R9, [R1+0x434] ;  /* 0x0004340001097983 */ /* 0x010f280000300800 */
[----:B------:R2:W-:Y:S04]  /*1e550*/  STL [R1+0x4a0], R3 ;  /* 0x0004a00301007387 */ /* 0x0005e80000100800 */
[----:B------:R0:W-:Y:S01]  /*1e560*/  STL.64 [R1+0x498], R6 ;  /* 0x0004980601007387 */ /* 0x0001e20000100a00 */
[----:B--2---:R-:W-:-:S03]  /*1e570*/  FFMA R3, R13, R2, R12 ;  /* 0x000000020d037223 */ /* 0x004fc6000000000c */
[----:B------:R-:W2:Y:S04]  /*1e580*/  LDL.64 R12, [R1+0x448] ;  /* 0x00044800010c7983 */ /* 0x000ea80000100a00 */
[----:B0-----:R-:W2:Y:S01]  /*1e590*/  LDL.64 R6, [R1+0x428] ;  /* 0x0004280001067983 */ /* 0x001ea20000100a00 */
[----:B---3--:R-:W-:-:S03]  /*1e5a0*/  IMAD.MOV.U32 R8, RZ, RZ, R14 ;  /* 0x000000ffff087224 */ /* 0x008fc600078e000e */
[----:B------:R1:W5:Y:S01]  /*1e5b0*/  LDL.LU.64 R14, [R1+0x4b0] ;  /* 0x0004b000010e7983 */ /* 0x0003620000300a00 */
[----:B------:R-:W-:Y:S01]  /*1e5c0*/  ULDC.64 UR4, c[0x0][0x208] ;  /* 0x0000820000047ab9 */ /* 0x000fe20000000a00 */
[----:B------:R-:W-:Y:S01]  /*1e5d0*/  BSSY B1, `(.L_x_44) ;  /* 0x000001a000017945 */ /* 0x000fe20003800000 */
[----:B----4-:R-:W-:-:S05]  /*1e5e0*/  IMAD.X R9, R9, 0x1, R5, P5 ;  /* 0x0000000109097824 */ /* 0x010fca00028e0605 */
[----:B------:R0:W-:Y:S01]  /*1e5f0*/  STL [R1+0x404], R9 ;  /* 0x0004040901007387 */ /* 0x0001e20000100800 */
[----:B--2---:R-:W-:-:S04]  /*1e600*/  IADD3 R12, P5, R8, R12, RZ ;  /* 0x0000000c080c7210 */ /* 0x004fc80007fbe0ff */
[----:B------:R-:W-:Y:S02]  /*1e610*/  IADD3.X R13, R9, R237, RZ, P5, !PT ;  /* 0x000000ed090d7210 */ /* 0x000fe40002ffe4ff */
[----:B------:R-:W-:-:S04]  /*1e620*/  LEA R8, P5, R12, R10, 0x1 ;  /* 0x0000000a0c087211 */ /* 0x000fc800078a08ff */
[----:B0-----:R-:W-:Y:S01]  /*1e630*/  LEA.HI.X R9, R12, R11, R13, 0x1, P5 ;  /* 0x0000000b0c097211 */ /* 0x001fe200028f0c0d */
[----:B------:R-:W-:Y:S01]  /*1e640*/  IMAD.U32 R13, RZ, RZ, UR8 ;  /* 0x00000008ff0d7e24 */ /* 0x000fe2000f8e00ff */
[----:B------:R-:W-:-:S03]  /*1e650*/  F2FP.F16.F32.PACK_AB R12, RZ, R3 ;  /* 0x00000003ff0c723e */ /* 0x000fc600000000ff */
[----:B------:R-:W-:Y:S01]  /*1e660*/  IMAD.WIDE.U32 R6, R13, 0xf0, R6 ;  /* 0x000000f00d067825 */ /* 0x000fe200078e0006 */
[----:B------:R0:W-:Y:S03]  /*1e670*/  STL.64 [R1+0x438], R8 ;  /* 0x0004380801007387 */ /* 0x0001e60000100a00 */
[----:B------:R-:W-:Y:S01]  /*1e680*/  IMAD.IADD R13, R233, 0x1, R7 ;  /* 0x00000001e90d7824 */ /* 0x000fe200078e0207 */
[----:B------:R-:W-:Y:S01]  /*1e690*/  PRMT R233, R12, 0x7610, R233 ;  /* 0x000076100ce97816 */ /* 0x000fe200000000e9 */
[----:B------:R-:W-:Y:S01]  /*1e6a0*/  IMAD.MOV.U32 R12, RZ, RZ, R6 ;  /* 0x000000ffff0c7224 */ /* 0x000fe200078e0006 */
[----:B0-----:R1:W5:Y:S04]  /*1e6b0*/  LDL.LU.64 R8, [R1+0x4a8] ;  /* 0x0004a80001087983 */ /* 0x0013680000300a00 */
[----:B------:R1:W5:Y:S04]  /*1e6c0*/  LDL.LU R3, [R1+0x4a0] ;  /* 0x0004a00001037983 */ /* 0x0003680000300800 */
[----:B------:R0:W-:Y:S01]  /*1e6d0*/  STL.64 [R1+0x430], R6 ;  /* 0x0004300601007387 */ /* 0x0001e20000100a00 */
[----:B------:R-:W-:-:S03]  /*1e6e0*/  ISETP.GT.AND P5, PT, R0, 0x88, P0 ;  /* 0x000000880000780c */ /* 0x000fc600007a4270 */
[----:B0-----:R1:W5:Y:S04]  /*1e6f0*/  LDL.LU.64 R6, [R1+0x498] ;  /* 0x0004980001067983 */ /* 0x0013680000300a00 */
[----:B------:R1:W-:Y:S04]  /*1e700*/  STL.S16 [R1+0x480], R232 ;  /* 0x000480e801007387 */ /* 0x0003e80000100600 */
[----:B------:R1:W-:Y:S02]  /*1e710*/  @P4 STG.E.U16 desc[UR4][R12.64+0x2], R233 ;  /* 0x000002e90c004986 */ /* 0x0003e4000c101504 */
[----:B------:R-:W-:Y:S05]  /*1e720*/  @!P5 BRA `(.L_x_45) ;  /* 0x000000000010d947 */ /* 0x000fea0003800000 */
[----:B-1----:R-:W2:Y:S01]  /*1e730*/  LDL.LU.64 R232, [R1+0x438] ;  /* 0x0004380001e87983 */ /* 0x002ea20000300a00 */
[----:B------:R-:W-:-:S03]  /*1e740*/  ULDC.64 UR4, c[0x0][0x208] ;  /* 0x0000820000047ab9 */ /* 0x000fc60000000a00 */
[----:B--2---:R-:W2:Y:S04]  /*1e750*/  LDG.E.LTC128B.U16 R232, desc[UR4][R232.64] ;  /* 0x00000004e8e87981 */ /* 0x004ea8000c1e1520 */
[----:B--2---:R0:W-:Y:S02]  /*1e760*/  STL [R1+0x480], R232 ;  /* 0x000480e801007387 */ /* 0x0041e40000100800 */
.L_x_45:
[----:B------:R-:W-:Y:S05]  /*1e770*/  BSYNC B1 ;  /* 0x0000000000017941 */ /* 0x000fea0003800000 */
.L_x_44:
[----:B01----:R-:W2:Y:S04]  /*1e780*/  LDL R232, [R1+0x45c] ;  /* 0x00045c0001e87983 */ /* 0x003ea80000100800 */
[----:B------:R-:W3:Y:S04]  /*1e790*/  LDL R233, [R1+0x454] ;  /* 0x0004540001e97983 */ /* 0x000ee80000100800 */
[----:B------:R0:W-:Y:S04]  /*1e7a0*/  STL.64 [R1+0x4a8], R24 ;  /* 0x0004a81801007387 */ /* 0x0001e80000100a00 */
[----:B0-----:R-:W4:Y:S04]  /*1e7b0*/  LDL.LU R24, [R1+0x408] ;  /* 0x0004080001187983 */ /* 0x001f280000300800 */
[----:B------:R-:W3:Y:S04]  /*1e7c0*/  LDL R25, [R1+0x460] ;  /* 0x0004600001197983 */ /* 0x000ee80000100800 */
[----:B------:R0:W-:Y:S04]  /*1e7d0*/  STL.64 [R1+0x4a0], R12 ;  /* 0x0004a00c01007387 */ /* 0x0001e80000100a00 */
[----:B0-----:R-:W3:Y:S04]  /*1e7e0*/  LDL R12, [R1+0x468] ;  /* 0x00046800010c7983 */ /* 0x001ee80000100800 */
[----:B------:R-:W3:Y:S04]  /*1e7f0*/  LDL R13, [R1+0x450] ;  /* 0x00045000010d7983 */ /* 0x000ee80000100800 */
[----:B-----5:R0:W-:Y:S04]  /*1e800*/  STL [R1+0x498], R8 ;  /* 0x0004980801007387 */ /* 0x0201e80000100800 */
[----:B0-----:R-:W4:Y:S01]  /*1e810*/  LDL.LU R8, [R1+0x480] ;  /* 0x0004800001087983 */ /* 0x001f220000300800 */
[----:B------:R-:W-:-:S03]  /*1e820*/  ULDC.64 UR12, c[0x0][0x208] ;  /* 0x00008200000c7ab9 */ /* 0x000fc60000000a00 */
[----:B------:R-:W-:Y:S01]  /*1e830*/  STL [R1+0x494], R3 ;  /* 0x0004940301007387 */ /* 0x000fe20000100800 */
[----:B--2---:R-:W-:Y:S01]  /*1e840*/  R2UR UR4, R232 ;  /* 0x00000000e80472ca */ /* 0x004fe200000e0000 */
[----:B----4-:R-:W-:-:S05]  /*1e850*/  HADD2.F32 R232, -RZ, R8.H0_H0 ;  /* 0x20000008ffe87230 */ /* 0x010fca0000004100 */
[----:B------:R-:W-:-:S04]  /*1e860*/  FMUL R232, R232, R16 ;  /* 0x00000010e8e87220 */ /* 0x000fc80000400000 */
[----:B------:R-:W-:Y:S01]  /*1e870*/  FFMA R232, R24, R2, R232 ;  /* 0x0000000218e87223 */ /* 0x000fe200000000e8 */
[----:B---3--:R-:W-:-:S04]  /*1e880*/  IADD3 R24, P4, R25, R20, RZ ;  /* 0x0000001419187210 */ /* 0x008fc80007f9e0ff */
[----:B------:R-:W-:Y:S01]  /*1e890*/  F2FP.F16.F32.PACK_AB R232, RZ, R232 ;  /* 0x000000e8ffe8723e */ /* 0x000fe200000000ff */
[----:B------:R-:W-:-:S05]  /*1e8a0*/  IMAD.X R25, R15, 0x1, R233, P4 ;  /* 0x000000010f197824 */ /* 0x000fca00020e06e9 */
[----:B------:R-:W-:Y:S04]  /*1e8b0*/  STL.64 [R1+0x470], R24 ;  /* 0x0004701801007387 */ /* 0x000fe80000100a00 */
[----:B------:R0:W-:Y:S04]  /*1e8c0*/  @P5 STG.E.U16 desc[UR12][R24.64], R232 ;  /* 0x000000e818005986 */ /* 0x0001e8000c10150c */
[----:B0-----:R0:W5:Y:S04]  /*1e8d0*/  LDL.LU.64 R24, [R1+0x4a8] ;  /* 0x0004a80001187983 */ /* 0x0011680000300a00 */
[----:B------:R-:W2:Y:S02]  /*1e8e0*/  LDL.LU.64 R232, [R1+0x478] ;  /* 0x0004780001e87983 */ /* 0x000ea40000300a00 */
[----:B--2---:R-:W-:-:S05]  /*1e8f0*/  IADD3 R232, P4, R4, R232, RZ ;  /* 0x000000e804e87210 */ /* 0x004fca0007f9e0ff */
[----:B------:R-:W-:-:S05]  /*1e900*/  IMAD.X R233, R19, 0x1, R5, P4 ;  /* 0x0000000113e97824 */ /* 0x000fca00020e0605 */
[----:B------:R1:W-:Y:S02]  /*1e910*/  STL.64 [R1+0x478], R232 ;  /* 0x000478e801007387 */ /* 0x0003e40000100a00 */
[----:B-1----:R-:W-:-:S03]  /*1e920*/  IMAD.WIDE.U32 R232, R17, R22, R232 ;  /* 0x0000001611e87225 */ /* 0x002fc600078e00e8 */
[----:B------:R-:W-:-:S04]  /*1e930*/  IADD3 R232, P4, R6, R232, RZ ;  /* 0x000000e806e87210 */ /* 0x000fc80007f9e0ff */
[----:B------:R-:W-:-:S03]  /*1e940*/  IADD3.X R233, R7, R12, R233, P4, !PT ;  /* 0x0000000c07e97210 */ /* 0x000fc600027fe4e9 */
[----:B------:R-:W-:-:S03]  /*1e950*/  IMAD.WIDE.U32 R12, R13, UR4, R232 ;  /* 0x000000040d0c7c25 */ /* 0x000fc6000f8e00e8 */
[----:B------:R-:W2:Y:S01]  /*1e960*/  LDL R233, [R1+0x464] ;  /* 0x0004640001e97983 */ /* 0x000ea20000100800 */
[----:B------:R-:W-:Y:S02]  /*1e970*/  PRMT R3, R8, 0x7610, R3 ;  /* 0x0000761008037816 */ /* 0x000fe40000000003 */
[----:B------:R-:W-:Y:S02]  /*1e980*/  LEA R232, P4, R12, R10, 0x1 ;  /* 0x0000000a0ce87211 */ /* 0x000fe400078808ff */
[----:B------:R-:W-:Y:S01]  /*1e990*/  ISETP.GT.AND P5, PT, R0, 0x88, P3 ;  /* 0x000000880000780c */ /* 0x000fe20001fa4270 */
[----:B--2---:R-:W-:-:S05]  /*1e9a0*/  IMAD.IADD R233, R233, 0x1, R13 ;  /* 0x00000001e9e97824 */ /* 0x004fca00078e020d */
[----:B------:R-:W-:Y:S02]  /*1e9b0*/  LEA.HI.X R233, R12, R11, R233, 0x1, P4 ;  /* 0x0000000b0ce97211 */ /* 0x000fe400020f0ce9 */
[----:B------:R0:W5:Y:S04]  /*1e9c0*/  LDL.LU.64 R12, [R1+0x4a0] ;  /* 0x0004a000010c7983 */ /* 0x0001680000300a00 */
[----:B------:R0:W5:Y:S04]  /*1e9d0*/  LDL.LU R8, [R1+0x498] ;  /* 0x0004980001087983 */ /* 0x0001680000300800 */
[----:B------:R1:W-:Y:S04]  /*1e9e0*/  STL.S16 [R1+0x408], R3 ;  /* 0x0004080301007387 */ /* 0x0003e80000100600 */
[----:B-1----:R0:W5:Y:S01]  /*1e9f0*/  LDL.LU R3, [R1+0x494] ;  /* 0x0004940001037983 */ /* 0x0021620000300800 */
[----:B------:R-:W-:Y:S04]  /*1ea00*/  BSSY B1, `(.L_x_46) ;  /* 0x0000007000017945 */ /* 0x000fe80003800000 */
[----:B------:R-:W-:Y:S05]  /*1ea10*/  @!P5 BRA `(.L_x_47) ;  /* 0x000000000014d947 */ /* 0x000fea0003800000 */
[----:B------:R-:W-:Y:S01]  /*1ea20*/  ULDC.64 UR4, c[0x0][0x208] ;  /* 0x0000820000047ab9 */ /* 0x000fe20000000a00 */
[----:B------:R1:W-:Y:S04]  /*1ea30*/  STL [R1+0x494], R0 ;  /* 0x0004940001007387 */ /* 0x0003e80000100800 */
[----:B-1----:R-:W2:Y:S04]  /*1ea40*/  LDG.E.LTC128B.U16 R0, desc[UR4][R232.64+0x2] ;  /* 0x00000204e8007981 */ /* 0x002ea8000c1e1520 */
[----:B--2---:R1:W-:Y:S04]  /*1ea50*/  STL [R1+0x408], R0 ;  /* 0x0004080001007387 */ /* 0x0043e80000100800 */
[----:B-1----:R1:W5:Y:S02]  /*1ea60*/  LDL.LU R0, [R1+0x494] ;  /* 0x0004940001007983 */ /* 0x0023640000300800 */
.L_x_47:
[----:B------:R-:W-:Y:S05]  /*1ea70*/  BSYNC B1 ;  /* 0x0000000000017941 */ /* 0x000fea0003800000 */
.L_x_46:
[----:B------:R2:W-:Y:S04]  /*1ea80*/  STL.64 [R1+0x4b8], R14 ;  /* 0x0004b80e01007387 */ /* 0x0005e80000100a00 */
[----:B--2---:R-:W2:Y:S04]  /*1ea90*/  LDL.64 R14, [R1+0x430] ;  /* 0x00043000010e7983 */ /* 0x004ea80000100a00 */
[----:B------:R3:W-:Y:S04]  /*1eaa0*/  STL [R1+0x4b0], R10 ;  /* 0x0004b00a01007387 */ /* 0x0007e80000100800 */
[----:B---3--:R-:W3:Y:S04]  /*1eab0*/  LDL.LU R10, [R1+0x40c] ;  /* 0x00040c00010a7983 */ /* 0x008ee80000300800 */
[----:B------:R-:W-:Y:S04]  /*1eac0*/  STL [R1+0x4ac], R9 ;  /* 0x0004ac0901007387 */ /* 0x000fe80000100800 */
[----:B-----5:R-:W-:Y:S04]  /*1ead0*/  STL [R1+0x4a8], R8 ;  /* 0x0004a80801007387 */ /* 0x020fe80000100800 */
[----:B------:R4:W-:Y:S04]  /*1eae0*/  STL.64 [R1+0x4a0], R6 ;  /* 0x0004a00601007387 */ /* 0x0009e80000100a00 */
[----:B----4-:R-:W2:Y:S04]  /*1eaf0*/  LDL R7, [R1+0x460] ;  /* 0x0004600001077983 */ /* 0x010ea80000100800 */
[----:B------:R-:W-:Y:S04]  /*1eb00*/  STL [R1+0x49c], R5 ;  /* 0x00049c0501007387 */ /* 0x000fe80000100800 */
[----:B------:R4:W-:Y:S04]  /*1eb10*/  STL [R1+0x498], R4 ;  /* 0x0004980401007387 */ /* 0x0009e80000100800 */
[----:B----4-:R-:W4:Y:S04]  /*1eb20*/  LDL.LU R4, [R1+0x408] ;  /* 0x0004080001047983 */ /* 0x010f280000300800 */
[----:B------:R0:W-:Y:S01]  /*1eb30*/  STL [R1+0x494], R3 ;  /* 0x0004940301007387 */ /* 0x0001e20000100800 */
[----:B----4-:R-:W-:-:S05]  /*1eb40*/  HADD2.F32 R6, -RZ, R4.H0_H0 ;  /* 0x20000004ff067230 */ /* 0x010fca0000004100 */
[----:B------:R-:W-:-:S04]  /*1eb50*/  FMUL R6, R6, R16 ;  /* 0x0000001006067220 */ /* 0x000fc80000400000 */
[----:B---3--:R-:W-:Y:S01]  /*1eb60*/  FFMA R10, R10, R2, R6 ;  /* 0x000000020a0a7223 */ /* 0x008fe20000000006 */
[----:B--2---:R-:W-:Y:S02]  /*1eb70*/  IADD3 R6, P4, R7, R14, RZ ;  /* 0x0000000e07067210 */ /* 0x004fe40007f9e0ff */
[----:B------:R2:W5:Y:S04]  /*1eb80*/  LDL.LU.64 R14, [R1+0x4b8] ;  /* 0x0004b800010e7983 */ /* 0x0005680000300a00 */
[----:B------:R-:W3:Y:S01]  /*1eb90*/  LDL R7, [R1+0x454] ;  /* 0x0004540001077983 */ /* 0x000ee20000100800 */
[----:B------:R-:W-:Y:S01]  /*1eba0*/  F2FP.F16.F32.PACK_AB R9, RZ, R10 ;  /* 0x0000000aff09723e */ /* 0x000fe200000000ff */
[----:B------:R-:W-:Y:S02]  /*1ebb0*/  ULDC.64 UR4, c[0x0][0x208] ;  /* 0x0000820000047ab9 */ /* 0x000fe40000000a00 */
[----:B------:R2:W5:Y:S01]  /*1ebc0*/  LDL.LU R10, [R1+0x4b0] ;  /* 0x0004b000010a7983 */ /* 0x0005620000300800 */
[----:B------:R-:W-:-:S02]  /*1ebd0*/  PRMT R8, R9, 0x7610, R8 ;  /* 0x0000761009087816 */ /* 0x000fc40000000008 */
[----:B0-----:R-:W-:Y:S01]  /*1ebe0*/  PRMT R3, R4, 0x7610, R3 ;  /* 0x0000761004037816 */ /* 0x001fe20000000003 */
[----:B------:R2:W5:Y:S01]  /*1ebf0*/  LDL.LU R9, [R1+0x4ac] ;  /* 0x0004ac0001097983 */ /* 0x0005620000300800 */
[----:B------:R-:W-:-:S03]  /*1ec00*/  PRMT R5, R8, 0x7610, R5 ;  /* 0x0000761008057816 */ /* 0x000fc60000000005 */
[----:B------:R2:W5:Y:S01]  /*1ec10*/  LDL.LU R8, [R1+0x4a8] ;  /* 0x0004a80001087983 */ /* 0x0005620000300800 */
[----:B---3--:R-:W-:Y:S01]  /*1ec20*/  IMAD.X R7, R7, 0x1, R13, P4 ;  /* 0x0000000107077824 */ /* 0x008fe200020e060d */
[----:B------:R-:W-:-:S04]  /*1ec30*/  ISETP.GT.AND P4, PT, R0, 0x80, P2 ;  /* 0x000000800000780c */ /* 0x000fc80001784270 */
[----:B------:R-:W-:Y:S04]  /*1ec40*/  STL.64 [R1+0x438], R6 ;  /* 0x0004380601007387 */ /* 0x000fe80000100a00 */
[----:B------:R0:W-:Y:S04]  /*1ec50*/  @P5 STG.E.U16 desc[UR4][R6.64+0x2], R5 ;  /* 0x0000020506005986 */ /* 0x0001e8000c101504 */
[----:B0-----:R2:W5:Y:S04]  /*1ec60*/  LDL.LU.64 R6, [R1+0x4a0] ;  /* 0x0004a00001067983 */ /* 0x0015680000300a00 */
[----:B------:R2:W5:Y:S04]  /*1ec70*/  LDL.LU R5, [R1+0x49c] ;  /* 0x00049c0001057983 */ /* 0x0005680000300800 */
[----:B------:R2:W5:Y:S04]  /*1ec80*/  LDL.LU R4, [R1+0x498] ;  /* 0x0004980001047983 */ /* 0x0005680000300800 */
[----:B------:R0:W-:Y:S04]  /*1ec90*/  STL.S16 [R1+0x408], R3 ;  /* 0x0004080301007387 */ /* 0x0001e80000100600 */
[----:B0-----:R2:W5:Y:S01]  /*1eca0*/  LDL.LU R3, [R1+0x494] ;  /* 0x0004940001037983 */ /* 0x0015620000300800 */
[----:B------:R-:W-:Y:S04]  /*1ecb0*/  BSSY B1, `(.L_x_48) ;  /* 0x0000007000017945 */ /* 0x000fe80003800000 */
[----:B------:R-:W-:Y:S05]  /*1ecc0*/  @!P4 BRA `(.L_x_49) ;  /* 0x000000000014c947 */ /* 0x000fea0003800000 */
[----:B------:R-:W-:Y:S01]  /*1ecd0*/  ULDC.64 UR4, c[0x0][0x208] ;  /* 0x0000820000047ab9 */ /* 0x000fe20000000a00 */
[----:B------:R0:W-:Y:S04]  /*1ece0*/  STL [R1+0x494], R0 ;  /* 0x0004940001007387 */ /* 0x0001e80000100800 */
[----:B0-----:R-:W3:Y:S04]  /*1ecf0*/  LDG.E.LTC128B.U16 R0, desc[UR4][R234.64+0x10] ;  /* 0x00001004ea007981 */ /* 0x001ee8000c1e1520 */
[----:B---3--:R0:W-:Y:S04]  /*1ed00*/  STL [R1+0x408], R0 ;  /* 0x0004080001007387 */ /* 0x0081e80000100800 */
[----:B0-----:R0:W5:Y:S02]  /*1ed10*/  LDL.LU R0, [R1+0x494] ;  /* 0x0004940001007983 */ /* 0x0011640000300800 */
.L_x_49:
[----:B------:R-:W-:Y:S05]  /*1ed20*/  BSYNC B1 ;  /* 0x0000000000017941 */ /* 0x000fea0003800000 */
.L_x_48:
[----:B-----5:R-:W3:Y:S04]  /*1ed30*/  LDL R14, [R1+0x408] ;  /* 0x00040800010e7983 */ /* 0x020ee80000100800 */
[----:B------:R4:W-:Y:S04]  /*1ed40*/  STL [R1+0x494], R3 ;  /* 0x0004940301007387 */ /* 0x0009e80000100800 */
[----:B----4-:R-:W4:Y:S01]  /*1ed50*/  LDL.LU R3, [R1+0x410] ;  /* 0x0004100001037983 */ /* 0x010f220000300800 */
[----:B---3--:R-:W-:-:S05]  /*1ed60*/  HADD2.F32 R14, -RZ, R14.H0_H0 ;  /* 0x2000000eff0e7230 */ /* 0x008fca0000004100 */
[----:B------:R-:W-:-:S04]  /*1ed70*/  FMUL R14, R14, R16 ;  /* 0x000000100e0e7220 */ /* 0x000fc80000400000 */
[----:B----4-:R-:W-:Y:S02]  /*1ed80*/  FFMA R14, R3, R2, R14 ;  /* 0x00000002030e7223 */ /* 0x010fe4000000000e */
[----:B------:R3:W5:Y:S01]  /*1ed90*/  LDL.LU R3, [R1+0x494] ;  /* 0x0004940001037983 */ /* 0x0007620000300800 */
[----:B------:R-:W-:Y:S01]  /*1eda0*/  ISETP.GT.AND P5, PT, R0, 0x80, P1 ;  /* 0x000000800000780c */ /* 0x000fe20000fa4270 */
[----:B------:R-:W-:Y:S01]  /*1edb0*/  ULDC.64 UR4, c[0x0][0x208] ;  /* 0x0000820000047ab9 */ /* 0x000fe20000000a00 */
[----:B------:R-:W-:-:S04]  /*1edc0*/  F2FP.F16.F32.PACK_AB R14, RZ, R14 ;  /* 0x0000000eff0e723e */ /* 0x000fc800000000ff */
[----:B------:R-:W-:Y:S02]  /*1edd0*/  PRMT R21, R14, 0x7610, R21 ;  /* 0x000076100e157816 */ /* 0x000fe40000000015 */
[----:B------:R-:W-:Y:S02]  /*1ede0*/  @P4 MOV R14, R20 ;  /* 0x00000014000e4202 */ /* 0x000fe40000000f00 */
[----:B------:R-:W4:Y:S01]  /*1edf0*/  LDL.LU R20, [R1+0x408] ;  /* 0x0004080001147983 */ /* 0x000f220000300800 */
[----:B------:R-:W-:Y:S03]  /*1ee00*/  BSSY B1, `(.L_x_50) ;  /* 0x0000006000017945 */ /* 0x000fe60003800000 */
[----:B------:R4:W-:Y:S02]  /*1ee10*/  @P4 STG.E.U16 desc[UR4][R14.64+0x10], R21 ;  /* 0x000010150e004986 */ /* 0x0009e4000c101504 */
[----:B----4-:R-:W-:Y:S01]  /*1ee20*/  PRMT R14, R20, 0x7610, R14 ;  /* 0x00007610140e7816 */ /* 0x010fe2000000000e */
[----:B---3--:R-:W-:Y:S06]  /*1ee30*/  @!P5 BRA `(.L_x_51) ;  /* 0x000000000008d947 */ /* 0x008fec0003800000 */
[----:B------:R-:W-:Y:S02]  /*1ee40*/  ULDC.64 UR4, c[0x0][0x208] ;  /* 0x0000820000047ab9 */ /* 0x000fe40000000a00 */
[----:B------:R3:W5:Y:S03]  /*1ee50*/  LDG.E.LTC128B.U16 R14, desc[UR4][R234.64+0x12] ;  /* 0x00001204ea0e7981 */ /* 0x000766000c1e1520 */
.L_x_51:
[----:B------:R-:W-:Y:S05]  /*1ee60*/  BSYNC B1 ;  /* 0x0000000000017941 */ /* 0x000fea0003800000 */
.L_x_50:
[----:B------:R-:W4:Y:S01]  /*1ee70*/  LDL.LU R20, [R1+0x414] ;  /* 0x0004140001147983 */ /* 0x000f220000300800 */
[----:B-----5:R-:W-:Y:S01]  /*1ee80*/  HADD2.F32 R15, -RZ, R14.H0_H0 ;  /* 0x2000000eff0f7230 */ /* 0x020fe20000004100 */
        /* <DEDUP_REMOVED lines=10> */
.L_x_53:
[----:B------:R-:W-:Y:S05]  /*1ef30*/  BSYNC B1 ;  /* 0x0000000000017941 */ /* 0x000fea0003800000 */
.L_x_52:
[----:B------:R1:W-:Y:S04]  /*1ef40*/  STL [R1+0x494], R3 ;  /* 0x0004940301007387 */ /* 0x0003e80000100800 */
[----:B-1----:R-:W2:Y:S01]  /*1ef50*/  LDL.LU R3, [R1+0x418] ;  /* 0x0004180001037983 */ /* 0x002ea20000300800 */
[----:B----45:R-:W-:-:S03]  /*1ef60*/  HADD2.F32 R15, -RZ, R14.H0_H0 ;  /* 0x2000000eff0f7230 */ /* 0x030fc60000004100 */
[----:B------:R-:W4:Y:S02]  /*1ef70*/  LDL.LU.64 R20, [R1+0x470] ;  /* 0x0004700001147983 */ /* 0x000f240000300a00 */
[----:B------:R-:W-:Y:S01]  /*1ef80*/  FMUL R15, R15, R16 ;  /* 0x000000100f0f7220 */ /* 0x000fe20000400000 */
[----:B------:R-:W-:Y:S01]  /*1ef90*/  ISETP.GT.AND P5, PT, R0, 0x88, P1 ;  /* 0x000000880000780c */ /* 0x000fe20000fa4270 */
[----:B------:R-:W-:Y:S02]  /*1efa0*/  ULDC.64 UR4, c[0x0][0x208] ;  /* 0x0000820000047ab9 */ /* 0x000fe40000000a00 */
[----:B--2---:R-:W-:Y:S02]  /*1efb0*/  FFMA R15, R3, R2, R15 ;  /* 0x00000002030f7223 */ /* 0x004fe4000000000f */
[----:B------:R1:W5:Y:S01]  /*1efc0*/  LDL.LU R3, [R1+0x494] ;  /* 0x0004940001037983 */ /* 0x0003620000300800 */
[----:B------:R-:W-:Y:S02]  /*1efd0*/  BSSY B1, `(.L_x_54) ;  /* 0x0000007000017945 */ /* 0x000fe40003800000 */
[----:B------:R-:W-:-:S05]  /*1efe0*/  F2FP.F16.F32.PACK_AB R15, RZ, R15 ;  /* 0x0000000fff0f723e */ /* 0x000fca00000000ff */
[----:B----4-:R2:W-:Y:S02]  /*1eff0*/  @P4 STG.E.U16 desc[UR4][R20.64+0x10], R15 ;  /* 0x0000100f14004986 */ /* 0x0105e4000c101504 */
[----:B--2---:R-:W-:Y:S01]  /*1f000*/  PRMT R20, R14, 0x7610, R20 ;  /* 0x000076100e147816 */ /* 0x004fe20000000014 */
[----:B-1----:R-:W-:Y:S06]  /*1f010*/  @!P5 BRA `(.L_x_55) ;  /* 0x000000000008d947 */ /* 0x002fec0003800000 */
[----:B------:R-:W-:Y:S02]  /*1f020*/  ULDC.64 UR4, c[0x0][0x208] ;  /* 0x0000820000047ab9 */ /* 0x000fe40000000a00 */
[----:B------:R1:W5:Y:S03]  /*1f030*/  LDG.E.LTC128B.U16 R20, desc[UR4][R232.64+0x12] ;  /* 0x00001204e8147981 */ /* 0x000366000c1e1520 */
.L_x_55:
[----:B------:R-:W-:Y:S05]  /*1f040*/  BSYNC B1 ;  /* 0x0000000000017941 */ /* 0x000fea0003800000 */
.L_x_54:
[----:B------:R-:W2:Y:S04]  /*1f050*/  LDL R14, [R1+0x45c] ;  /* 0x00045c00010e7983 */ /* 0x000ea80000100800 */
[----:B------:R-:W4:Y:S04]  /*1f060*/  LDL.LU R15, [R1+0x41c] ;  /* 0x00041c00010f7983 */ /* 0x000f280000300800 */
[----:B------:R0:W-:Y:S04]  /*1f070*/  STL.64 [R1+0x4a8], R26 ;  /* 0x0004a81a01007387 */ /* 0x0001e80000100a00 */
[----:B0-----:R-:W3:Y:S04]  /*1f080*/  LDL.LU.64 R26, [R1+0x438] ;  /* 0x00043800011a7983 */ /* 0x001ee80000300a00 */
[----:B------:R0:W-:Y:S01]  /*1f090*/  STL.64 [R1+0x4a0], R24 ;  /* 0x0004a01801007387 */ /* 0x0001e20000100a00 */
[----:B------:R-:W-:-:S03]  /*1f0a0*/  ULDC.64 UR12, c[0x0][0x208] ;  /* 0x00008200000c7ab9 */ /* 0x000fc60000000a00 */
[----:B0-----:R-:W3:Y:S04]  /*1f0b0*/  LDL.LU.64 R24, [R1+0x400] ;  /* 0x0004000001187983 */ /* 0x001ee80000300a00 */
[----:B------:R0:W-:Y:S04]  /*1f0c0*/  STL.64 [R1+0x498], R12 ;  /* 0x0004980c01007387 */ /* 0x0001e80000100a00 */
[----:B0-----:R-:W3:Y:S04]  /*1f0d0*/  LDL.LU R13, [R1+0x3e0] ;  /* 0x0003e000010d7983 */ /* 0x001ee80000300800 */
[----:B-----5:R0:W-:Y:S04]  /*1f0e0*/  STL [R1+0x494], R3 ;  /* 0x0004940301007387 */ /* 0x0201e80000100800 */
[----:B0-----:R-:W3:Y:S01]  /*1f0f0*/  LDL R3, [R1+0x468] ;  /* 0x0004680001037983 */ /* 0x001ee20000100800 */
[----:B--2---:R-:W-:Y:S01]  /*1f100*/  R2UR UR5, R14 ;  /* 0x000000000e0572ca */ /* 0x004fe200000e0000 */
[----:B------:R-:W-:-:S05]  /*1f110*/  HADD2.F32 R14, -RZ, R20.H0_H0 ;  /* 0x20000014ff0e7230 */ /* 0x000fca0000004100 */
[----:B------:R-:W-:-:S04]  /*1f120*/  FMUL R14, R14, R16 ;  /* 0x000000100e0e7220 */ /* 0x000fc80000400000 */
[----:B----4-:R-:W-:-:S05]  /*1f130*/  FFMA R14, R15, R2, R14 ;  /* 0x000000020f0e7223 */ /* 0x010fca000000000e */
[----:B------:R-:W-:Y:S01]  /*1f140*/  F2FP.F16.F32.PACK_AB R14, RZ, R14 ;  /* 0x0000000eff0e723e */ /* 0x000fe200000000ff */
[----:B---3--:R-:W-:Y:S04]  /*1f150*/  STL.64 [R1+0x400], R26 ;  /* 0x0004001a01007387 */ /* 0x008fe80000100a00 */
[----:B------:R0:W-:Y:S04]  /*1f160*/  @P5 STG.E.U16 desc[UR12][R26.64+0x12], R14 ;  /* 0x0000120e1a005986 */ /* 0x0001e8000c10150c */
[----:B0-----:R0:W5:Y:S04]  /*1f170*/  LDL.LU.64 R26, [R1+0x4a8] ;  /* 0x0004a800011a7983 */ /* 0x0011680000300a00 */
[----:B------:R-:W2:Y:S01]  /*1f180*/  LDL.64 R14, [R1+0x448] ;  /* 0x00044800010e7983 */ /* 0x000ea20000100a00 */
[----:B------:R-:W-:Y:S01]  /*1f190*/  IMAD.WIDE.U32 R24, R22, 0x78, R24 ;  /* 0x0000007816187825 */ /* 0x000fe200078e0018 */
[----:B------:R-:W-:-:S03]  /*1f1a0*/  ISETP.GT.AND P4, PT, R0, 0x100, P0 ;  /* 0x000001000000780c */ /* 0x000fc60000784270 */
[----:B------:R-:W-:Y:S01]  /*1f1b0*/  IMAD.IADD R21, R23, 0x1, R25 ;  /* 0x0000000117157824 */ /* 0x000fe200078e0219 */
[----:B------:R3:W-:Y:S01]  /*1f1c0*/  STL.64 [R1+0x408], R24 ;  /* 0x0004081801007387 */ /* 0x0007e20000100a00 */
[----:B------:R-:W-:Y:S02]  /*1f1d0*/  PRMT R12, R20, 0x7610, R12 ;  /* 0x00007610140c7816 */ /* 0x000fe4000000000c */
[----:B--2---:R-:W-:Y:S02]  /*1f1e0*/  IADD3 R15, P5, R14, R24, RZ ;  /* 0x000000180e0f7210 */ /* 0x004fe40007fbe0ff */
[----:B---3--:R0:W5:Y:S04]  /*1f1f0*/  LDL.LU.64 R24, [R1+0x4a0] ;  /* 0x0004a00001187983 */ /* 0x0081680000300a00 */
[----:B------:R2:W-:Y:S02]  /*1f200*/  STL [R1+0x414], R21 ;  /* 0x0004141501007387 */ /* 0x0005e40000100800 */
[----:B--2---:R-:W-:Y:S01]  /*1f210*/  IMAD.X R21, R21, 0x1, R237, P5 ;  /* 0x0000000115157824 */ /* 0x004fe200028e06ed */
[----:B------:R-:W-:-:S04]  /*1f220*/  LEA R14, P5, R15, R10, 0x1 ;  /* 0x0000000a0f0e7211 */ /* 0x000fc800078a08ff */
[----:B------:R-:W-:Y:S01]  /*1f230*/  LEA.HI.X R15, R15, R11, R21, 0x1, P5 ;  /* 0x0000000b0f0f7211 */ /* 0x000fe200028f0c15 */
[----:B------:R-:W-:Y:S01]  /*1f240*/  USHF.L.U64.HI UR4, UR8, 0x9, UR9 ;  /* 0x0000000908047899 */ /* 0x000fe20008010209 */
[----:B------:R-:W2:Y:S04]  /*1f250*/  LDL R21, [R1+0x464] ;  /* 0x0004640001157983 */ /* 0x000ea80000100800 */
[----:B------:R-:W3:Y:S01]  /*1f260*/  @P4 LDG.E.LTC128B.U16 R12, desc[UR12][R14.64] ;  /* 0x0000000c0e0c4981 */ /* 0x000ee2000c1e1520 */
[----:B------:R-:W-:-:S04]  /*1f270*/  IMAD.WIDE.U32 R18, R22, 0x78, R18 ;  /* 0x0000007816127825 */ /* 0x000fc800078e0012 */
[----:B---3--:R-:W-:-:S05]  /*1f280*/  HADD2.F32 R14, -RZ, R12.H0_H0 ;  /* 0x2000000cff0e7230 */ /* 0x008fca0000004100 */
[----:B------:R-:W-:-:S04]  /*1f290*/  FMUL R14, R14, R16 ;  /* 0x000000100e0e7220 */ /* 0x000fc80000400000 */
[----:B------:R-:W-:Y:S01]  /*1f2a0*/  FFMA R20, R13, R2, R14 ;  /* 0x000000020d147223 */ /* 0x000fe2000000000e */
[----:B------:R-:W-:-:S05]  /*1f2b0*/  IMAD.U32 R14, RZ, RZ, UR8 ;  /* 0x00000008ff0e7e24 */ /* 0x000fca000f8e00ff */
[----:B------:R-:W-:Y:S02]  /*1f2c0*/  LEA R14, P5, R14, R8, 0x9 ;  /* 0x000000080e0e7211 */ /* 0x000fe400078a48ff */
[----:B------:R-:W-:Y:S02]  /*1f2d0*/  F2FP.F16.F32.PACK_AB R20, RZ, R20 ;  /* 0x00000014ff14723e */ /* 0x000fe400000000ff */
[----:B------:R-:W-:Y:S01]  /*1f2e0*/  IADD3.X R15, R9, UR4, RZ, P5, !PT ;  /* 0x00000004090f7c10 */ /* 0x000fe2000affe4ff */
[----:B------:R-:W-:Y:S04]  /*1f2f0*/  STL [R1+0x410], R12 ;  /* 0x0004100c01007387 */ /* 0x000fe80000100800 */
[----:B------:R3:W-:Y:S04]  /*1f300*/  @P4 STG.E.U16 desc[UR12][R14.64], R20 ;  /* 0x000000140e004986 */ /* 0x0007e8000c10150c */
[----:B---3--:R-:W3:Y:S01]  /*1f310*/  LDL R20, [R1+0x450] ;  /* 0x0004500001147983 */ /* 0x008ee20000100800 */
[----:B------:R-:W-:-:S04]  /*1f320*/  IADD3 R12, P4, R4, R18, RZ ;  /* 0x00000012040c7210 */ /* 0x000fc80007f9e0ff */
[----:B------:R-:W-:-:S03]  /*1f330*/  IADD3.X R13, R5, R23, R19, P4, !PT ;  /* 0x00000017050d7210 */ /* 0x000fc600027fe413 */
[----:B------:R-:W-:Y:S02]  /*1f340*/  IMAD.WIDE.U32 R18, R17, R22, R12 ;  /* 0x0000001611127225 */ /* 0x000fe400078e000c */
[----:B------:R4:W-:Y:S01]  /*1f350*/  STL.64 [R1+0x418], R12 ;  /* 0x0004180c01007387 */ /* 0x0009e20000100a00 */
[----:B------:R-:W-:-:S04]  /*1f360*/  IADD3 R18, P4, R6, R18, RZ ;  /* 0x0000001206127210 */ /* 0x000fc80007f9e0ff */
[----:B------:R-:W-:Y:S01]  /*1f370*/  IADD3.X R19, R7, R3, R19, P4, !PT ;  /* 0x0000000307137210 */ /* 0x000fe200027fe413 */
[----:B----4-:R0:W5:Y:S04]  /*1f380*/  LDL.LU.64 R12, [R1+0x498] ;  /* 0x00049800010c7983 */ /* 0x0101680000300a00 */
[----:B------:R0:W5:Y:S01]  /*1f390*/  LDL.LU R3, [R1+0x494] ;  /* 0x0004940001037983 */ /* 0x0001620000300800 */
[----:B------:R-:W-:Y:S01]  /*1f3a0*/  BSSY B1, `(.L_x_56) ;  /* 0x000000a000017945 */ /* 0x000fe20003800000 */
[----:B---3--:R-:W-:-:S04]  /*1f3b0*/  IMAD.WIDE.U32 R18, R20, UR5, R18 ;  /* 0x0000000514127c25 */ /* 0x008fc8000f8e0012 */
[----:B--2---:R-:W-:Y:S01]  /*1f3c0*/  IMAD.IADD R19, R21, 0x1, R19 ;  /* 0x0000000115137824 */ /* 0x004fe200078e0213 */
[----:B------:R-:W-:-:S04]  /*1f3d0*/  LEA R20, P4, R18, R10, 0x1 ;  /* 0x0000000a12147211 */ /* 0x000fc800078808ff */
[----:B------:R-:W-:Y:S02]  /*1f3e0*/  LEA.HI.X R21, R18, R11, R19, 0x1, P4 ;  /* 0x0000000b12157211 */ /* 0x000fe400020f0c13 */
[----:B------:R-:W-:-:S13]  /*1f3f0*/  ISETP.GT.AND P4, PT, R0, 0x100, P3 ;  /* 0x000001000000780c */ /* 0x000fda0001f84270 */
[----:B0-----:R-:W-:Y:S05]  /*1f400*/  @!P4 BRA `(.L_x_57) ;  /* 0x00000000000cc947 */ /* 0x001fea0003800000 */
[----:B------:R-:W-:Y:S02]  /*1f410*/  ULDC.64 UR4, c[0x0][0x208] ;  /* 0x0000820000047ab9 */ /* 0x000fe40000000a00 */
[----:B------:R-:W2:Y:S04]  /*1f420*/  LDG.E.LTC128B.U16 R18, desc[UR4][R20.64+0x2] ;  /* 0x0000020414127981 */ /* 0x000ea8000c1e1520 */
[----:B--2---:R0:W-:Y:S02]  /*1f430*/  STL [R1+0x410], R18 ;  /* 0x0004101201007387 */ /* 0x0041e40000100800 */
.L_x_57:
[----:B------:R-:W-:Y:S05]  /*1f440*/  BSYNC B1 ;  /* 0x0000000000017941 */ /* 0x000fea0003800000 */
.L_x_56:
[----:B------:R-:W2:Y:S04]  /*1f450*/  LDL.LU R19, [R1+0x3e4] ;  /* 0x0003e40001137983 */ /* 0x000ea80000300800 */
[----:B------:R3:W-:Y:S04]  /*1f460*/  STL.64 [R1+0x4a0], R8 ;  /* 0x0004a00801007387 */ /* 0x0007e80000100a00 */
[----:B---3--:R-:W3:Y:S04]  /*1f470*/  LDL.LU.64 R8, [R1+0x408] ;  /* 0x0004080001087983 */ /* 0x008ee80000300a00 */
[----:B------:R4:W-:Y:S04]  /*1f480*/  STL [R1+0x49c], R7 ;  /* 0x00049c0701007387 */ /* 0x0009e80000100800 */
[----:B----4-:R-:W4:Y:S04]  /*1f490*/  LDL.LU R7, [R1+0x414] ;  /* 0x0004140001077983 */ /* 0x010f280000300800 */
[----:B------:R1:W-:Y:S04]  /*1f4a0*/  STL [R1+0x498], R6 ;  /* 0x0004980601007387 */ /* 0x0003e80000100800 */
[----:B-1----:R-:W0:Y:S01]  /*1f4b0*/  LDL.LU R6, [R1+0x410] ;  /* 0x0004100001067983 */ /* 0x002e220000300800 */
[----:B------:R-:W-:-:S03]  /*1f4c0*/  ULDC.64 UR4, c[0x0][0x208] ;  /* 0x0000820000047ab9 */ /* 0x000fc60000000a00 */
[----:B-----5:R-:W-:Y:S01]  /*1f4d0*/  STL [R1+0x494], R3 ;  /* 0x0004940301007387 */ /* 0x020fe20000100800 */
[----:B0-----:R-:W-:-:S05]  /*1f4e0*/  HADD2.F32 R18, -RZ, R6.H0_H0 ;  /* 0x20000006ff127230 */ /* 0x001fca0000004100 */
[----:B------:R-:W-:-:S04]  /*1f4f0*/  FMUL R18, R18, R16 ;  /* 0x0000001012127220 */ /* 0x000fc80000400000 */
[----:B--2---:R-:W-:-:S05]  /*1f500*/  FFMA R18, R19, R2, R18 ;  /* 0x0000000213127223 */ /* 0x004fca0000000012 */
[----:B------:R-:W-:-:S05]  /*1f510*/  F2FP.F16.F32.PACK_AB R18, RZ, R18 ;  /* 0x00000012ff12723e */ /* 0x000fca00000000ff */
[----:B------:R0:W-:Y:S04]  /*1f520*/  @P4 STG.E.U16 desc[UR4][R14.64+0x2], R18 ;  /* 0x000002120e004986 */ /* 0x0001e8000c101504 */
[----:B0-----:R-:W2:Y:S01]  /*1f530*/  LDL.64 R18, [R1+0x448] ;  /* 0x0004480001127983 */ /* 0x001ea20000100a00 */
[----:B---3--:R-:W-:-:S05]  /*1f540*/  IADD3 R8, P4, R4, R8, RZ ;  /* 0x0000000804087210 */ /* 0x008fca0007f9e0ff */
[----:B----4-:R-:W-:Y:S01]  /*1f550*/  IMAD.X R9, R7, 0x1, R5, P4 ;  /* 0x0000000107097824 */ /* 0x010fe200020e0605 */
[----:B------:R-:W-:Y:S02]  /*1f560*/  PRMT R3, R6, 0x7610, R3 ;  /* 0x0000761006037816 */ /* 0x000fe40000000003 */
[----:B------:R-:W-:Y:S02]  /*1f570*/  ISETP.GT.AND P4, PT, R0, 0x108, P0 ;  /* 0x000001080000780c */ /* 0x000fe40000784270 */
[----:B------:R0:W-:Y:S01]  /*1f580*/  STL.64 [R1+0x3e0], R8 ;  /* 0x0003e00801007387 */ /* 0x0001e20000100a00 */
[----:B--2---:R-:W-:-:S05]  /*1f590*/  IADD3 R19, P5, R8, R18, RZ ;  /* 0x0000001208137210 */ /* 0x004fca0007fbe0ff */
[----:B------:R-:W-:Y:S01]  /*1f5a0*/  IMAD.X R7, R9, 0x1, R237, P5 ;  /* 0x0000000109077824 */ /* 0x000fe200028e06ed */
[C---:B------:R-:W-:Y:S01]  /*1f5b0*/  LEA R18, P5, R19.reuse, R10, 0x1 ;  /* 0x0000000a13127211 */ /* 0x040fe200078a08ff */
[----:B0-----:R0:W5:Y:S03]  /*1f5c0*/  LDL.LU.64 R8, [R1+0x4a0] ;  /* 0x0004a00001087983 */ /* 0x0011660000300a00 */
[----:B------:R-:W-:Y:S02]  /*1f5d0*/  LEA.HI.X R19, R19, R11, R7, 0x1, P5 ;  /* 0x0000000b13137211 */ /* 0x000fe400028f0c07 */
[----:B------:R0:W5:Y:S04]  /*1f5e0*/  LDL.LU R7, [R1+0x49c] ;  /* 0x00049c0001077983 */ /* 0x0001680000300800 */
[----:B------:R0:W5:Y:S04]  /*1f5f0*/  LDL.LU R6, [R1+0x498] ;  /* 0x0004980001067983 */ /* 0x0001680000300800 */
[----:B------:R1:W-:Y:S04]  /*1f600*/  STL.S16 [R1+0x470], R3 ;  /* 0x0004700301007387 */ /* 0x0003e80000100600 */
[----:B-1----:R0:W5:Y:S01]  /*1f610*/  LDL.LU R3, [R1+0x494] ;  /* 0x0004940001037983 */ /* 0x0021620000300800 */
[----:B------:R-:W-:Y:S04]  /*1f620*/  BSSY B1, `(.L_x_58) ;  /* 0x0000005000017945 */ /* 0x000fe80003800000 */
[----:B------:R-:W-:Y:S05]  /*1f630*/  @!P4 BRA `(.L_x_59) ;  /* 0x00000000000cc947 */ /* 0x000fea0003800000 */
[----:B------:R-:W-:Y:S02]  /*1f640*/  ULDC.64 UR4, c[0x0][0x208] ;  /* 0x0000820000047ab9 */ /* 0x000fe40000000a00 */
[----:B------:R-:W2:Y:S04]  /*1f650*/  LDG.E.LTC128B.U16 R18, desc[UR4][R18.64] ;  /* 0x0000000412127981 */ /* 0x000ea8000c1e1520 */
[----:B--2---:R1:W-:Y:S02]  /*1f660*/  STL [R1+0x470], R18 ;  /* 0x0004701201007387 */ /* 0x0043e40000100800 */
.L_x_59:
[----:B------:R-:W-:Y:S05]  /*1f670*/  BSYNC B1 ;  /* 0x0000000000017941 */ /* 0x000fea0003800000 */
.L_x_58:
[----:B-1----:R-:W2:Y:S04]  /*1f680*/  LDL R18, [R1+0x45c] ;  /* 0x00045c0001127983 */ /* 0x002ea80000100800 */
[----:B------:R-:W3:Y:S04]  /*1f690*/  LDL R19, [R1+0x454] ;  /* 0x0004540001137983 */ /* 0x000ee80000100800 */
[----:B------:R1:W-:Y:S04]  /*1f6a0*/  STL.64 [R1+0x4b0], R24 ;  /* 0x0004b01801007387 */ /* 0x0003e80000100a00 */
[----:B-1----:R-:W4:Y:S04]  /*1f6b0*/  LDL.LU R24, [R1+0x3e8] ;  /* 0x0003e80001187983 */ /* 0x002f280000300800 */
[----:B------:R-:W3:Y:S04]  /*1f6c0*/  LDL R25, [R1+0x460] ;  /* 0x0004600001197983 */ /* 0x000ee80000100800 */
[----:B------:R1:W-:Y:S04]  /*1f6d0*/  STL.64 [R1+0x4a8], R20 ;  /* 0x0004a81401007387 */ /* 0x0003e80000100a00 */
[----:B-1----:R-:W3:Y:S04]  /*1f6e0*/  LDL.LU.64 R20, [R1+0x478] ;  /* 0x0004780001147983 */ /* 0x002ee80000300a00 */
[----:B------:R1:W-:Y:S04]  /*1f6f0*/  STL.64 [R1+0x4a0], R12 ;  /* 0x0004a00c01007387 */ /* 0x0003e80000100a00 */
[----:B-1----:R-:W3:Y:S04]  /*1f700*/  LDL R12, [R1+0x468] ;  /* 0x00046800010c7983 */ /* 0x002ee80000100800 */
[----:B------:R-:W3:Y:S04]  /*1f710*/  LDL R13, [R1+0x450] ;  /* 0x00045000010d7983 */ /* 0x000ee80000100800 */
[----:B-----5:R1:W-:Y:S04]  /*1f720*/  STL [R1+0x498], R8 ;  /* 0x0004980801007387 */ /* 0x0203e80000100800 */
[----:B-1----:R-:W4:Y:S01]  /*1f730*/  LDL.LU R8, [R1+0x470] ;  /* 0x0004700001087983 */ /* 0x002f220000300800 */
        /* <DEDUP_REMOVED lines=9> */
[----:B------:R1:W-:Y:S04]  /*1f7d0*/  @P4 STG.E.U16 desc[UR12][R24.64], R18 ;  /* 0x0000001218004986 */ /* 0x0003e8000c10150c */
[----:B------:R2:W-:Y:S01]  /*1f7e0*/  STL.64 [R1+0x438], R24 ;  /* 0x0004381801007387 */ /* 0x0005e20000100a00 */
[----:B-1----:R-:W-:-:S03]  /*1f7f0*/  IMAD.WIDE.U32 R18, R22, 0x78, R20 ;  /* 0x0000007816127825 */ /* 0x002fc600078e0014 */
[----:B--2---:R1:W5:Y:S01]  /*1f800*/  LDL.LU.64 R24, [R1+0x4b0] ;  /* 0x0004b00001187983 */ /* 0x0043620000300a00 */
[----:B------:R-:W-:-:S04]  /*1f810*/  IADD3 R20, P4, R4, R18, RZ ;  /* 0x0000001204147210 */ /* 0x000fc80007f9e0ff */
[----:B------:R-:W-:-:S03]  /*1f820*/  IADD3.X R21, R5, R23, R19, P4, !PT ;  /* 0x0000001705157210 */ /* 0x000fc600027fe413 */
[----:B------:R-:W-:Y:S02]  /*1f830*/  IMAD.WIDE.U32 R18, R17, R22, R20 ;  /* 0x0000001611127225 */ /* 0x000fe400078e0014 */
[----:B------:R2:W-:Y:S01]  /*1f840*/  STL.64 [R1+0x408], R20 ;  /* 0x0004081401007387 */ /* 0x0005e20000100a00 */
[----:B------:R-:W-:-:S04]  /*1f850*/  IADD3 R18, P4, R6, R18, RZ ;  /* 0x0000001206127210 */ /* 0x000fc80007f9e0ff */
[----:B------:R-:W-:Y:S01]  /*1f860*/  IADD3.X R19, R7, R12, R19, P4, !PT ;  /* 0x0000000c07137210 */ /* 0x000fe200027fe413 */
[----:B--2---:R1:W5:Y:S02]  /*1f870*/  LDL.LU.64 R20, [R1+0x4a8] ;  /* 0x0004a80001147983 */ /* 0x0043640000300a00 */
[----:B------:R-:W-:-:S03]  /*1f880*/  IMAD.WIDE.U32 R12, R13, UR4, R18 ;  /* 0x000000040d0c7c25 */ /* 0x000fc6000f8e0012 */
[----:B------:R-:W2:Y:S01]  /*1f890*/  LDL R19, [R1+0x464] ;  /* 0x0004640001137983 */ /* 0x000ea20000100800 */
[----:B------:R-:W-:Y:S02]  /*1f8a0*/  LEA R18, P4, R12, R10, 0x1 ;  /* 0x0000000a0c127211 */ /* 0x000fe400078808ff */
[----:B------:R-:W-:Y:S02]  /*1f8b0*/  PRMT R3, R8, 0x7610, R3 ;  /* 0x0000761008037816 */ /* 0x000fe40000000003 */
[----:B------:R-:W-:Y:S02]  /*1f8c0*/  ISETP.GT.AND P5, PT, R0, 0x108, P3 ;  /* 0x000001080000780c */ /* 0x000fe40001fa4270 */
[----:B--2---:R-:W-:-:S04]  /*1f8d0*/  IADD3 R19, R19, R13, RZ ;  /* 0x0000000d13137210 */ /* 0x004fc80007ffe0ff */
[----:B------:R-:W-:Y:S02]  /*1f8e0*/  LEA.HI.X R19, R12, R11, R19, 0x1, P4 ;  /* 0x0000000b0c137211 */ /* 0x000fe400020f0c13 */
[----:B------:R1:W5:Y:S04]  /*1f8f0*/  LDL.LU.64 R12, [R1+0x4a0] ;  /* 0x0004a000010c7983 */ /* 0x0003680000300a00 */
[----:B------:R1:W5:Y:S04]  /*1f900*/  LDL.LU R8, [R1+0x498] ;  /* 0x0004980001087983 */ /* 0x0003680000300800 */
[----:B------:R2:W-:Y:S04]  /*1f910*/  STL.S16 [R1+0x410], R3 ;  /* 0x0004100301007387 */ /* 0x0005e80000100600 */
[----:B--2---:R1:W5:Y:S01]  /*1f920*/  LDL.LU R3, [R1+0x494] ;  /* 0x0004940001037983 */ /* 0x0043620000300800 */
[----:B------:R-:W-:Y:S04]  /*1f930*/  BSSY B1, `(.L_x_60) ;  /* 0x0000007000017945 */ /* 0x000fe80003800000 */
[----:B------:R-:W-:Y:S05]  /*1f940*/  @!P5 BRA `(.L_x_61) ;  /* 0x000000000014d947 */ /* 0x000fea0003800000 */
[----:B------:R-:W-:Y:S01]  /*1f950*/  ULDC.64 UR4, c[0x0][0x208] ;  /* 0x0000820000047ab9 */ /* 0x000fe20000000a00 */
[----:B------:R2:W-:Y:S04]  /*1f960*/  STL [R1+0x494], R0 ;  /* 0x0004940001007387 */ /* 0x0005e80000100800 */
[----:B--2---:R-:W2:Y:S04]  /*1f970*/  LDG.E.LTC128B.U16 R0, desc[UR4][R18.64+0x2] ;  /* 0x0000020412007981 */ /* 0x004ea8000c1e1520 */
[----:B--2---:R2:W-:Y:S04]  /*1f980*/  STL [R1+0x410], R0 ;  /* 0x0004100001007387 */ /* 0x0045e80000100800 */
[----:B--2---:R2:W5:Y:S02]  /*1f990*/  LDL.LU R0, [R1+0x494] ;  /* 0x0004940001007983 */ /* 0x0045640000300800 */
.L_x_61:
[----:B------:R-:W-:Y:S05]  /*1f9a0*/  BSYNC B1 ;  /* 0x0000000000017941 */ /* 0x000fea0003800000 */
.L_x_60:
[----:B------:R3:W-:Y:S04]  /*1f9b0*/  STL [R1+0x4b0], R10 ;  /* 0x0004b00a01007387 */ /* 0x0007e80000100800 */
[----:B---3--:R-:W3:Y:S04]  /*1f9c0*/  LDL.LU R10, [R1+0x3ec] ;  /* 0x0003ec00010a7983 */ /* 0x008ee80000300800 */
[----:B------:R-:W-:Y:S04]  /*1f9d0*/  STL [R1+0x4ac], R9 ;  /* 0x0004ac0901007387 */ /* 0x000fe80000100800 */
[----:B-----5:R-:W-:Y:S04]  /*1f9e0*/  STL [R1+0x4a8], R8 ;  /* 0x0004a80801007387 */ /* 0x020fe80000100800 */
[----:B------:R4:W-:Y:S04]  /*1f9f0*/  STL.64 [R1+0x4a0], R6 ;  /* 0x0004a00601007387 */ /* 0x0009e80000100a00 */
[----:B----4-:R-:W4:Y:S04]  /*1fa00*/  LDL R7, [R1+0x460] ;  /* 0x0004600001077983 */ /* 0x010f280000100800 */
[----:B------:R-:W-:Y:S04]  /*1fa10*/  STL [R1+0x49c], R5 ;  /* 0x00049c0501007387 */ /* 0x000fe80000100800 */
[----:B------:R0:W-:Y:S04]  /*1fa20*/  STL [R1+0x498], R4 ;  /* 0x0004980401007387 */ /* 0x0001e80000100800 */
[----:B0-----:R-:W2:Y:S04]  /*1fa30*/  LDL.LU R4, [R1+0x410] ;  /* 0x0004100001047983 */ /* 0x001ea80000300800 */
[----:B------:R0:W-:Y:S01]  /*1fa40*/  STL [R1+0x494], R3 ;  /* 0x0004940301007387 */ /* 0x0001e20000100800 */
[----:B--2---:R-:W-:-:S05]  /*1fa50*/  HADD2.F32 R6, -RZ, R4.H0_H0 ;  /* 0x20000004ff067230 */ /* 0x004fca0000004100 */
[----:B------:R-:W-:-:S04]  /*1fa60*/  FMUL R6, R6, R16 ;  /* 0x0000001006067220 */ /* 0x000fc80000400000 */
[----:B---3--:R-:W-:Y:S01]  /*1fa70*/  FFMA R10, R10, R2, R6 ;  /* 0x000000020a0a7223 */ /* 0x008fe20000000006 */
[----:B----4-:R-:W-:Y:S02]  /*1fa80*/  IADD3 R6, P4, R14, R7, RZ ;  /* 0x000000070e067210 */ /* 0x010fe40007f9e0ff */
[----:B------:R-:W2:Y:S02]  /*1fa90*/  LDL R7, [R1+0x454] ;  /* 0x0004540001077983 */ /* 0x000ea40000100800 */
[----:B------:R-:W-:Y:S01]  /*1faa0*/  F2FP.F16.F32.PACK_AB R9, RZ, R10 ;  /* 0x0000000aff09723e */ /* 0x000fe200000000ff */
[----:B------:R-:W-:Y:S01]  /*1fab0*/  ULDC.64 UR4, c[0x0][0x208] ;  /* 0x0000820000047ab9 */ /* 0x000fe20000000a00 */
[----:B------:R3:W5:Y:S02]  /*1fac0*/  LDL.LU R10, [R1+0x4b0] ;  /* 0x0004b000010a7983 */ /* 0x0007640000300800 */
[----:B------:R-:W-:Y:S02]  /*1fad0*/  PRMT R8, R9, 0x7610, R8 ;  /* 0x0000761009087816 */ /* 0x000fe40000000008 */
[----:B------:R3:W5:Y:S02]  /*1fae0*/  LDL.LU R9, [R1+0x4ac] ;  /* 0x0004ac0001097983 */ /* 0x0007640000300800 */
[----:B------:R-:W-:-:S02]  /*1faf0*/  PRMT R5, R8, 0x7610, R5 ;  /* 0x0000761008057816 */ /* 0x000fc40000000005 */
[----:B------:R3:W5:Y:S01]  /*1fb00*/  LDL.LU R8, [R1+0x4a8] ;  /* 0x0004a80001087983 */ /* 0x0007620000300800 */
[----:B0-----:R-:W-:Y:S01]  /*1fb10*/  PRMT R3, R4, 0x7610, R3 ;  /* 0x0000761004037816 */ /* 0x001fe20000000003 */
[----:B--2---:R-:W-:Y:S01]  /*1fb20*/  IMAD.X R7, R15, 0x1, R7, P4 ;  /* 0x000000010f077824 */ /* 0x004fe200020e0607 */
        /* <DEDUP_REMOVED lines=12> */
[----:B0-----:R-:W2:Y:S04]  /*1fbf0*/  LDG.E.LTC128B.U16 R0, desc[UR4][R20.64+0x10] ;  /* 0x0000100414007981 */ /* 0x001ea8000c1e1520 */
[----:B--2---:R0:W-:Y:S04]  /*1fc00*/  STL [R1+0x410], R0 ;  /* 0x0004100001007387 */ /* 0x0041e80000100800 */
[----:B0-----:R0:W5:Y:S02]  /*1fc10*/  LDL.LU R0, [R1+0x494] ;  /* 0x0004940001007983 */ /* 0x0011640000300800 */
.L_x_63:
[----:B------:R-:W-:Y:S05]  /*1fc20*/  BSYNC B1 ;  /* 0x0000000000017941 */ /* 0x000fea0003800000 */
.L_x_62:
[----:B-----5:R-:W-:Y:S04]  /*1fc30*/  STL [R1+0x4ac], R9 ;  /* 0x0004ac0901007387 */ /* 0x020fe80000100800 */
[----:B------:R2:W-:Y:S04]  /*1fc40*/  STL [R1+0x4a8], R8 ;  /* 0x0004a80801007387 */ /* 0x0005e80000100800 */
[----:B--2---:R-:W2:Y:S04]  /*1fc50*/  LDL.LU R8, [R1+0x3f0] ;  /* 0x0003f00001087983 */ /* 0x004ea80000300800 */
[----:B------:R-:W-:Y:S04]  /*1fc60*/  STL [R1+0x4a4], R7 ;  /* 0x0004a40701007387 */ /* 0x000fe80000100800 */
[----:B------:R-:W-:Y:S04]  /*1fc70*/  STL [R1+0x4a0], R6 ;  /* 0x0004a00601007387 */ /* 0x000fe80000100800 */
[----:B------:R-:W-:Y:S04]  /*1fc80*/  STL [R1+0x49c], R5 ;  /* 0x00049c0501007387 */ /* 0x000fe80000100800 */
[----:B------:R4:W-:Y:S04]  /*1fc90*/  STL [R1+0x498], R4 ;  /* 0x0004980401007387 */ /* 0x0009e80000100800 */
[----:B----4-:R-:W4:Y:S01]  /*1fca0*/  LDL.LU R4, [R1+0x410] ;  /* 0x0004100001047983 */ /* 0x010f220000300800 */
[----:B------:R-:W-:-:S03]  /*1fcb0*/  ULDC.64 UR4, c[0x0][0x208] ;  /* 0x0000820000047ab9 */ /* 0x000fc60000000a00 */
[----:B------:R1:W-:Y:S01]  /*1fcc0*/  STL [R1+0x494], R3 ;  /* 0x0004940301007387 */ /* 0x0003e20000100800 */
[----:B----4-:R-:W-:-:S05]  /*1fcd0*/  HADD2.F32 R9, -RZ, R4.H0_H0 ;  /* 0x20000004ff097230 */ /* 0x010fca0000004100 */
[----:B------:R-:W-:-:S04]  /*1fce0*/  FMUL R9, R9, R16 ;  /* 0x0000001009097220 */ /* 0x000fc80000400000 */
[----:B--2---:R-:W-:Y:S01]  /*1fcf0*/  FFMA R8, R8, R2, R9 ;  /* 0x0000000208087223 */ /* 0x004fe20000000009 */
[----:B-1----:R-:W-:Y:S01]  /*1fd00*/  PRMT R3, R4, 0x7610, R3 ;  /* 0x0000761004037816 */ /* 0x002fe20000000003 */
[----:B------:R1:W5:Y:S03]  /*1fd10*/  LDL.LU R9, [R1+0x4ac] ;  /* 0x0004ac0001097983 */ /* 0x0003660000300800 */
[----:B------:R-:W-:Y:S02]  /*1fd20*/  F2FP.F16.F32.PACK_AB R7, RZ, R8 ;  /* 0x00000008ff07723e */ /* 0x000fe400000000ff */
[----:B------:R1:W5:Y:S02]  /*1fd30*/  LDL.LU R8, [R1+0x4a8] ;  /* 0x0004a80001087983 */ /* 0x0003640000300800 */
[----:B------:R-:W-:Y:S02]  /*1fd40*/  PRMT R6, R7, 0x7610, R6 ;  /* 0x0000761007067816 */ /* 0x000fe40000000006 */
[----:B------:R1:W5:Y:S01]  /*1fd50*/  LDL.LU R7, [R1+0x4a4] ;  /* 0x0004a40001077983 */ /* 0x0003620000300800 */
[----:B------:R-:W-:-:S02]  /*1fd60*/  ISETP.GT.AND P5, PT, R0, 0x100, P1 ;  /* 0x000001000000780c */ /* 0x000fc40000fa4270 */
[----:B------:R-:W-:Y:S02]  /*1fd70*/  PRMT R5, R6, 0x7610, R5 ;  /* 0x0000761006057816 */ /* 0x000fe40000000005 */
[----:B------:R1:W5:Y:S04]  /*1fd80*/  LDL.LU R6, [R1+0x4a0] ;  /* 0x0004a00001067983 */ /* 0x0003680000300800 */
[----:B------:R2:W-:Y:S04]  /*1fd90*/  @P4 STG.E.U16 desc[UR4][R14.64+0x10], R5 ;  /* 0x000010050e004986 */ /* 0x0005e8000c101504 */
[----:B--2---:R1:W5:Y:S04]  /*1fda0*/  LDL.LU R5, [R1+0x49c] ;  /* 0x00049c0001057983 */ /* 0x0043680000300800 */
        /* <DEDUP_REMOVED lines=10> */
.L_x_65:
[----:B------:R-:W-:Y:S05]  /*1fe50*/  BSYNC B1 ;  /* 0x0000000000017941 */ /* 0x000fea0003800000 */
.L_x_64:
[----:B-----5:R4:W-:Y:S04]  /*1fe60*/  STL [R1+0x4a4], R7 ;  /* 0x0004a40701007387 */ /* 0x0209e80000100800 */
[----:B----4-:R-:W4:Y:S04]  /*1fe70*/  LDL R7, [R1+0x3f0] ;  /* 0x0003f00001077983 */ /* 0x010f280000100800 */
[----:B------:R0:W-:Y:S04]  /*1fe80*/  STL [R1+0x4a0], R6 ;  /* 0x0004a00601007387 */ /* 0x0001e80000100800 */
[----:B0-----:R-:W3:Y:S04]  /*1fe90*/  LDL.LU R6, [R1+0x3f4] ;  /* 0x0003f40001067983 */ /* 0x001ee80000300800 */
[----:B------:R0:W-:Y:S04]  /*1fea0*/  STL [R1+0x49c], R5 ;  /* 0x00049c0501007387 */ /* 0x0001e80000100800 */
[----:B------:R1:W-:Y:S04]  /*1feb0*/  STL [R1+0x498], R4 ;  /* 0x0004980401007387 */ /* 0x0003e80000100800 */
[----:B------:R2:W-:Y:S01]  /*1fec0*/  STL [R1+0x494], R3 ;  /* 0x0004940301007387 */ /* 0x0005e20000100800 */
[----:B------:R-:W-:Y:S01]  /*1fed0*/  ULDC.64 UR4, c[0x0][0x208] ;  /* 0x0000820000047ab9 */ /* 0x000fe20000000a00 */
[----:B----4-:R-:W-:-:S05]  /*1fee0*/  HADD2.F32 R7, -RZ, R7.H0_H0 ;  /* 0x20000007ff077230 */ /* 0x010fca0000004100 */
[----:B------:R-:W-:-:S04]  /*1fef0*/  FMUL R7, R7, R16 ;  /* 0x0000001007077220 */ /* 0x000fc80000400000 */
[----:B---3--:R-:W-:Y:S02]  /*1ff00*/  FFMA R6, R6, R2, R7 ;  /* 0x0000000206067223 */ /* 0x008fe40000000007 */
[----:B------:R3:W5:Y:S03]  /*1ff10*/  LDL.LU R7, [R1+0x4a4] ;  /* 0x0004a40001077983 */ /* 0x0007660000300800 */
[----:B0-----:R-:W-:Y:S02]  /*1ff20*/  F2FP.F16.F32.PACK_AB R5, RZ, R6 ;  /* 0x00000006ff05723e */ /* 0x001fe400000000ff */
[----:B------:R3:W5:Y:S02]  /*1ff30*/  LDL.LU R6, [R1+0x4a0] ;  /* 0x0004a00001067983 */ /* 0x0007640000300800 */
[----:B-1----:R-:W-:Y:S02]  /*1ff40*/  PRMT R4, R5, 0x7610, R4 ;  /* 0x0000761005047816 */ /* 0x002fe40000000004 */
[----:B------:R3:W5:Y:S01]  /*1ff50*/  LDL.LU R5, [R1+0x49c] ;  /* 0x00049c0001057983 */ /* 0x0007620000300800 */
[----:B------:R-:W-:-:S02]  /*1ff60*/  ISETP.GT.AND P4, PT, R0, 0x108, P2 ;  /* 0x000001080000780c */ /* 0x000fc40001784270 */
[----:B--2---:R-:W-:Y:S02]  /*1ff70*/  PRMT R3, R4, 0x7610, R3 ;  /* 0x0000761004037816 */ /* 0x004fe40000000003 */
[----:B------:R3:W5:Y:S04]  /*1ff80*/  LDL.LU R4, [R1+0x498] ;  /* 0x0004980001047983 */ /* 0x0007680000300800 */
[----:B------:R0:W-:Y:S04]  /*1ff90*/  @P5 STG.E.U16 desc[UR4][R14.64+0x12], R3 ;  /* 0x000012030e005986 */ /* 0x0001e8000c101504 */
[----:B0-----:R3:W5:Y:S04]  /*1ffa0*/  LDL.LU R3, [R1+0x494] ;  /* 0x0004940001037983 */ /* 0x0017680000300800 */
[----:B------:R-:W2:Y:S01]  /*1ffb0*/  LDL.LU R15, [R1+0x3f0] ;  /* 0x0003f000010f7983 */ /* 0x000ea20000300800 */
[----:B------:R-:W-:Y:S01]  /*1ffc0*/  BSSY B1, `(.L_x_66) ;  /* 0x0000005000017945 */ /* 0x000fe20003800000 */
[----:B--2---:R-:W-:-:S03]  /*1ffd0*/  PRMT R14, R15, 0x7610, R14 ;  /* 0x000076100f0e7816 */ /* 0x004fc6000000000e */
[----:B---3--:R-:W-:Y:S05]  /*1ffe0*/  @!P4 BRA `(.L_x_67) ;  /* 0x000000000008c947 */ /* 0x008fea0003800000 */
[----:B------:R-:W-:Y:S02]  /*1fff0*/  ULDC.64 UR4, c[0x0][0x208] ;  /* 0x0000820000047ab9 */ /* 0x000fe40000000a00 */
[----:B------:R0:W5:Y:S03]  /*20000*/  LDG.E.LTC128B.U16 R14, desc[UR4][R18.64+0x10] ;  /* 0x00001004120e7981 */ /* 0x000166000c1e1520 */
.L_x_67:
[----:B------:R-:W-:Y:S05]  /*20010*/  BSYNC B1 ;  /* 0x0000000000017941 */ /* 0x000fea0003800000 */
.L_x_66:
[----:B-----5:R1:W-:Y:S04]  /*20020*/  STL [R1+0x4a0], R3 ;  /* 0x0004a00301007387 */ /* 0x0203e80000100800 */
[----:B-1----:R-:W2:Y:S04]  /*20030*/  LDL.LU R3, [R1+0x3f8] ;  /* 0x0003f80001037983 */ /* 0x002ea80000300800 */
[----:B------:R1:W-:Y:S04]  /*20040*/  STL.64 [R1+0x498], R4 ;  /* 0x0004980401007387 */ /* 0x0003e80000100a00 */
[----:B-1----:R-:W3:Y:S01]  /*20050*/  LDL.LU.64 R4, [R1+0x438] ;  /* 0x0004380001047983 */ /* 0x002ee20000300a00 */
[----:B------:R-:W-:-:S05]  /*20060*/  HADD2.F32 R15, -RZ, R14.H0_H0 ;  /* 0x2000000eff0f7230 */ /* 0x000fca0000004100 */
[----:B------:R-:W-:Y:S01]  /*20070*/  FMUL R15, R15, R16 ;  /* 0x000000100f0f7220 */ /* 0x000fe20000400000 */
[----:B------:R-:W-:Y:S01]  /*20080*/  ULDC.64 UR4, c[0x0][0x208] ;  /* 0x0000820000047ab9 */ /* 0x000fe20000000a00 */
[----:B------:R-:W-:Y:S01]  /*20090*/  ISETP.GT.AND P5, PT, R0, 0x108, P1 ;  /* 0x000001080000780c */ /* 0x000fe20000fa4270 */
[----:B------:R-:W-:Y:S01]  /*200a0*/  BSSY B1, `(.L_x_68) ;  /* 0x000000b000017945 */ /* 0x000fe20003800000 */
[----:B--2---:R-:W-:Y:S02]  /*200b0*/  FFMA R15, R3, R2, R15 ;  /* 0x00000002030f7223 */ /* 0x004fe4000000000f */
[----:B------:R1:W5:Y:S03]  /*200c0*/  LDL.LU R3, [R1+0x4a0] ;  /* 0x0004a00001037983 */ /* 0x0003660000300800 */
[----:B------:R-:W-:-:S05]  /*200d0*/  F2FP.F16.F32.PACK_AB R15, RZ, R15 ;  /* 0x0000000fff0f723e */ /* 0x000fca00000000ff */
[----:B---3--:R2:W-:Y:S04]  /*200e0*/  @P4 STG.E.U16 desc[UR4][R4.64+0x10], R15 ;  /* 0x0000100f04004986 */ /* 0x0085e8000c101504 */
[----:B--2---:R1:W5:Y:S04]  /*200f0*/  LDL.LU.64 R4, [R1+0x498] ;  /* 0x0004980001047983 */ /* 0x0043680000300a00 */
[----:B------:R1:W-:Y:S01]  /*20100*/  STL.S16 [R1+0x3f0], R14 ;  /* 0x0003f00e01007387 */ /* 0x0003e20000100600 */
[----:B------:R-:W-:Y:S05]  /*20110*/  @!P5 BRA `(.L_x_69) ;  /* 0x00000000000cd947 */ /* 0x000fea0003800000 */
[----:B------:R-:W-:Y:S02]  /*20120*/  ULDC.64 UR4, c[0x0][0x208] ;  /* 0x0000820000047ab9 */ /* 0x000fe40000000a00 */
[----:B-1----:R-:W2:Y:S04]  /*20130*/  LDG.E.LTC128B.U16 R14, desc[UR4][R18.64+0x12] ;  /* 0x00001204120e7981 */ /* 0x002ea8000c1e1520 */
[----:B--2---:R2:W-:Y:S02]  /*20140*/  STL [R1+0x3f0], R14 ;  /* 0x0003f00e01007387 */ /* 0x0045e40000100800 */
.L_x_69:
[----:B------:R-:W-:Y:S05]  /*20150*/  BSYNC B1 ;  /* 0x0000000000017941 */ /* 0x000fea0003800000 */
.L_x_68:
[----:B-12---:R-:W2:Y:S04]  /*20160*/  LDL R14, [R1+0x45c] ;  /* 0x00045c00010e7983 */ /* 0x006ea80000100800 */
[----:B------:R-:W3:Y:S04]  /*20170*/  LDL.LU R15, [R1+0x3fc] ;  /* 0x0003fc00010f7983 */ /* 0x000ee80000300800 */
[----:B------:R1:W-:Y:S04]  /*20180*/  STL.64 [R1+0x4c8], R28 ;  /* 0x0004c81c01007387 */ /* 0x0003e80000100a00 */
[----:B-1----:R-:W4:Y:S04]  /*20190*/  LDL.LU.64 R28, [R1+0x3e0] ;  /* 0x0003e000011c7983 */ /* 0x002f280000300a00 */
[----:B-----5:R-:W-:Y:S04]  /*201a0*/  STL [R1+0x4c0], R3 ;  /* 0x0004c00301007387 */ /* 0x020fe80000100800 */
[----:B------:R1:W-:Y:S04]  /*201b0*/  STL.64 [R1+0x4b8], R26 ;  /* 0x0004b81a01007387 */ /* 0x0003e80000100a00 */
[----:B-1----:R-:W3:Y:S04]  /*201c0*/  LDL.LU R26, [R1+0x3f0] ;  /* 0x0003f000011a7983 */ /* 0x002ee80000300800 */
[----:B------:R-:W4:Y:S04]  /*201d0*/  LDL.LU R27, [R1+0x3c0] ;  /* 0x0003c000011b7983 */ /* 0x000f280000300800 */
[----:B------:R-:W-:Y:S04]  /*201e0*/  STL.64 [R1+0x4b0], R24 ;  /* 0x0004b01801007387 */ /* 0x000fe80000100a00 */
[----:B------:R-:W-:Y:S04]  /*201f0*/  STL.64 [R1+0x4a8], R20 ;  /* 0x0004a81401007387 */ /* 0x000fe80000100a00 */
[----:B------:R-:W-:Y:S04]  /*20200*/  STL.64 [R1+0x4a0], R18 ;  /* 0x0004a01201007387 */ /* 0x000fe80000100a00 */
[----:B------:R1:W-:Y:S04]  /*20210*/  STL.64 [R1+0x498], R12 ;  /* 0x0004980c01007387 */ /* 0x0003e80000100a00 */
[----:B-1----:R-:W4:Y:S04]  /*20220*/  LDL.LU.64 R12, [R1+0x418] ;  /* 0x00041800010c7983 */ /* 0x002f280000300a00 */
[----:B------:R-:W4:Y:S04]  /*20230*/  LDL.LU.64 R20, [R1+0x408] ;  /* 0x0004080001147983 */ /* 0x000f280000300a00 */
[----:B0-----:R-:W4:Y:S01]  /*20240*/  LDL R18, [R1+0x468] ;  /* 0x0004680001127983 */ /* 0x001f220000100800 */
[----:B--2---:R-:W-:Y:S01]  /*20250*/  R2UR UR5, R14 ;  /* 0x000000000e0572ca */ /* 0x004fe200000e0000 */
[----:B---3--:R-:W-:-:S05]  /*20260*/  HADD2.F32 R14, -RZ, R26.H0_H0 ;  /* 0x2000001aff0e7230 */ /* 0x008fca0000004100 */
[----:B------:R-:W-:-:S04]  /*20270*/  FMUL R14, R14, R16 ;  /* 0x000000100e0e7220 */ /* 0x000fc80000400000 */
[----:B------:R-:W-:-:S05]  /*20280*/  FFMA R14, R15, R2, R14 ;  /* 0x000000020f0e7223 */ /* 0x000fca000000000e */
[----:B------:R-:W-:-:S04]  /*20290*/  F2FP.F16.F32.PACK_AB R14, RZ, R14 ;  /* 0x0000000eff0e723e */ /* 0x000fc800000000ff */
[----:B------:R-:W-:Y:S02]  /*202a0*/  PRMT R3, R14, 0x7610, R3 ;  /* 0x000076100e037816 */ /* 0x000fe40000000003 */
[----:B------:R-:W2:Y:S01]  /*202b0*/  LDL.LU.64 R14, [R1+0x3e8] ;  /* 0x0003e800010e7983 */ /* 0x000ea20000300a00 */
[----:B------:R-:W-:Y:S01]  /*202c0*/  ULDC.64 UR12, c[0x0][0x208] ;  /* 0x00008200000c7ab9 */ /* 0x000fe20000000a00 */
[----:B----4-:R-:W-:Y:S01]  /*202d0*/  IMAD.WIDE.U32 R28, R22, 0x78, R28 ;  /* 0x00000078161c7825 */ /* 0x010fe200078e001c */
[----:B------:R-:W-:Y:S01]  /*202e0*/  ISETP.GT.AND P4, PT, R0, 0x180, P0 ;  /* 0x000001800000780c */ /* 0x000fe20000784270 */
[----:B------:R-:W3:Y:S04]  /*202f0*/  LDL R19, [R1+0x450] ;  /* 0x0004500001137983 */ /* 0x000ee80000100800 */
[----:B--2---:R0:W-:Y:S04]  /*20300*/  @P5 STG.E.U16 desc[UR12][R14.64+0x12], R3 ;  /* 0x000012030e005986 */ /* 0x0041e8000c10150c */
[----:B0-----:R-:W2:Y:S01]  /*20310*/  LDL.64 R14, [R1+0x448] ;  /* 0x00044800010e7983 */ /* 0x001ea20000100a00 */
[----:B------:R-:W-:-:S03]  /*20320*/  IMAD.IADD R3, R23, 0x1, R29 ;  /* 0x0000000117037824 */ /* 0x000fc600078e021d */
[----:B------:R0:W-:Y:S01]  /*20330*/  STL.64 [R1+0x3f8], R28 ;  /* 0x0003f81c01007387 */ /* 0x0001e20000100a00 */
[----:B------:R-:W-:Y:S02]  /*20340*/  PRMT R25, R26, 0x7610, R25 ;  /* 0x000076101a197816 */ /* 0x000fe40000000019 */
[----:B--2---:R-:W-:Y:S02]  /*20350*/  IADD3 R15, P5, R14, R28, RZ ;  /* 0x0000001c0e0f7210 */ /* 0x004fe40007fbe0ff */
[----:B0-----:R-:W5:Y:S04]  /*20360*/  LDL.LU.64 R28, [R1+0x4c8] ;  /* 0x0004c800011c7983 */ /* 0x001f680000300a00 */
[----:B------:R0:W-:Y:S02]  /*20370*/  STL [R1+0x414], R3 ;  /* 0x0004140301007387 */ /* 0x0001e40000100800 */
[----:B0-----:R-:W-:Y:S01]  /*20380*/  IMAD.X R3, R3, 0x1, R237, P5 ;  /* 0x0000000103037824 */ /* 0x001fe200028e06ed */
[----:B------:R-:W-:-:S04]  /*20390*/  LEA R14, P5, R15, R10, 0x1 ;  /* 0x0000000a0f0e7211 */ /* 0x000fc800078a08ff */
[----:B------:R-:W-:Y:S01]  /*203a0*/  LEA.HI.X R15, R15, R11, R3, 0x1, P5 ;  /* 0x0000000b0f0f7211 */ /* 0x000fe200028f0c03 */
[----:B------:R-:W-:Y:S01]  /*203b0*/  UIMAD UR4, UR9, 0x300, URZ ;  /* 0x00000300090478a4 */ /* 0x000fe2000f8e023f */
[----:B------:R-:W5:Y:S04]  /*203c0*/  LDL.LU R3, [R1+0x4c0] ;  /* 0x0004c00001037983 */ /* 0x000f680000300800 */
[----:B------:R0:W2:Y:S02]  /*203d0*/  @P4 LDG.E.LTC128B.U16 R25, desc[UR12][R14.64] ;  /* 0x0000000c0e194981 */ /* 0x0000a4000c1e1520 */
[----:B0-----:R-:W-:Y:S02]  /*203e0*/  IMAD.U32 R15, RZ, RZ, UR8 ;  /* 0x00000008ff0f7e24 */ /* 0x001fe4000f8e00ff */
[----:B--2---:R-:W-:-:S05]  /*203f0*/  HADD2.F32 R14, -RZ, R25.H0_H0 ;  /* 0x20000019ff0e7230 */ /* 0x004fca0000004100 */
[----:B------:R-:W-:-:S04]  /*20400*/  FMUL R14, R14, R16 ;  /* 0x000000100e0e7220 */ /* 0x000fc80000400000 */
[----:B------:R-:W-:Y:S01]  /*20410*/  FFMA R14, R27, R2, R14 ;  /* 0x000000021b0e7223 */ /* 0x000fe2000000000e */
[----:B------:R-:W-:Y:S01]  /*20420*/  IMAD.WIDE.U32 R26, R15, 0x300, R8 ;  /* 0x000003000f1a7825 */ /* 0x000fe200078e0008 */
[----:B------:R0:W-:Y:S03]  /*20430*/  STL [R1+0x410], R25 ;  /* 0x0004101901007387 */ /* 0x0001e60000100800 */
[----:B------:R-:W-:Y:S01]  /*20440*/  F2FP.F16.F32.PACK_AB R14, RZ, R14 ;  /* 0x0000000eff0e723e */ /* 0x000fe200000000ff */
[----:B------:R-:W-:Y:S02]  /*20450*/  @P4 IMAD.MOV.U32 R24, RZ, RZ, R26 ;  /* 0x000000ffff184224 */ /* 0x000fe400078e001a */
[----:B0-----:R-:W-:-:S05]  /*20460*/  VIADD R25, R27, UR4 ;  /* 0x000000041b197c36 */ /* 0x001fca0008000000 */
[----:B------:R0:W-:Y:S02]  /*20470*/  @P4 STG.E.U16 desc[UR12][R24.64], R14 ;  /* 0x0000000e18004986 */ /* 0x0001e4000c10150c */
[----:B0-----:R-:W-:-:S03]  /*20480*/  IMAD.WIDE.U32 R14, R22, 0x78, R12 ;  /* 0x00000078160e7825 */ /* 0x001fc600078e000c */
[----:B------:R-:W-:-:S04]  /*20490*/  IADD3 R14, P4, R4, R14, RZ ;  /* 0x0000000e040e7210 */ /* 0x000fc80007f9e0ff */
[----:B------:R-:W-:-:S03]  /*204a0*/  IADD3.X R15, R5, R23, R15, P4, !PT ;  /* 0x00000017050f7210 */ /* 0x000fc600027fe40f */
[----:B------:R-:W-:-:S04]  /*204b0*/  IMAD.WIDE.U32 R12, R17, R22, R14 ;  /* 0x00000016110c7225 */ /* 0x000fc800078e000e */
[----:B------:R-:W-:Y:S01]  /*204c0*/  IMAD.WIDE.U32 R14, R22, 0x78, R20 ;  /* 0x00000078160e7825 */ /* 0x000fe200078e0014 */
[----:B------:R-:W-:Y:S01]  /*204d0*/  IADD3 R20, P4, R6, R12, RZ ;  /* 0x0000000c06147210 */ /* 0x000fe20007f9e0ff */
[----:B------:R0:W-:Y:S03]  /*204e0*/  STL.64 [R1+0x3e8], R26 ;  /* 0x0003e81a01007387 */ /* 0x0001e60000100a00 */
[----:B------:R-:W-:Y:S02]  /*204f0*/  IADD3.X R21, R7, R18, R13, P4, !PT ;  /* 0x0000001207157210 */ /* 0x000fe400027fe40d */
[----:B------:R-:W-:-:S04]  /*20500*/  IADD3 R12, P4, R4, R14, RZ ;  /* 0x0000000e040c7210 */ /* 0x000fc80007f9e0ff */
[----:B------:R-:W-:Y:S01]  /*20510*/  IADD3.X R13, R5, R23, R15, P4, !PT ;  /* 0x00000017050d7210 */ /* 0x000fe200027fe40f */
[----:B0-----:R0:W5:Y:S04]  /*20520*/  LDL.LU.64 R26, [R1+0x4b8] ;  /* 0x0004b800011a7983 */ /* 0x0011680000300a00 */
[----:B------:R1:W-:Y:S04]  /*20530*/  STL.64 [R1+0x3e0], R24 ;  /* 0x0003e01801007387 */ /* 0x0003e80000100a00 */
[----:B-1----:R0:W5:Y:S04]  /*20540*/  LDL.LU.64 R24, [R1+0x4b0] ;  /* 0x0004b00001187983 */ /* 0x0021680000300a00 */
[----:B------:R-:W2:Y:S01]  /*20550*/  LDL R15, [R1+0x464] ;  /* 0x00046400010f7983 */ /* 0x000ea20000100800 */
[----:B---3--:R-:W-:-:S03]  /*20560*/  IMAD.WIDE.U32 R18, R19, UR5, R20 ;  /* 0x0000000513127c25 */ /* 0x008fc6000f8e0014 */
[----:B------:R0:W5:Y:S01]  /*20570*/  LDL.LU.64 R20, [R1+0x4a8] ;  /* 0x0004a80001147983 */ /* 0x0001620000300a00 */
[----:B------:R-:W-:Y:S01]  /*20580*/  LEA R14, P4, R18, R10, 0x1 ;  /* 0x0000000a120e7211 */ /* 0x000fe200078808ff */
[----:B------:R-:W-:Y:S01]  /*20590*/  IMAD.WIDE.U32 R22, R17, R22, R12 ;  /* 0x0000001611167225 */ /* 0x000fe200078e000c */
[----:B------:R-:W-:-:S03]  /*205a0*/  ISETP.GT.AND P5, PT, R0, 0x180, P3 ;  /* 0x000001800000780c */ /* 0x000fc60001fa4270 */
[----:B--2---:R-:W-:-:S05]  /*205b0*/  IMAD.IADD R15, R15, 0x1, R19 ;  /* 0x000000010f0f7824 */ /* 0x004fca00078e0213 */
[----:B------:R-:W-:Y:S02]  /*205c0*/  LEA.HI.X R15, R18, R11, R15, 0x1, P4 ;  /* 0x0000000b120f7211 */ /* 0x000fe400020f0c0f */
[----:B------:R0:W5:Y:S04]  /*205d0*/  LDL.LU.64 R18, [R1+0x4a0] ;  /* 0x0004a00001127983 */ /* 0x0001680000300a00 */
[----:B------:R0:W5:Y:S01]  /*205e0*/  LDL.LU.64 R12, [R1+0x498] ;  /* 0x00049800010c7983 */ /* 0x0001620000300a00 */
[----:B------:R-:W-:Y:S04]  /*205f0*/  BSSY B1, `(.L_x_70) ;  /* 0x0000005000017945 */ /* 0x000fe80003800000 */
[----:B------:R-:W-:Y:S05]  /*20600*/  @!P5 BRA `(.L_x_71) ;  /* 0x00000000000cd947 */ /* 0x000fea0003800000 */
[----:B------:R-:W-:Y:S02]  /*20610*/  ULDC.64 UR4, c[0x0][0x208] ;  /* 0x0000820000047ab9 */ /* 0x000fe40000000a00 */
[----:B------:R-:W2:Y:S04]  /*20620*/  LDG.E.LTC128B.U16 R17, desc[UR4][R14.64+0x2] ;  /* 0x000002040e117981 */ /* 0x000ea8000c1e1520 */
[----:B--2---:R1:W-:Y:S02]  /*20630*/  STL [R1+0x410], R17 ;  /* 0x0004101101007387 */ /* 0x0043e40000100800 */
.L_x_71:
[----:B------:R-:W-:Y:S05]  /*20640*/  BSYNC B1 ;  /* 0x0000000000017941 */ /* 0x000fea0003800000 */
.L_x_70:
[----:B-1----:R-:W2:Y:S04]  /*20650*/  LDL R17, [R1+0x410] ;  /* 0x0004100001117983 */ /* 0x002ea80000100800 */
[----:B-----5:R1:W-:Y:S04]  /*20660*/  STL [R1+0x4b4], R18 ;  /* 0x0004b41201007387 */ /* 0x0203e80000100800 */
[----:B-1----:R-:W3:Y:S04]  /*20670*/  LDL.LU R18, [R1+0x3c4] ;  /* 0x0003c40001127983 */ /* 0x002ee80000300800 */
[----:B------:R1:W-:Y:S04]  /*20680*/  STL [R1+0x4b0], R3 ;  /* 0x0004b00301007387 */ /* 0x0003e80000100800 */
[----:B-1----:R-:W4:Y:S01]  /*20690*/  LDL.LU R3, [R1+0x468] ;  /* 0x0004680001037983 */ /* 0x002f220000300800 */
[----:B------:R-:W-:-:S03]  /*206a0*/  IADD3 R6, P4, R6, R22, RZ ;  /* 0x0000001606067210 */ /* 0x000fc60007f9e0ff */
[----:B------:R1:W-:Y:S04]  /*206b0*/  STL.64 [R1+0x4a8], R14 ;  /* 0x0004a80e01007387 */ /* 0x0003e80000100a00 */
[----:B-1----:R-:W4:Y:S04]  /*206c0*/  LDL.64 R14, [R1+0x3e0] ;  /* 0x0003e000010e7983 */ /* 0x002f280000100a00 */
[----:B------:R1:W-:Y:S04]  /*206d0*/  STL.64 [R1+0x4a0], R12 ;  /* 0x0004a00c01007387 */ /* 0x0003e80000100a00 */
[----:B-1----:R-:W4:Y:S04]  /*206e0*/  LDL.LU.64 R12, [R1+0x3f8] ;  /* 0x0003f800010c7983 */ /* 0x002f280000300a00 */
[----:B------:R1:W-:Y:S04]  /*206f0*/  STL.64 [R1+0x498], R8 ;  /* 0x0004980801007387 */ /* 0x0003e80000100a00 */
[----:B-1----:R-:W4:Y:S01]  /*20700*/  LDL.LU.64 R8, [R1+0x448] ;  /* 0x0004480001087983 */ /* 0x002f220000300a00 */
[----:B--2---:R-:W-:-:S05]  /*20710*/  HADD2.F32 R17, -RZ, R17.H0_H0 ;  /* 0x20000011ff117230 */ /* 0x004fca0000004100 */
[----:B------:R-:W-:-:S04]  /*20720*/  FMUL R17, R17, R16 ;  /* 0x0000001011117220 */ /* 0x000fc80000400000 */
[----:B---3--:R-:W-:Y:S02]  /*20730*/  FFMA R17, R18, R2, R17 ;  /* 0x0000000212117223 */ /* 0x008fe40000000011 */
[----:B------:R1:W5:Y:S01]  /*20740*/  LDL.LU R18, [R1+0x4b4] ;  /* 0x0004b40001127983 */ /* 0x0003620000300800 */
[----:B----4-:R-:W-:-:S03]  /*20750*/  IADD3.X R7, R7, R3, R23, P4, !PT ;  /* 0x0000000307077210 */ /* 0x010fc600027fe417 */
[----:B------:R1:W5:Y:S04]  /*20760*/  LDL.LU R3, [R1+0x4b0] ;  /* 0x0004b00001037983 */ /* 0x0003680000300800 */
[----:B------:R-:W2:Y:S01]  /*20770*/  LDL.64 R22, [R1+0x3e8] ;  /* 0x0003e80001167983 */ /* 0x000ea20000100a00 */
[----:B------:R-:W-:Y:S01]  /*20780*/  F2FP.F16.F32.PACK_AB R17, RZ, R17 ;  /* 0x00000011ff11723e */ /* 0x000fe200000000ff */
[----:B------:R-:W-:Y:S01]  /*20790*/  ULDC.64 UR4, c[0x0][0x208] ;  /* 0x0000820000047ab9 */ /* 0x000fe20000000a00 */
[----:B------:R-:W-:Y:S02]  /*207a0*/  ISETP.GT.AND P0, PT, R0, 0x188, P0 ;  /* 0x000001880000780c */ /* 0x000fe40000704270 */
[----:B--2---:R-:W-:Y:S02]  /*207b0*/  @P5 MOV R23, R15 ;  /* 0x0000000f00175202 */ /* 0x004fe40000000f00 */
[----:B------:R1:W5:Y:S04]  /*207c0*/  LDL.LU.64 R14, [R1+0x4a8] ;  /* 0x0004a800010e7983 */ /* 0x0003680000300a00 */
[----:B------:R2:W-:Y:S04]  /*207d0*/  @P5 STG.E.U16 desc[UR4][R22.64+0x2], R17 ;  /* 0x0000021116005986 */ /* 0x0005e8000c101504 */
[----:B--2---:R-:W2:Y:S01]  /*207e0*/  LDL.LU R22, [R1+0x414] ;  /* 0x0004140001167983 */ /* 0x004ea20000300800 */
[----:B------:R-:W-:-:S03]  /*207f0*/  IADD3 R17, P4, P5, R8, R12, R4 ;  /* 0x0000000c08117210 */ /* 0x000fc60007d9e004 */
[----:B------:R-:W3:Y:S04]  /*20800*/  LDL.LU R23, [R1+0x410] ;  /* 0x0004100001177983 */ /* 0x000ee80000300800 */
[----:B------:R1:W5:Y:S04]  /*20810*/  LDL.LU.64 R12, [R1+0x4a0] ;  /* 0x0004a000010c7983 */ /* 0x0003680000300a00 */
[----:B------:R1:W5:Y:S01]  /*20820*/  LDL.LU.64 R8, [R1+0x498] ;  /* 0x0004980001087983 */ /* 0x0003620000300a00 */
[----:B------:R-:W-:Y:S01]  /*20830*/  BSSY B1, `(.L_x_72) ;  /* 0x0000008000017945 */ /* 0x000fe20003800000 */
[----:B--2---:R-:W-:-:S02]  /*20840*/  IADD3.X R5, R237, R22, R5, P4, P5 ;  /* 0x00000016ed057210 */ /* 0x004fc400027ea405 */
[----:B------:R-:W-:-:S04]  /*20850*/  LEA R4, P4, R17, R10, 0x1 ;  /* 0x0000000a11047211 */ /* 0x000fc800078808ff */
[----:B------:R-:W-:Y:S02]  /*20860*/  LEA.HI.X R5, R17, R11, R5, 0x1, P4 ;  /* 0x0000000b11057211 */ /* 0x000fe400020f0c05 */
[----:B---3--:R-:W-:Y:S01]  /*20870*/  PRMT R17, R23, 0x7610, R17 ;  /* 0x0000761017117816 */ /* 0x008fe20000000011 */
[----:B-1----:R-:W-:Y:S06]  /*20880*/  @!P0 BRA `(.L_x_73) ;  /* 0x0000000000088947 */ /* 0x002fec0003800000 */
[----:B------:R-:W-:Y:S02]  /*20890*/  ULDC.64 UR4, c[0x0][0x208] ;  /* 0x0000820000047ab9 */ /* 0x000fe40000000a00 */
[----:B------:R1:W5:Y:S03]  /*208a0*/  LDG.E.LTC128B.U16 R17, desc[UR4][R4.64] ;  /* 0x0000000404117981 */ /* 0x000366000c1e1520 */
.L_x_73:
[----:B------:R-:W-:Y:S05]  /*208b0*/  BSYNC B1 ;  /* 0x0000000000017941 */ /* 0x000fea0003800000 */
.L_x_72:
[----:B-1----:R-:W2:Y:S04]  /*208c0*/  LDL R4, [R1+0x45c] ;  /* 0x00045c0001047983 */ /* 0x002ea80000100800 */
[----:B-----5:R1:W-:Y:S04]  /*208d0*/  STL [R1+0x4a0], R3 ;  /* 0x0004a00301007387 */ /* 0x0203e80000100800 */
[----:B-1----:R-:W3:Y:S04]  /*208e0*/  LDL.LU R3, [R1+0x450] ;  /* 0x0004500001037983 */ /* 0x002ee80000300800 */
[----:B------:R-:W4:Y:S04]  /*208f0*/  LDL.LU R22, [R1+0x3c8] ;  /* 0x0003c80001167983 */ /* 0x000f280000300800 */
[----:B------:R-:W4:Y:S04]  /*20900*/  LDL.LU R5, [R1+0x464] ;  /* 0x0004640001057983 */ /* 0x000f280000300800 */
[----:B------:R1:W-:Y:S04]  /*20910*/  STL.64 [R1+0x498], R8 ;  /* 0x0004980801007387 */ /* 0x0003e80000100a00 */
[----:B------:R-:W4:Y:S04]  /*20920*/  LDL R23, [R1+0x460] ;  /* 0x0004600001177983 */ /* 0x000f280000100800 */
[----:B-1----:R-:W4:Y:S01]  /*20930*/  LDL.64 R8, [R1+0x3e8] ;  /* 0x0003e80001087983 */ /* 0x002f220000100a00 */
[----:B--2---:R-:W-:Y:S01]  /*20940*/  R2UR UR4, R4 ;  /* 0x00000000040472ca */ /* 0x004fe200000e0000 */
[----:B------:R-:W-:-:S05]  /*20950*/  HADD2.F32 R4, -RZ, R17.H0_H0 ;  /* 0x20000011ff047230 */ /* 0x000fca0000004100 */
[----:B------:R-:W-:-:S07]  /*20960*/  FMUL R4, R4, R16 ;  /* 0x0000001004047220 */ /* 0x000fce0000400000 */
[----:B---3--:R-:W-:Y:S02]  /*20970*/  IMAD.WIDE.U32 R6, R3, UR4, R6 ;  /* 0x0000000403067c25 */ /* 0x008fe4000f8e0006 */
[----:B------:R1:W5:Y:S02]  /*20980*/  LDL.LU R3, [R1+0x4a0] ;  /* 0x0004a00001037983 */ /* 0x0003640000300800 */
[----:B----4-:R-:W-:Y:S01]  /*20990*/  FFMA R22, R22, R2, R4 ;  /* 0x0000000216167223 */ /* 0x010fe20000000004 */
[----:B------:R-:W-:Y:S01]  /*209a0*/  LEA R10, P5, R6, R10, 0x1 ;  /* 0x0000000a060a7211 */ /* 0x000fe200078a08ff */
[----:B------:R-:W-:-:S03]  /*209b0*/  IMAD.IADD R5, R5, 0x1, R7 ;  /* 0x0000000105057824 */ /* 0x000fc600078e0207 */
[----:B------:R-:W-:Y:S02]  /*209c0*/  F2FP.F16.F32.PACK_AB R7, RZ, R22 ;  /* 0x00000016ff07723e */ /* 0x000fe400000000ff */
[----:B------:R-:W-:Y:S02]  /*209d0*/  LEA.HI.X R11, R6, R11, R5, 0x1, P5 ;  /* 0x0000000b060b7211 */ /* 0x000fe400028f0c05 */
[----:B------:R-:W-:Y:S02]  /*209e0*/  IADD3 R4, P4, R23, R8, RZ ;  /* 0x0000000817047210 */ /* 0x000fe40007f9e0ff */
[----:B------:R1:W5:Y:S04]  /*209f0*/  LDL.LU.64 R8, [R1+0x498] ;  /* 0x0004980001087983 */ /* 0x0003680000300a00 */
[----:B------:R-:W2:Y:S04]  /*20a00*/  LDL.64 R22, [R1+0x3e0] ;  /* 0x0003e00001167983 */ /* 0x000ea80000100a00 */
[----:B------:R-:W2:Y:S01]  /*20a10*/  LDL R5, [R1+0x454] ;  /* 0x0004540001057983 */ /* 0x000ea20000100800 */
[----:B------:R-:W-:Y:S01]  /*20a20*/  ISETP.GT.AND P3, PT, R0, 0x188, P3 ;  /* 0x000001880000780c */ /* 0x000fe20001f64270 */
[----:B------:R-:W-:Y:S01]  /*20a30*/  ULDC.64 UR4, c[0x0][0x208] ;  /* 0x0000820000047ab9 */ /* 0x000fe20000000a00 */
[----:B------:R-:W-:Y:S01]  /*20a40*/  BSSY B1, `(.L_x_74) ;  /* 0x0000007000017945 */ /* 0x000fe20003800000 */
[----:B------:R-:W-:Y:S01]  /*20a50*/  PRMT R6, R17, 0x7610, R6 ;  /* 0x0000761011067816 */ /* 0x000fe20000000006 */
[----:B--2---:R-:W-:-:S05]  /*20a60*/  IMAD.X R5, R23, 0x1, R5, P4 ;  /* 0x0000000117057824 */ /* 0x004fca00020e0605 */
[----:B------:R1:W-:Y:S04]  /*20a70*/  @P0 STG.E.U16 desc[UR4][R4.64], R7 ;  /* 0x0000000704000986 */ /* 0x0003e8000c101504 */
[----:B------:R-:W-:Y:S05]  /*20a80*/  @!P3 BRA `(.L_x_75) ;  /* 0x000000000008b947 */ /* 0x000fea0003800000 */
[----:B------:R-:W-:Y:S02]  /*20a90*/  ULDC.64 UR4, c[0x0][0x208] ;  /* 0x0000820000047ab9 */ /* 0x000fe40000000a00 */
[----:B------:R2:W5:Y:S03]  /*20aa0*/  LDG.E.LTC128B.U16 R6, desc[UR4][R10.64+0x2] ;  /* 0x000002040a067981 */ /* 0x000566000c1e1520 */
.L_x_75:
[----:B------:R-:W-:Y:S05]  /*20ab0*/  BSYNC B1 ;  /* 0x0000000000017941 */ /* 0x000fea0003800000 */
.L_x_74:
[----:B------:R-:W3:Y:S01]  /*20ac0*/  LDL.LU R17, [R1+0x3cc] ;  /* 0x0003cc0001117983 */ /* 0x000ee20000300800 */
[----:B-1---5:R-:W-:Y:S01]  /*20ad0*/  HADD2.F32 R7, -RZ, R6.H0_H0 ;  /* 0x20000006ff077230 */ /* 0x022fe20000004100 */
[----:B------:R-:W-:Y:S01]  /*20ae0*/  ISETP.GT.AND P0, PT, R0, 0x180, P2 ;  /* 0x000001800000780c */ /* 0x000fe20001704270 */
[----:B------:R-:W-:Y:S01]  /*20af0*/  ULDC.64 UR4, c[0x0][0x208] ;  /* 0x0000820000047ab9 */ /* 0x000fe20000000a00 */
[----:B------:R-:W-:Y:S02]  /*20b00*/  BSSY B1, `(.L_x_76) ;  /* 0x0000008000017945 */ /* 0x000fe40003800000 */
[----:B------:R-:W-:-:S04]  /*20b10*/  FMUL R7, R7, R16 ;  /* 0x0000001007077220 */ /* 0x000fc80000400000 */
[----:B---3--:R-:W-:-:S05]  /*20b20*/  FFMA R7, R17, R2, R7 ;  /* 0x0000000211077223 */ /* 0x008fca0000000007 */
[----:B------:R-:W-:-:S05]  /*20b30*/  F2FP.F16.F32.PACK_AB R7, RZ, R7 ;  /* 0x00000007ff07723e */ /* 0x000fca00000000ff */
[----:B------:R1:W-:Y:S01]  /*20b40*/  @P3 STG.E.U16 desc[UR4][R4.64+0x2], R7 ;  /* 0x0000020704003986 */ /* 0x0003e2000c101504 */
[----:B------:R-:W-:Y:S05]  /*20b50*/  @!P0 BRA `(.L_x_77) ;  /* 0x0000000000088947 */ /* 0x000fea0003800000 */
[----:B------:R-:W-:Y:S02]  /*20b60*/  ULDC.64 UR4, c[0x0][0x208] ;  /* 0x0000820000047ab9 */ /* 0x000fe40000000a00 */
[----:B------:R3:W5:Y:S03]  /*20b70*/  LDG.E.LTC128B.U16 R6, desc[UR4][R14.64+0x10] ;  /* 0x000010040e067981 */ /* 0x000766000c1e1520 */
.L_x_77:
[----:B------:R-:W-:Y:S05]  /*20b80*/  BSYNC B1 ;  /* 0x0000000000017941 */ /* 0x000fea0003800000 */
.L_x_76:
[----:B------:R-:W4:Y:S04]  /*20b90*/  LDL.LU R17, [R1+0x3d0] ;  /* 0x0003d00001117983 */ /* 0x000f280000300800 */
[----:B------:R1:W-:Y:S04]  /*20ba0*/  STL.64 [R1+0x498], R4 ;  /* 0x0004980401007387 */ /* 0x0003e80000100a00 */
[----:B------:R-:W2:Y:S04]  /*20bb0*/  LDL.64 R22, [R1+0x3e8] ;  /* 0x0003e80001167983 */ /* 0x000ea80000100a00 */
[----:B-1----:R-:W2:Y:S01]  /*20bc0*/  LDL.64 R4, [R1+0x3e0] ;  /* 0x0003e00001047983 */ /* 0x002ea20000100a00 */
[----:B-----5:R-:W-:Y:S01]  /*20bd0*/  HADD2.F32 R7, -RZ, R6.H0_H0 ;  /* 0x20000006ff077230 */ /* 0x020fe20000004100 */
[----:B------:R-:W-:-:S04]  /*20be0*/  ISETP.GT.AND P3, PT, R0, 0x180, P1 ;  /* 0x000001800000780c */ /* 0x000fc80000f64270 */
[----:B------:R-:W-:Y:S01]  /*20bf0*/  FMUL R7, R7, R16 ;  /* 0x0000001007077220 */ /* 0x000fe20000400000 */
[----:B------:R-:W-:Y:S01]  /*20c00*/  ULDC.64 UR4, c[0x0][0x208] ;  /* 0x0000820000047ab9 */ /* 0x000fe20000000a00 */
[----:B--2---:R-:W-:Y:S02]  /*20c10*/  @P0 IMAD.MOV.U32 R23, RZ, RZ, R5 ;  /* 0x000000ffff170224 */ /* 0x004fe400078e0005 */
[----:B------:R1:W5:Y:S01]  /*20c20*/  LDL.LU.64 R4, [R1+0x498] ;  /* 0x0004980001047983 */ /* 0x0003620000300a00 */
[----:B----4-:R-:W-:-:S05]  /*20c30*/  FFMA R7, R17, R2, R7 ;  /* 0x0000000211077223 */ /* 0x010fca0000000007 */
[----:B------:R-:W-:Y:S01]  /*20c40*/  F2FP.F16.F32.PACK_AB R7, RZ, R7 ;  /* 0x00000007ff07723e */ /* 0x000fe200000000ff */
[----:B------:R-:W-:Y:S04]  /*20c50*/  BSSY B1, `(.L_x_78) ;  /* 0x0000005000017945 */ /* 0x000fe80003800000 */
[----:B------:R1:W-:Y:S01]  /*20c60*/  @P0 STG.E.U16 desc[UR4][R22.64+0x10], R7 ;  /* 0x0000100716000986 */ /* 0x0003e2000c101504 */
[----:B------:R-:W-:Y:S05]  /*20c70*/  @!P3 BRA `(.L_x_79) ;  /* 0x000000000008b947 */ /* 0x000fea0003800000 */
[----:B------:R-:W-:Y:S02]  /*20c80*/  ULDC.64 UR4, c[0x0][0x208] ;  /* 0x0000820000047ab9 */ /* 0x000fe40000000a00 */
[----:B------:R2:W5:Y:S03]  /*20c90*/  LDG.E.LTC128B.U16 R6, desc[UR4][R14.64+0x12] ;  /* 0x000012040e067981 */ /* 0x000566000c1e1520 */
.L_x_79:
[----:B------:R-:W-:Y:S05]  /*20ca0*/  BSYNC B1 ;  /* 0x0000000000017941 */ /* 0x000fea0003800000 */
.L_x_78:
[----:B------:R-:W4:Y:S04]  /*20cb0*/  LDL.LU R17, [R1+0x3d4] ;  /* 0x0003d40001117983 */ /* 0x000f280000300800 */
[----:B-----5:R0:W-:Y:S04]  /*20cc0*/  STL.64 [R1+0x498], R4 ;  /* 0x0004980401007387 */ /* 0x0201e80000100a00 */
[----:B0-----:R-:W3:Y:S04]  /*20cd0*/  LDL.LU.64 R4, [R1+0x3e0] ;  /* 0x0003e00001047983 */ /* 0x001ee80000300a00 */
[----:B-1----:R-:W3:Y:S01]  /*20ce0*/  LDL.LU.64 R22, [R1+0x3e8] ;  /* 0x0003e80001167983 */ /* 0x002ee20000300a00 */
[----:B------:R-:W-:Y:S01]  /*20cf0*/  HADD2.F32 R7, -RZ, R6.H0_H0 ;  /* 0x20000006ff077230 */ /* 0x000fe20000004100 */
[----:B------:R-:W-:Y:S01]  /*20d00*/  ISETP.GT.AND P2, PT, R0, 0x188, P2 ;  /* 0x000001880000780c */ /* 0x000fe20001744270 */
[----:B------:R-:W-:-:S03]  /*20d10*/  ULDC.64 UR4, c[0x0][0x208] ;  /* 0x0000820000047ab9 */ /* 0x000fc60000000a00 */
[----:B------:R-:W-:Y:S01]  /*20d20*/  FMUL R7, R7, R16 ;  /* 0x0000001007077220 */ /* 0x000fe20000400000 */
[----:B------:R-:W-:Y:S03]  /*20d30*/  BSSY B1, `(.L_x_80) ;  /* 0x0000009000017945 */ /* 0x000fe60003800000 */
[----:B----4-:R-:W-:-:S05]  /*20d40*/  FFMA R7, R17, R2, R7 ;  /* 0x0000000211077223 */ /* 0x010fca0000000007 */
[----:B------:R-:W-:Y:S01]  /*20d50*/  F2FP.F16.F32.PACK_AB R7, RZ, R7 ;  /* 0x00000007ff07723e */ /* 0x000fe200000000ff */
[----:B---3--:R-:W-:Y:S02]  /*20d60*/  @P3 IMAD.MOV.U32 R23, RZ, RZ, R5 ;  /* 0x000000ffff173224 */ /* 0x008fe400078e0005 */
[----:B------:R0:W5:Y:S04]  /*20d70*/  LDL.LU.64 R4, [R1+0x498] ;  /* 0x0004980001047983 */ /* 0x0001680000300a00 */
[----:B------:R0:W-:Y:S01]  /*20d80*/  @P3 STG.E.U16 desc[UR4][R22.64+0x12], R7 ;  /* 0x0000120716003986 */ /* 0x0001e2000c101504 */
[----:B------:R-:W-:Y:S05]  /*20d90*/  @!P2 BRA `(.L_x_81) ;  /* 0x000000000008a947 */ /* 0x000fea0003800000 */
[----:B------:R-:W-:Y:S02]  /*20da0*/  ULDC.64 UR4, c[0x0][0x208] ;  /* 0x0000820000047ab9 */ /* 0x000fe40000000a00 */
[----:B------:R1:W5:Y:S03]  /*20db0*/  LDG.E.LTC128B.U16 R6, desc[UR4][R10.64+0x10] ;  /* 0x000010040a067981 */ /* 0x000366000c1e1520 */
.L_x_81:
[----:B------:R-:W-:Y:S05]  /*20dc0*/  BSYNC B1 ;  /* 0x0000000000017941 */ /* 0x000fea0003800000 */
.L_x_80:
[----:B------:R-:W3:Y:S01]  /*20dd0*/  LDL.LU R17, [R1+0x3d8] ;  /* 0x0003d80001117983 */ /* 0x000ee20000300800 */
[----:B0----5:R-:W-:Y:S01]  /*20de0*/  HADD2.F32 R7, -RZ, R6.H0_H0 ;  /* 0x20000006ff077230 */ /* 0x021fe20000004100 */
        /* <DEDUP_REMOVED lines=10> */
.L_x_83:
[----:B------:R-:W-:Y:S05]  /*20e90*/  BSYNC B1 ;  /* 0x0000000000017941 */ /* 0x000fea0003800000 */
.L_x_82:
[----:B------:R-:W4:Y:S04]  /*20ea0*/  LDL.LU R17, [R1+0x3dc] ;  /* 0x0003dc0001117983 */ /* 0x000f280000300800 */
[----:B------:R1:W5:Y:S02]  /*20eb0*/  LDL.64 R22, [R1+0x440] ;  /* 0x0004400001167983 */ /* 0x0003640000100a00 */
[----:B0----5:R-:W-:Y:S01]  /*20ec0*/  HADD2.F32 R7, -RZ, R6.H0_H0 ;  /* 0x20000006ff077230 */ /* 0x021fe20000004100 */
[----:B------:R-:W-:Y:S01]  /*20ed0*/  ISETP.GT.AND P3, PT, R3, 0x10, PT ;  /* 0x000000100300780c */ /* 0x000fe20003f64270 */
[----:B------:R-:W-:Y:S01]  /*20ee0*/  ULDC.64 UR4, c[0x0][0x208] ;  /* 0x0000820000047ab9 */ /* 0x000fe20000000a00 */
[----:B------:R-:W-:Y:S02]  /*20ef0*/  BSSY B1, `(.L_x_84) ;  /* 0x0000009000017945 */ /* 0x000fe40003800000 */
[----:B------:R-:W-:Y:S01]  /*20f00*/  FMUL R7, R7, R16 ;  /* 0x0000001007077220 */ /* 0x000fe20000400000 */
[----:B------:R-:W-:-:S03]  /*20f10*/  ISETP.GT.AND P0, PT, R0, RZ, P3 ;  /* 0x000000ff0000720c */ /* 0x000fc60001f04270 */
[----:B----4-:R-:W-:-:S05]  /*20f20*/  FFMA R7, R17, R2, R7 ;  /* 0x0000000211077223 */ /* 0x010fca0000000007 */
[----:B------:R-:W-:-:S05]  /*20f30*/  F2FP.F16.F32.PACK_AB R7, RZ, R7 ;  /* 0x00000007ff07723e */ /* 0x000fca00000000ff */
[----:B------:R1:W-:Y:S01]  /*20f40*/  @P1 STG.E.U16 desc[UR4][R4.64+0x12], R7 ;  /* 0x0000120704001986 */ /* 0x0003e2000c101504 */
[----:B------:R-:W-:Y:S05]  /*20f50*/  @!P0 BRA `(.L_x_85) ;  /* 0x0000000000088947 */ /* 0x000fea0003800000 */
[----:B------:R-:W-:Y:S02]  /*20f60*/  ULDC.64 UR4, c[0x0][0x208] ;  /* 0x0000820000047ab9 */ /* 0x000fe40000000a00 */
[----:B------:R0:W5:Y:S03]  /*20f70*/  LDG.E.LTC128B.U16 R6, desc[UR4][R22.64+0x20] ;  /* 0x0000200416067981 */ /* 0x000166000c1e1520 */
.L_x_85:
[----:B------:R-:W-:Y:S05]  /*20f80*/  BSYNC B1 ;  /* 0x0000000000017941 */ /* 0x000fea0003800000 */
.L_x_84:
[----:B-1----:R-:W4:Y:S01]  /*20f90*/  LDL.LU R5, [R1+0x3a0] ;  /* 0x0003a00001057983 */ /* 0x002f220000300800 */
[----:B-----5:R-:W-:Y:S01]  /*20fa0*/  HADD2.F32 R4, -RZ, R6.H0_H0 ;  /* 0x20000006ff047230 */ /* 0x020fe20000004100 */
        /* <DEDUP_REMOVED lines=11> */
.L_x_87:
[----:B------:R-:W-:Y:S05]  /*21060*/  BSYNC B1 ;  /* 0x0000000000017941 */ /* 0x000fea0003800000 */
.L_x_86:
[----:B------:R-:W2:Y:S01]  /*21070*/  LDL.LU R5, [R1+0x3a4] ;  /* 0x0003a40001057983 */ /* 0x000ea20000300800 */
[----:B-1---5:R-:W-:Y:S01]  /*21080*/  HADD2.F32 R4, -RZ, R6.H0_H0 ;  /* 0x20000006ff047230 */ /* 0x022fe20000004100 */
        /* <DEDUP_REMOVED lines=8> */
[----:B0---4-:R-:W2:Y:S01]  /*21110*/  LDL.64 R22, [R1+0x420] ;  /* 0x0004200001167983 */ /* 0x011ea20000100a00 */
[----:B------:R-:W-:-:S03]  /*21120*/  ULDC.64 UR4, c[0x0][0x208] ;  /* 0x0000820000047ab9 */ /* 0x000fc60000000a00 */
[----:B--2---:R2:W5:Y:S02]  /*21130*/  LDG.E.LTC128B.U16 R6, desc[UR4][R22.64+0x20] ;  /* 0x0000200416067981 */ /* 0x004564000c1e1520 */
.L_x_89:
[----:B------:R-:W-:Y:S05]  /*21140*/  BSYNC B1 ;  /* 0x0000000000017941 */ /* 0x000fea0003800000 */
.L_x_88:
[----:B------:R-:W3:Y:S04]  /*21150*/  LDL.LU R5, [R1+0x3a8] ;  /* 0x0003a80001057983 */ /* 0x000ee80000300800 */
[----:B0-2-4-:R-:W2:Y:S01]  /*21160*/  LDL.64 R22, [R1+0x428] ;  /* 0x0004280001167983 */ /* 0x015ea20000100a00 */
[----:B-1---5:R-:W-:Y:S01]  /*21170*/  HADD2.F32 R4, -RZ, R6.H0_H0 ;  /* 0x20000006ff047230 */ /* 0x022fe20000004100 */
[----:B------:R-:W-:Y:S01]  /*21180*/  ISETP.GT.AND P4, PT, R0, 0x8, P2 ;  /* 0x000000080000780c */ /* 0x000fe20001784270 */
[----:B------:R-:W-:Y:S01]  /*21190*/  ULDC.64 UR4, c[0x0][0x208] ;  /* 0x0000820000047ab9 */ /* 0x000fe20000000a00 */
[----:B------:R-:W-:Y:S02]  /*211a0*/  BSSY B1, `(.L_x_90) ;  /* 0x0000009000017945 */ /* 0x000fe40003800000 */
[----:B------:R-:W-:-:S04]  /*211b0*/  FMUL R4, R4, R16 ;  /* 0x0000001004047220 */ /* 0x000fc80000400000 */
[----:B---3--:R-:W-:-:S05]  /*211c0*/  FFMA R4, R5, R2, R4 ;  /* 0x0000000205047223 */ /* 0x008fca0000000004 */
[----:B------:R-:W-:-:S05]  /*211d0*/  F2FP.F16.F32.PACK_AB R4, RZ, R4 ;  /* 0x00000004ff04723e */ /* 0x000fca00000000ff */
[----:B--2---:R0:W-:Y:S01]  /*211e0*/  @P0 STG.E.U16 desc[UR4][R22.64+0x20], R4 ;  /* 0x0000200416000986 */ /* 0x0041e2000c101504 */
[----:B------:R-:W-:Y:S05]  /*211f0*/  @!P4 BRA `(.L_x_91) ;  /* 0x00000000000cc947 */ /* 0x000fea0003800000 */
[----:B0-----:R-:W2:Y:S01]  /*21200*/  LDL.64 R4, [R1+0x420] ;  /* 0x0004200001047983 */ /* 0x001ea20000100a00 */
[----:B------:R-:W-:-:S03]  /*21210*/  ULDC.64 UR4, c[0x0][0x208] ;  /* 0x0000820000047ab9 */ /* 0x000fc60000000a00 */
[----:B--2---:R1:W5:Y:S02]  /*21220*/  LDG.E.LTC128B.U16 R6, desc[UR4][R4.64+0x22] ;  /* 0x0000220404067981 */ /* 0x004364000c1e1520 */
.L_x_91:
[----:B------:R-:W-:Y:S05]  /*21230*/  BSYNC B1 ;  /* 0x0000000000017941 */ /* 0x000fea0003800000 */
.L_x_90:
[----:B-1----:R-:W2:Y:S01]  /*21240*/  LDL.LU R5, [R1+0x3ac] ;  /* 0x0003ac0001057983 */ /* 0x002ea20000300800 */
[----:B0----5:R-:W-:Y:S01]  /*21250*/  HADD2.F32 R4, -RZ, R6.H0_H0 ;  /* 0x20000006ff047230 */ /* 0x021fe20000004100 */
[----:B------:R-:W-:Y:S01]  /*21260*/  ISETP.GT.AND P1, PT, R3, 0x18, PT ;  /* 0x000000180300780c */ /* 0x000fe20003f24270 */
[----:B------:R-:W-:Y:S01]  /*21270*/  ULDC.64 UR4, c[0x0][0x208] ;  /* 0x0000820000047ab9 */ /* 0x000fe20000000a00 */
[----:B------:R-:W-:Y:S02]  /*21280*/  BSSY B1, `(.L_x_92) ;  /* 0x000000a000017945 */ /* 0x000fe40003800000 */
[----:B------:R-:W-:Y:S01]  /*21290*/  FMUL R4, R4, R16 ;  /* 0x0000001004047220 */ /* 0x000fe20000400000 */
[----:B------:R-:W-:-:S03]  /*212a0*/  ISETP.GT.AND P5, PT, R0, RZ, P1 ;  /* 0x000000ff0000720c */ /* 0x000fc60000fa4270 */
[----:B--2---:R-:W-:-:S05]  /*212b0*/  FFMA R4, R5, R2, R4 ;  /* 0x0000000205047223 */ /* 0x004fca0000000004 */
[----:B------:R-:W-:-:S05]  /*212c0*/  F2FP.F16.F32.PACK_AB R4, RZ, R4 ;  /* 0x00000004ff04723e */ /* 0x000fca00000000ff */
[----:B------:R0:W-:Y:S01]  /*212d0*/  @P4 STG.E.U16 desc[UR4][R22.64+0x22], R4 ;  /* 0x0000220416004986 */ /* 0x0001e2000c101504 */
[----:B------:R-:W-:Y:S05]  /*212e0*/  @!P5 BRA `(.L_x_93) ;  /* 0x00000000000cd947 */ /* 0x000fea0003800000 */
[----:B0-----:R-:W2:Y:S01]  /*212f0*/  LDL.64 R4, [R1+0x440] ;  /* 0x0004400001047983 */ /* 0x001ea20000100a00 */
[----:B------:R-:W-:-:S03]  /*21300*/  ULDC.64 UR4, c[0x0][0x208] ;  /* 0x0000820000047ab9 */ /* 0x000fc60000000a00 */
[----:B--2---:R1:W5:Y:S02]  /*21310*/  LDG.E.LTC128B.U16 R6, desc[UR4][R4.64+0x30] ;  /* 0x0000300404067981 */ /* 0x004364000c1e1520 */
.L_x_93:
[----:B------:R-:W-:Y:S05]  /*21320*/  BSYNC B1 ;  /* 0x0000000000017941 */ /* 0x000fea0003800000 */
.L_x_92:
        /* <DEDUP_REMOVED lines=14> */
.L_x_95:
[----:B------:R-:W-:Y:S05]  /*21410*/  BSYNC B1 ;  /* 0x0000000000017941 */ /* 0x000fea0003800000 */
.L_x_94:
[----:B-1----:R-:W2:Y:S01]  /*21420*/  LDL.LU R5, [R1+0x3b4] ;  /* 0x0003b40001057983 */ /* 0x002ea20000300800 */
[----:B0----5:R-:W-:Y:S01]  /*21430*/  HADD2.F32 R4, -RZ, R6.H0_H0 ;  /* 0x20000006ff047230 */ /* 0x021fe20000004100 */
        /* <DEDUP_REMOVED lines=8> */
[----:B0-----:R-:W2:Y:S01]  /*214c0*/  LDL.64 R4, [R1+0x420] ;  /* 0x0004200001047983 */ /* 0x001ea20000100a00 */
[----:B------:R-:W-:-:S03]  /*214d0*/  ULDC.64 UR4, c[0x0][0x208] ;  /* 0x0000820000047ab9 */ /* 0x000fc60000000a00 */
[----:B--2---:R1:W5:Y:S02]  /*214e0*/  LDG.E.LTC128B.U16 R6, desc[UR4][R4.64+0x30] ;  /* 0x0000300404067981 */ /* 0x004364000c1e1520 */
.L_x_97:
[----:B------:R-:W-:Y:S05]  /*214f0*/  BSYNC B1 ;  /* 0x0000000000017941 */ /* 0x000fea0003800000 */
.L_x_96:
        /* <DEDUP_REMOVED lines=13> */
.L_x_99:
[----:B------:R-:W-:Y:S05]  /*215d0*/  BSYNC B1 ;  /* 0x0000000000017941 */ /* 0x000fea0003800000 */
.L_x_98:
        /* <DEDUP_REMOVED lines=12> */
.L_x_101:
[----:B------:R-:W-:Y:S05]  /*216a0*/  BSYNC B1 ;  /* 0x0000000000017941 */ /* 0x000fea0003800000 */
.L_x_100:
[----:B------:R-:W2:Y:S01]  /*216b0*/  LDL.LU R5, [R1+0x380] ;  /* 0x0003800001057983 */ /* 0x000ea20000300800 */
        /* <DEDUP_REMOVED lines=11> */
.L_x_103:
[----:B------:R-:W-:Y:S05]  /*21770*/  BSYNC B1 ;  /* 0x0000000000017941 */ /* 0x000fea0003800000 */
.L_x_102:
        /* <DEDUP_REMOVED lines=12> */
.L_x_105:
[----:B------:R-:W-:Y:S05]  /*21840*/  BSYNC B1 ;  /* 0x0000000000017941 */ /* 0x000fea0003800000 */
.L_x_104:
[----:B------:R-:W4:Y:S04]  /*21850*/  LDL.LU R5, [R1+0x388] ;  /* 0x0003880001057983 */ /* 0x000f280000300800 */
[----:B------:R-:W2:Y:S01]  /*21860*/  LDL.64 R22, [R1+0x400] ;  /* 0x0004000001167983 */ /* 0x000ea20000100a00 */
[----:B0----5:R-:W-:Y:S01]  /*21870*/  HADD2.F32 R4, -RZ, R6.H0_H0 ;  /* 0x20000006ff047230 */ /* 0x021fe20000004100 */
[----:B------:R-:W-:Y:S01]  /*21880*/  ISETP.GT.AND P4, PT, R0, 0x88, P2 ;  /* 0x000000880000780c */ /* 0x000fe20001784270 */
[----:B------:R-:W-:Y:S01]  /*21890*/  ULDC.64 UR4, c[0x0][0x208] ;  /* 0x0000820000047ab9 */ /* 0x000fe20000000a00 */
[----:B------:R-:W-:Y:S02]  /*218a0*/  BSSY B1, `(.L_x_106) ;  /* 0x0000008000017945 */ /* 0x000fe40003800000 */
[----:B------:R-:W-:-:S04]  /*218b0*/  FMUL R4, R4, R16 ;  /* 0x0000001004047220 */ /* 0x000fc80000400000 */
[----:B----4-:R-:W-:-:S05]  /*218c0*/  FFMA R4, R5, R2, R4 ;  /* 0x0000000205047223 */ /* 0x010fca0000000004 */
[----:B------:R-:W-:-:S05]  /*218d0*/  F2FP.F16.F32.PACK_AB R4, RZ, R4 ;  /* 0x00000004ff04723e */ /* 0x000fca00000000ff */
[----:B--2---:R0:W-:Y:S01]  /*218e0*/  @P5 STG.E.U16 desc[UR4][R22.64+0x20], R4 ;  /* 0x0000200416005986 */ /* 0x0041e2000c101504 */
[----:B------:R-:W-:Y:S05]  /*218f0*/  @!P4 BRA `(.L_x_107) ;  /* 0x000000000008c947 */ /* 0x000fea0003800000 */
[----:B------:R-:W-:Y:S02]  /*21900*/  ULDC.64 UR4, c[0x0][0x208] ;  /* 0x0000820000047ab9 */ /* 0x000fe40000000a00 */
[----:B------:R2:W5:Y:S03]  /*21910*/  LDG.E.LTC128B.U16 R6, desc[UR4][R232.64+0x22] ;  /* 0x00002204e8067981 */ /* 0x000566000c1e1520 */
.L_x_107:
[----:B------:R-:W-:Y:S05]  /*21920*/  BSYNC B1 ;  /* 0x0000000000017941 */ /* 0x000fea0003800000 */
.L_x_106:
[----:B------:R-:W4:Y:S01]  /*21930*/  LDL.LU R5, [R1+0x38c] ;  /* 0x00038c0001057983 */ /* 0x000f220000300800 */
[----:B0----5:R-:W-:Y:S01]  /*21940*/  HADD2.F32 R4, -RZ, R6.H0_H0 ;  /* 0x20000006ff047230 */ /* 0x021fe20000004100 */
        /* <DEDUP_REMOVED lines=10> */
.L_x_109:
[----:B------:R-:W-:Y:S05]  /*219f0*/  BSYNC B1 ;  /* 0x0000000000017941 */ /* 0x000fea0003800000 */
.L_x_108:
        /* <DEDUP_REMOVED lines=12> */
.L_x_111:
[----:B------:R-:W-:Y:S05]  /*21ac0*/  BSYNC B1 ;  /* 0x0000000000017941 */ /* 0x000fea0003800000 */
.L_x_110:
        /* <DEDUP_REMOVED lines=12> */
.L_x_113:
[----:B------:R-:W-:Y:S05]  /*21b90*/  BSYNC B1 ;  /* 0x0000000000017941 */ /* 0x000fea0003800000 */
.L_x_112:
        /* <DEDUP_REMOVED lines=12> */
.L_x_115:
[----:B------:R-:W-:Y:S05]  /*21c60*/  BSYNC B1 ;  /* 0x0000000000017941 */ /* 0x000fea0003800000 */
.L_x_114:
[----:B------:R-:W3:Y:S01]  /*21c70*/  LDL.LU R5, [R1+0x39c] ;  /* 0x00039c0001057983 */ /* 0x000ee20000300800 */
[----:B0----5:R-:W-:Y:S01]  /*21c80*/  HADD2.F32 R4, -RZ, R6.H0_H0 ;  /* 0x20000006ff047230 */ /* 0x021fe20000004100 */
[----:B------:R-:W-:Y:S01]  /*21c90*/  ISETP.GT.AND P5, PT, R0, 0x100, P3 ;  /* 0x000001000000780c */ /* 0x000fe20001fa4270 */
[----:B------:R-:W-:Y:S01]  /*21ca0*/  ULDC.64 UR4, c[0x0][0x208] ;  /* 0x0000820000047ab9 */ /* 0x000fe20000000a00 */
[----:B------:R0:W-:Y:S02]  /*21cb0*/  STL.64 [R1+0x498], R8 ;  /* 0x0004980801007387 */ /* 0x0001e40000100a00 */
[----:B------:R-:W-:Y:S01]  /*21cc0*/  FMUL R4, R4, R16 ;  /* 0x0000001004047220 */ /* 0x000fe20000400000 */
[----:B------:R-:W-:Y:S01]  /*21cd0*/  IMAD.U32 R17, RZ, RZ, UR9 ;  /* 0x00000009ff117e24 */ /* 0x000fe2000f8e00ff */
[----:B0-----:R-:W4:Y:S02]  /*21ce0*/  LDL.LU.64 R8, [R1+0x430] ;  /* 0x0004300001087983 */ /* 0x001f240000300a00 */
[----:B---3--:R-:W-:-:S05]  /*21cf0*/  FFMA R4, R5, R2, R4 ;  /* 0x0000000205047223 */ /* 0x008fca0000000004 */
[----:B------:R-:W-:-:S05]  /*21d00*/  F2FP.F16.F32.PACK_AB R4, RZ, R4 ;  /* 0x00000004ff04723e */ /* 0x000fca00000000ff */
[----:B------:R0:W-:Y:S04]  /*21d10*/  @P4 STG.E.U16 desc[UR4][R22.64+0x32], R4 ;  /* 0x0000320416004986 */ /* 0x0001e8000c101504 */
[----:B------:R-:W3:Y:S01]  /*21d20*/  @P5 LDG.E.LTC128B.U16 R6, desc[UR4][R20.64+0x20] ;  /* 0x0000200414065981 */ /* 0x000ee2000c1e1520 */
[----:B------:R-:W-:-:S05]  /*21d30*/  IMAD.U32 R5, RZ, RZ, UR8 ;  /* 0x00000008ff057e24 */ /* 0x000fca000f8e00ff */
[----:B------:R-:W-:Y:S01]  /*21d40*/  SHF.L.U32 R5, R5, 0x8, RZ ;  /* 0x0000000805057819 */ /* 0x000fe200000006ff */
[----:B0-----:R-:W-:-:S05]  /*21d50*/  IMAD.U32 R22, RZ, RZ, UR8 ;  /* 0x00000008ff167e24 */ /* 0x001fca000f8e00ff */
[----:B------:R-:W-:Y:S02]  /*21d60*/  SHF.L.U64.HI R23, R22, 0x8, R17 ;  /* 0x0000000816177819 */ /* 0x000fe40000010211 */
[----:B------:R-:W2:Y:S04]  /*21d70*/  LDL.LU R17, [R1+0x360] ;  /* 0x0003600001117983 */ /* 0x000ea80000300800 */
[----:B------:R0:W-:Y:S01]  /*21d80*/  STL [R1+0x380], R5 ;  /* 0x0003800501007387 */ /* 0x0001e20000100800 */
[----:B------:R-:W-:Y:S01]  /*21d90*/  BSSY B1, `(.L_x_116) ;  /* 0x000000e000017945 */ /* 0x000fe20003800000 */
[----:B---3--:R-:W-:-:S05]  /*21da0*/  HADD2.F32 R4, -RZ, R6.H0_H0 ;  /* 0x20000006ff047230 */ /* 0x008fca0000004100 */
[----:B------:R-:W-:Y:S01]  /*21db0*/  FMUL R7, R4, R16 ;  /* 0x0000001004077220 */ /* 0x000fe20000400000 */
[----:B----4-:R-:W-:Y:S02]  /*21dc0*/  IADD3 R4, P4, R5, R8, RZ ;  /* 0x0000000805047210 */ /* 0x010fe40007f9e0ff */
[----:B------:R3:W5:Y:S04]  /*21dd0*/  LDL.LU.64 R8, [R1+0x498] ;  /* 0x0004980001087983 */ /* 0x0007680000300a00 */
[----:B------:R3:W-:Y:S01]  /*21de0*/  STL [R1+0x384], R23 ;  /* 0x0003841701007387 */ /* 0x0007e20000100800 */
[----:B0-----:R-:W-:Y:S01]  /*21df0*/  IMAD.X R5, R23, 0x1, R13, P4 ;  /* 0x0000000117057824 */ /* 0x001fe200020e060d */
[----:B------:R-:W-:Y:S01]  /*21e00*/  ISETP.GT.AND P4, PT, R0, 0x100, P2 ;  /* 0x000001000000780c */ /* 0x000fe20001784270 */
[----:B--2---:R-:W-:-:S05]  /*21e10*/  FFMA R7, R17, R2, R7 ;  /* 0x0000000211077223 */ /* 0x004fca0000000007 */
[----:B------:R-:W-:-:S05]  /*21e20*/  F2FP.F16.F32.PACK_AB R7, RZ, R7 ;  /* 0x00000007ff07723e */ /* 0x000fca00000000ff */
[----:B------:R3:W-:Y:S02]  /*21e30*/  @P5 STG.E.U16 desc[UR4][R4.64+0x20], R7 ;  /* 0x0000200704005986 */ /* 0x0007e4000c101504 */
[----:B------:R-:W-:Y:S05]  /*21e40*/  @!P4 BRA `(.L_x_117) ;  /* 0x000000000008c947 */ /* 0x000fea0003800000 */
[----:B------:R-:W-:Y:S02]  /*21e50*/  ULDC.64 UR4, c[0x0][0x208] ;  /* 0x0000820000047ab9 */ /* 0x000fe40000000a00 */
[----:B------:R0:W5:Y:S03]  /*21e60*/  LDG.E.LTC128B.U16 R6, desc[UR4][R20.64+0x22] ;  /* 0x0000220414067981 */ /* 0x000166000c1e1520 */
.L_x_117:
[----:B------:R-:W-:Y:S05]  /*21e70*/  BSYNC B1 ;  /* 0x0000000000017941 */ /* 0x000fea0003800000 */
.L_x_116:
[----:B------:R2:W-:Y:S04]  /*21e80*/  STL [R1+0x494], R3 ;  /* 0x0004940301007387 */ /* 0x0005e80000100800 */
[----:B--2---:R-:W2:Y:S01]  /*21e90*/  LDL.LU R3, [R1+0x364] ;  /* 0x0003640001037983 */ /* 0x004ea20000300800 */
[----:B---3-5:R-:W-:Y:S01]  /*21ea0*/  HADD2.F32 R7, -RZ, R6.H0_H0 ;  /* 0x20000006ff077230 */ /* 0x028fe20000004100 */
[----:B------:R-:W-:Y:S01]  /*21eb0*/  ISETP.GT.AND P5, PT, R0, 0x108, P3 ;  /* 0x000001080000780c */ /* 0x000fe20001fa4270 */
[----:B------:R-:W-:Y:S01]  /*21ec0*/  ULDC.64 UR4, c[0x0][0x208] ;  /* 0x0000820000047ab9 */ /* 0x000fe20000000a00 */
[----:B------:R-:W3:Y:S02]  /*21ed0*/  LDL.LU R23, [R1+0x368] ;  /* 0x0003680001177983 */ /* 0x000ee40000300800 */
[----:B------:R-:W-:-:S02]  /*21ee0*/  FMUL R7, R7, R16 ;  /* 0x0000001007077220 */ /* 0x000fc40000400000 */
[----:B------:R-:W4:Y:S04]  /*21ef0*/  LDL R22, [R1+0x460] ;  /* 0x0004600001167983 */ /* 0x000f280000100800 */
[----:B------:R-:W3:Y:S01]  /*21f00*/  LDL R17, [R1+0x454] ;  /* 0x0004540001117983 */ /* 0x000ee20000100800 */
[----:B--2---:R-:W-:-:S03]  /*21f10*/  FFMA R7, R3, R2, R7 ;  /* 0x0000000203077223 */ /* 0x004fc60000000007 */
[----:B------:R2:W5:Y:S02]  /*21f20*/  LDL.LU R3, [R1+0x494] ;  /* 0x0004940001037983 */ /* 0x0005640000300800 */
[----:B------:R-:W-:-:S05]  /*21f30*/  F2FP.F16.F32.PACK_AB R7, RZ, R7 ;  /* 0x00000007ff07723e */ /* 0x000fca00000000ff */
[----:B------:R1:W-:Y:S04]  /*21f40*/  @P4 STG.E.U16 desc[UR4][R4.64+0x22], R7 ;  /* 0x0000220704004986 */ /* 0x0003e8000c101504 */
[----:B------:R-:W1:Y:S01]  /*21f50*/  @P5 LDG.E.LTC128B.U16 R6, desc[UR4][R18.64+0x20] ;  /* 0x0000200412065981 */ /* 0x000e62000c1e1520 */
[----:B----4-:R-:W-:-:S05]  /*21f60*/  IADD3 R236, P4, R22, R4, RZ ;  /* 0x0000000416ec7210 */ /* 0x010fca0007f9e0ff */
[----:B---3--:R-:W-:Y:S01]  /*21f70*/  IMAD.X R237, R17, 0x1, R5, P4 ;  /* 0x0000000111ed7824 */ /* 0x008fe200020e0605 */
[----:B------:R-:W-:Y:S01]  /*21f80*/  ISETP.GT.AND P4, PT, R0, 0x108, P2 ;  /* 0x000001080000780c */ /* 0x000fe20001784270 */
[----:B-1----:R-:W-:-:S05]  /*21f90*/  HADD2.F32 R7, -RZ, R6.H0_H0 ;  /* 0x20000006ff077230 */ /* 0x002fca0000004100 */
[----:B------:R-:W-:-:S04]  /*21fa0*/  FMUL R7, R7, R16 ;  /* 0x0000001007077220 */ /* 0x000fc80000400000 */
[----:B------:R-:W-:Y:S02]  /*21fb0*/  FFMA R7, R23, R2, R7 ;  /* 0x0000000217077223 */ /* 0x000fe40000000007 */
[----:B------:R-:W3:Y:S03]  /*21fc0*/  LDL.LU R23, [R1+0x36c] ;  /* 0x00036c0001177983 */ /* 0x000ee60000300800 */
[----:B------:R-:W-:-:S05]  /*21fd0*/  F2FP.F16.F32.PACK_AB R7, RZ, R7 ;  /* 0x00000007ff07723e */ /* 0x000fca00000000ff */
[----:B------:R1:W-:Y:S04]  /*21fe0*/  @P5 STG.E.U16 desc[UR4][R236.64+0x20], R7 ;  /* 0x00002007ec005986 */ /* 0x0003e8000c101504 */
[----:B------:R-:W1:Y:S01]  /*21ff0*/  @P4 LDG.E.LTC128B.U16 R6, desc[UR4][R18.64+0x22] ;  /* 0x0000220412064981 */ /* 0x000e62000c1e1520 */
[----:B------:R-:W-:Y:S01]  /*22000*/  IADD3 R22, P5, R4, R22, RZ ;  /* 0x0000001604167210 */ /* 0x000fe20007fbe0ff */
[----:B------:R-:W-:Y:S01]  /*22010*/  BSSY B1, `(.L_x_118) ;  /* 0x000000b000017945 */ /* 0x000fe20003800000 */
[----:B-1----:R-:W-:-:S05]  /*22020*/  HADD2.F32 R7, -RZ, R6.H0_H0 ;  /* 0x20000006ff077230 */ /* 0x002fca0000004100 */
[----:B------:R-:W-:-:S04]  /*22030*/  FMUL R7, R7, R16 ;  /* 0x0000001007077220 */ /* 0x000fc80000400000 */
[----:B---3--:R-:W-:Y:S01]  /*22040*/  FFMA R7, R23, R2, R7 ;  /* 0x0000000217077223 */ /* 0x008fe20000000007 */
[----:B------:R-:W-:Y:S01]  /*22050*/  IMAD.X R23, R5, 0x1, R17, P5 ;  /* 0x0000000105177824 */ /* 0x000fe200028e0611 */
[----:B------:R-:W-:-:S03]  /*22060*/  ISETP.GT.AND P5, PT, R0, 0x100, P1 ;  /* 0x000001000000780c */ /* 0x000fc60000fa4270 */
[----:B------:R-:W-:-:S05]  /*22070*/  F2FP.F16.F32.PACK_AB R7, RZ, R7 ;  /* 0x00000007ff07723e */ /* 0x000fca00000000ff */
[----:B------:R2:W-:Y:S05]  /*22080*/  @P4 STG.E.U16 desc[UR4][R22.64+0x22], R7 ;  /* 0x0000220716004986 */ /* 0x0005ea000c101504 */
[----:B------:R-:W-:Y:S05]  /*22090*/  @!P5 BRA `(.L_x_119) ;  /* 0x000000000008d947 */ /* 0x000fea0003800000 */
[----:B------:R-:W-:Y:S02]  /*220a0*/  ULDC.64 UR4, c[0x0][0x208] ;  /* 0x0000820000047ab9 */ /* 0x000fe40000000a00 */
[----:B------:R1:W5:Y:S03]  /*220b0*/  LDG.E.LTC128B.U16 R6, desc[UR4][R20.64+0x30] ;  /* 0x0000300414067981 */ /* 0x000366000c1e1520 */
.L_x_119:
[----:B------:R-:W-:Y:S05]  /*220c0*/  BSYNC B1 ;  /* 0x0000000000017941 */ /* 0x000fea0003800000 */
.L_x_118:
[----:B------:R-:W3:Y:S01]  /*220d0*/  LDL.LU R17, [R1+0x370] ;  /* 0x0003700001117983 */ /* 0x000ee20000300800 */
[----:B--2--5:R-:W-:Y:S01]  /*220e0*/  HADD2.F32 R7, -RZ, R6.H0_H0 ;  /* 0x20000006ff077230 */ /* 0x024fe20000004100 */
        /* <DEDUP_REMOVED lines=10> */
.L_x_121:
[----:B------:R-:W-:Y:S05]  /*22190*/  BSYNC B1 ;  /* 0x0000000000017941 */ /* 0x000fea0003800000 */
.L_x_120:
[----:B------:R-:W4:Y:S01]  /*221a0*/  LDL.LU R17, [R1+0x374] ;  /* 0x0003740001117983 */ /* 0x000f220000300800 */
[----:B--2--5:R-:W-:Y:S01]  /*221b0*/  HADD2.F32 R7, -RZ, R6.H0_H0 ;  /* 0x20000006ff077230 */ /* 0x024fe20000004100 */
        /* <DEDUP_REMOVED lines=10> */
.L_x_123:
[----:B------:R-:W-:Y:S05]  /*22260*/  BSYNC B1 ;  /* 0x0000000000017941 */ /* 0x000fea0003800000 */
.L_x_122:
        /* <DEDUP_REMOVED lines=12> */
.L_x_125:
[----:B------:R-:W-:Y:S05]  /*22330*/  BSYNC B1 ;  /* 0x0000000000017941 */ /* 0x000fea0003800000 */
.L_x_124:
[----:B------:R-:W4:Y:S01]  /*22340*/  LDL.LU R22, [R1+0x37c] ;  /* 0x00037c0001167983 */ /* 0x000f220000300800 */
[----:B--2--5:R-:W-:Y:S01]  /*22350*/  HADD2.F32 R7, -RZ, R6.H0_H0 ;  /* 0x20000006ff077230 */ /* 0x024fe20000004100 */
[----:B------:R-:W-:Y:S01]  /*22360*/  ISETP.GT.AND P5, PT, R0, 0x180, P3 ;  /* 0x000001800000780c */ /* 0x000fe20001fa4270 */
[----:B------:R-:W-:Y:S01]  /*22370*/  ULDC.64 UR4, c[0x0][0x208] ;  /* 0x0000820000047ab9 */ /* 0x000fe20000000a00 */
[----:B------:R-:W-:Y:S01]  /*22380*/  BSSY B1, `(.L_x_126) ;  /* 0x0000009000017945 */ /* 0x000fe20003800000 */
[----:B------:R-:W-:Y:S01]  /*22390*/  PRMT R17, R6, 0x7610, R17 ;  /* 0x0000761006117816 */ /* 0x000fe20000000011 */
[----:B------:R-:W-:-:S04]  /*223a0*/  FMUL R7, R7, R16 ;  /* 0x0000001007077220 */ /* 0x000fc80000400000 */
[----:B----4-:R-:W-:-:S05]  /*223b0*/  FFMA R7, R22, R2, R7 ;  /* 0x0000000216077223 */ /* 0x010fca0000000007 */
[----:B------:R-:W-:-:S05]  /*223c0*/  F2FP.F16.F32.PACK_AB R7, RZ, R7 ;  /* 0x00000007ff07723e */ /* 0x000fca00000000ff */
[----:B------:R2:W-:Y:S01]  /*223d0*/  @P4 STG.E.U16 desc[UR4][R236.64+0x32], R7 ;  /* 0x00003207ec004986 */ /* 0x0005e2000c101504 */
[----:B------:R-:W-:Y:S05]  /*223e0*/  @!P5 BRA `(.L_x_127) ;  /* 0x000000000008d947 */ /* 0x000fea0003800000 */
[----:B------:R-:W-:Y:S02]  /*223f0*/  ULDC.64 UR4, c[0x0][0x208] ;  /* 0x0000820000047ab9 */ /* 0x000fe40000000a00 */
[----:B------:R4:W5:Y:S03]  /*22400*/  LDG.E.LTC128B.U16 R17, desc[UR4][R14.64+0x20] ;  /* 0x000020040e117981 */ /* 0x000966000c1e1520 */
.L_x_127:
[----:B------:R-:W-:Y:S05]  /*22410*/  BSYNC B1 ;  /* 0x0000000000017941 */ /* 0x000fea0003800000 */
.L_x_126:
[----:B--2---:R-:W2:Y:S01]  /*22420*/  LDL R7, [R1+0x380] ;  /* 0x0003800001077983 */ /* 0x004ea20000100800 */
[----:B-----5:R-:W-:-:S03]  /*22430*/  HADD2.F32 R6, -RZ, R17.H0_H0 ;  /* 0x20000011ff067230 */ /* 0x020fc60000004100 */
[----:B------:R-:W3:Y:S02]  /*22440*/  LDL R23, [R1+0x384] ;  /* 0x0003840001177983 */ /* 0x000ee40000100800 */
[----:B------:R-:W-:Y:S01]  /*22450*/  FMUL R22, R6, R16 ;  /* 0x0000001006167220 */ /* 0x000fe20000400000 */
[----:B--2---:R-:W-:Y:S02]  /*22460*/  IADD3 R6, P4, R7, R4, RZ ;  /* 0x0000000407067210 */ /* 0x004fe40007f9e0ff */
[----:B------:R-:W2:Y:S01]  /*22470*/  LDL.LU R7, [R1+0x340] ;  /* 0x0003400001077983 */ /* 0x000ea20000300800 */
[----:B------:R-:W-:Y:S01]  /*22480*/  ULDC.64 UR4, c[0x0][0x208] ;  /* 0x0000820000047ab9 */ /* 0x000fe20000000a00 */
[----:B------:R-:W-:Y:S01]  /*22490*/  BSSY B1, `(.L_x_128) ;  /* 0x0000009000017945 */ /* 0x000fe20003800000 */
[----:B--2---:R-:W-:Y:S01]  /*224a0*/  FFMA R22, R7, R2, R22 ;  /* 0x0000000207167223 */ /* 0x004fe20000000016 */
[----:B---3--:R-:W-:Y:S01]  /*224b0*/  IMAD.X R7, R23, 0x1, R5, P4 ;  /* 0x0000000117077824 */ /* 0x008fe200020e0605 */
[----:B------:R-:W-:-:S03]  /*224c0*/  ISETP.GT.AND P4, PT, R0, 0x180, P2 ;  /* 0x000001800000780c */ /* 0x000fc60001784270 */
[----:B------:R-:W-:-:S05]  /*224d0*/  F2FP.F16.F32.PACK_AB R22, RZ, R22 ;  /* 0x00000016ff16723e */ /* 0x000fca00000000ff */
[----:B------:R2:W-:Y:S05]  /*224e0*/  @P5 STG.E.U16 desc[UR4][R6.64+0x20], R22 ;  /* 0x0000201606005986 */ /* 0x0005ea000c101504 */
[----:B------:R-:W-:Y:S05]  /*224f0*/  @!P4 BRA `(.L_x_129) ;  /* 0x000000000008c947 */ /* 0x000fea0003800000 */
[----:B------:R-:W-:Y:S02]  /*22500*/  ULDC.64 UR4, c[0x0][0x208] ;  /* 0x0000820000047ab9 */ /* 0x000fe40000000a00 */
[----:B------:R3:W5:Y:S03]  /*22510*/  LDG.E.LTC128B.U16 R17, desc[UR4][R14.64+0x22] ;  /* 0x000022040e117981 */ /* 0x000766000c1e1520 */
.L_x_129:
[----:B------:R-:W-:Y:S05]  /*22520*/  BSYNC B1 ;  /* 0x0000000000017941 */ /* 0x000fea0003800000 */
.L_x_128:
        /* <DEDUP_REMOVED lines=12> */
.L_x_131:
[----:B------:R-:W-:Y:S05]  /*225f0*/  BSYNC B1 ;  /* 0x0000000000017941 */ /* 0x000fea0003800000 */
.L_x_130:
[----:B------:R-:W3:Y:S01]  /*22600*/  LDL.LU R23, [R1+0x348] ;  /* 0x0003480001177983 */ /* 0x000ee20000300800 */
[----:B--2--5:R-:W-:-:S03]  /*22610*/  HADD2.F32 R22, -RZ, R17.H0_H0 ;  /* 0x20000011ff167230 */ /* 0x024fc60000004100 */
[----:B------:R2:W-:Y:S02]  /*22620*/  STL [R1+0x498], R4 ;  /* 0x0004980401007387 */ /* 0x0005e40000100800 */
[----:B------:R-:W-:Y:S02]  /*22630*/  FMUL R22, R22, R16 ;  /* 0x0000001016167220 */ /* 0x000fe40000400000 */
[----:B------:R0:W-:Y:S02]  /*22640*/  STL [R1+0x494], R3 ;  /* 0x0004940301007387 */ /* 0x0001e40000100800 */
[----:B---3--:R-:W-:Y:S02]  /*22650*/  FFMA R23, R23, R2, R22 ;  /* 0x0000000217177223 */ /* 0x008fe40000000016 */
[----:B------:R-:W3:Y:S03]  /*22660*/  LDL R22, [R1+0x460] ;  /* 0x0004600001167983 */ /* 0x000ee60000100800 */
[----:B------:R-:W-:-:S04]  /*22670*/  F2FP.F16.F32.PACK_AB R23, RZ, R23 ;  /* 0x00000017ff17723e */ /* 0x000fc800000000ff */
[----:B--2---:R-:W-:Y:S02]  /*22680*/  PRMT R4, R23, 0x7610, R4 ;  /* 0x0000761017047816 */ /* 0x004fe40000000004 */
[----:B------:R-:W2:Y:S02]  /*22690*/  LDL R23, [R1+0x454] ;  /* 0x0004540001177983 */ /* 0x000ea40000100800 */
[----:B0-----:R-:W-:Y:S01]  /*226a0*/  PRMT R3, R4, 0x7610, R3 ;  /* 0x0000761004037816 */ /* 0x001fe20000000003 */
[----:B------:R-:W-:Y:S01]  /*226b0*/  ULDC.64 UR4, c[0x0][0x208] ;  /* 0x0000820000047ab9 */ /* 0x000fe20000000a00 */
[----:B------:R0:W5:Y:S01]  /*226c0*/  LDL.LU R4, [R1+0x498] ;  /* 0x0004980001047983 */ /* 0x0001620000300800 */
[----:B---3--:R-:W-:-:S05]  /*226d0*/  IADD3 R22, P4, R22, R6, RZ ;  /* 0x0000000616167210 */ /* 0x008fca0007f9e0ff */
[----:B--2---:R-:W-:-:S05]  /*226e0*/  IMAD.X R23, R23, 0x1, R7, P4 ;  /* 0x0000000117177824 */ /* 0x004fca00020e0607 */
[----:B------:R2:W-:Y:S04]  /*226f0*/  @P3 STG.E.U16 desc[UR4][R22.64+0x20], R3 ;  /* 0x0000200316003986 */ /* 0x0005e8000c101504 */
[----:B--2---:R0:W5:Y:S01]  /*22700*/  LDL.LU R3, [R1+0x494] ;  /* 0x0004940001037983 */ /* 0x0041620000300800 */
[----:B------:R-:W-:Y:S01]  /*22710*/  ISETP.GT.AND P2, PT, R0, 0x188, P2 ;  /* 0x000001880000780c */ /* 0x000fe20001744270 */
[----:B------:R-:W-:-:S12]  /*22720*/  BSSY B1, `(.L_x_132) ;  /* 0x0000004000017945 */ /* 0x000fd80003800000 */
[----:B0-----:R-:W-:Y:S05]  /*22730*/  @!P2 BRA `(.L_x_133) ;  /* 0x000000000008a947 */ /* 0x001fea0003800000 */
[----:B------:R-:W-:Y:S02]  /*22740*/  ULDC.64 UR4, c[0x0][0x208] ;  /* 0x0000820000047ab9 */ /* 0x000fe40000000a00 */
[----:B------:R0:W5:Y:S03]  /*22750*/  LDG.E.LTC128B.U16 R17, desc[UR4][R10.64+0x22] ;  /* 0x000022040a117981 */ /* 0x000166000c1e1520 */
.L_x_133:
[----:B------:R-:W-:Y:S05]  /*22760*/  BSYNC B1 ;  /* 0x0000000000017941 */ /* 0x000fea0003800000 */
.L_x_132:
[----:B------:R-:W-:Y:S04]  /*22770*/  STL [R1+0x4b0], R12 ;  /* 0x0004b00c01007387 */ /* 0x000fe80000100800 */
[----:B------:R0:W-:Y:S04]  /*22780*/  STL [R1+0x4ac], R11 ;  /* 0x0004ac0b01007387 */ /* 0x0001e80000100800 */
[----:B0---4-:R-:W2:Y:S04]  /*22790*/  LDL.LU R11, [R1+0x34c] ;  /* 0x00034c00010b7983 */ /* 0x011ea80000300800 */
[----:B------:R-:W-:Y:S04]  /*227a0*/  STL [R1+0x4a8], R10 ;  /* 0x0004a80a01007387 */ /* 0x000fe80000100800 */
[----:B------:R0:W-:Y:S04]  /*227b0*/  STL [R1+0x4a4], R9 ;  /* 0x0004a40901007387 */ /* 0x0001e80000100800 */
[----:B0-----:R-:W3:Y:S04]  /*227c0*/  LDL.LU R9, [R1+0x384] ;  /* 0x0003840001097983 */ /* 0x001ee80000300800 */
[----:B------:R-:W-:Y:S04]  /*227d0*/  STL [R1+0x4a0], R8 ;  /* 0x0004a00801007387 */ /* 0x000fe80000100800 */
[----:B------:R0:W-:Y:S04]  /*227e0*/  STL.64 [R1+0x498], R6 ;  /* 0x0004980601007387 */ /* 0x0001e80000100a00 */
[----:B0-----:R-:W4:Y:S04]  /*227f0*/  LDL.LU R6, [R1+0x380] ;  /* 0x0003800001067983 */ /* 0x001f280000300800 */
[----:B------:R-:W4:Y:S01]  /*22800*/  LDL.LU R7, [R1+0x460] ;  /* 0x0004600001077983 */ /* 0x000f220000300800 */
[----:B-----5:R-:W-:-:S03]  /*22810*/  HADD2.F32 R12, -RZ, R17.H0_H0 ;  /* 0x20000011ff0c7230 */ /* 0x020fc60000004100 */
[----:B------:R0:W-:Y:S02]  /*22820*/  STL [R1+0x494], R3 ;  /* 0x0004940301007387 */ /* 0x0001e40000100800 */
[----:B------:R-:W-:-:S04]  /*22830*/  FMUL R12, R12, R16 ;  /* 0x000000100c0c7220 */ /* 0x000fc80000400000 */
[----:B--2---:R-:W-:Y:S02]  /*22840*/  FFMA R11, R11, R2, R12 ;  /* 0x000000020b0b7223 */ /* 0x004fe4000000000c */
[----:B------:R2:W5:Y:S01]  /*22850*/  LDL.LU R12, [R1+0x4b0] ;  /* 0x0004b000010c7983 */ /* 0x0005620000300800 */
[----:B----4-:R-:W-:-:S03]  /*22860*/  IADD3 R6, P4, P5, R7, R4, R6 ;  /* 0x0000000407067210 */ /* 0x010fc60007d9e006 */
[----:B------:R-:W3:Y:S01]  /*22870*/  LDL.LU R7, [R1+0x454] ;  /* 0x0004540001077983 */ /* 0x000ee20000300800 */
[----:B------:R-:W-:Y:S01]  /*22880*/  F2FP.F16.F32.PACK_AB R10, RZ, R11 ;  /* 0x0000000bff0a723e */ /* 0x000fe200000000ff */
[----:B------:R-:W-:Y:S02]  /*22890*/  ULDC.64 UR4, c[0x0][0x208] ;  /* 0x0000820000047ab9 */ /* 0x000fe40000000a00 */
[----:B------:R2:W5:Y:S01]  /*228a0*/  LDL.LU R11, [R1+0x4ac] ;  /* 0x0004ac00010b7983 */ /* 0x0005620000300800 */
[----:B------:R-:W-:-:S03]  /*228b0*/  PRMT R8, R10, 0x7610, R8 ;  /* 0x000076100a087816 */ /* 0x000fc60000000008 */
[----:B------:R2:W5:Y:S01]  /*228c0*/  LDL.LU R10, [R1+0x4a8] ;  /* 0x0004a800010a7983 */ /* 0x0005620000300800 */
[----:B0-----:R-:W-:Y:S02]  /*228d0*/  PRMT R3, R8, 0x7610, R3 ;  /* 0x0000761008037816 */ /* 0x001fe40000000003 */
[----:B------:R-:W-:Y:S02]  /*228e0*/  ISETP.GT.AND P3, PT, R0, 0x180, P1 ;  /* 0x000001800000780c */ /* 0x000fe40000f64270 */
[----:B---3--:R-:W-:Y:S02]  /*228f0*/  IADD3.X R7, R7, R5, R9, P4, P5 ;  /* 0x0000000507077210 */ /* 0x008fe400027ea409 */
[----:B------:R2:W5:Y:S04]  /*22900*/  LDL.LU R9, [R1+0x4a4] ;  /* 0x0004a40001097983 */ /* 0x0005680000300800 */
[----:B------:R2:W5:Y:S04]  /*22910*/  LDL.LU R8, [R1+0x4a0] ;  /* 0x0004a00001087983 */ /* 0x0005680000300800 */
[----:B------:R0:W-:Y:S04]  /*22920*/  @P2 STG.E.U16 desc[UR4][R6.64+0x22], R3 ;  /* 0x0000220306002986 */ /* 0x0001e8000c101504 */
[----:B0-----:R2:W5:Y:S04]  /*22930*/  LDL.LU.64 R6, [R1+0x498] ;  /* 0x0004980001067983 */ /* 0x0015680000300a00 */
[----:B------:R2:W5:Y:S01]  /*22940*/  LDL.LU R3, [R1+0x494] ;  /* 0x0004940001037983 */ /* 0x0005620000300800 */
[----:B------:R-:W-:Y:S04]  /*22950*/  BSSY B1, `(.L_x_134) ;  /* 0x0000004000017945 */ /* 0x000fe80003800000 */
[----:B------:R-:W-:Y:S05]  /*22960*/  @!P3 BRA `(.L_x_135) ;  /* 0x000000000008b947 */ /* 0x000fea0003800000 */
[----:B------:R-:W-:Y:S02]  /*22970*/  ULDC.64 UR4, c[0x0][0x208] ;  /* 0x0000820000047ab9 */ /* 0x000fe40000000a00 */
[----:B------:R0:W5:Y:S03]  /*22980*/  LDG.E.LTC128B.U16 R17, desc[UR4][R14.64+0x30] ;  /* 0x000030040e117981 */ /* 0x000166000c1e1520 */
.L_x_135:
[----:B------:R-:W-:Y:S05]  /*22990*/  BSYNC B1 ;  /* 0x0000000000017941 */ /* 0x000fea0003800000 */
.L_x_134:
[----:B-----5:R-:W-:Y:S04]  /*229a0*/  STL [R1+0x4a4], R9 ;  /* 0x0004a40901007387 */ /* 0x020fe80000100800 */
[----:B------:R3:W-:Y:S04]  /*229b0*/  STL [R1+0x4a0], R8 ;  /* 0x0004a00801007387 */ /* 0x0007e80000100800 */
[----:B---3--:R-:W3:Y:S01]  /*229c0*/  LDL.LU R8, [R1+0x350] ;  /* 0x0003500001087983 */ /* 0x008ee20000300800 */
[----:B------:R-:W-:-:S03]  /*229d0*/  HADD2.F32 R9, -RZ, R17.H0_H0 ;  /* 0x20000011ff097230 */ /* 0x000fc60000004100 */
[----:B------:R4:W-:Y:S02]  /*229e0*/  STL [R1+0x49c], R5 ;  /* 0x00049c0501007387 */ /* 0x0009e40000100800 */
[----:B------:R-:W-:Y:S02]  /*229f0*/  FMUL R9, R9, R16 ;  /* 0x0000001009097220 */ /* 0x000fe40000400000 */
[----:B------:R1:W-:Y:S04]  /*22a00*/  STL [R1+0x498], R4 ;  /* 0x0004980401007387 */ /* 0x0003e80000100800 */
[----:B------:R2:W-:Y:S01]  /*22a10*/  STL [R1+0x494], R3 ;  /* 0x0004940301007387 */ /* 0x0005e20000100800 */
[----:B------:R-:W-:Y:S01]  /*22a20*/  ULDC.64 UR4, c[0x0][0x208] ;  /* 0x0000820000047ab9 */ /* 0x000fe20000000a00 */
[----:B---3--:R-:W-:-:S02]  /*22a30*/  FFMA R8, R8, R2, R9 ;  /* 0x0000000208087223 */ /* 0x008fc40000000009 */
[----:B------:R3:W5:Y:S03]  /*22a40*/  LDL.LU R9, [R1+0x4a4] ;  /* 0x0004a40001097983 */ /* 0x0007660000300800 */
[----:B----4-:R-:W-:Y:S02]  /*22a50*/  F2FP.F16.F32.PACK_AB R5, RZ, R8 ;  /* 0x00000008ff05723e */ /* 0x010fe400000000ff */
[----:B------:R3:W5:Y:S02]  /*22a60*/  LDL.LU R8, [R1+0x4a0] ;  /* 0x0004a00001087983 */ /* 0x0007640000300800 */
[----:B-1----:R-:W-:Y:S02]  /*22a70*/  PRMT R4, R5, 0x7610, R4 ;  /* 0x0000761005047816 */ /* 0x002fe40000000004 */
[----:B------:R3:W5:Y:S01]  /*22a80*/  LDL.LU R5, [R1+0x49c] ;  /* 0x00049c0001057983 */ /* 0x0007620000300800 */
[----:B------:R-:W-:-:S02]  /*22a90*/  ISETP.GT.AND P2, PT, R0, 0x180, P0 ;  /* 0x000001800000780c */ /* 0x000fc40000744270 */
[----:B--2---:R-:W-:Y:S02]  /*22aa0*/  PRMT R3, R4, 0x7610, R3 ;  /* 0x0000761004037816 */ /* 0x004fe40000000003 */
[----:B------:R3:W5:Y:S04]  /*22ab0*/  LDL.LU R4, [R1+0x498] ;  /* 0x0004980001047983 */ /* 0x0007680000300800 */
[----:B------:R1:W-:Y:S04]  /*22ac0*/  @P3 STG.E.U16 desc[UR4][R6.64+0x30], R3 ;  /* 0x0000300306003986 */ /* 0x0003e8000c101504 */
[----:B-1----:R3:W5:Y:S01]  /*22ad0*/  LDL.LU R3, [R1+0x494] ;  /* 0x0004940001037983 */ /* 0x0027620000300800 */
[----:B------:R-:W-:Y:S04]  /*22ae0*/  BSSY B1, `(.L_x_136) ;  /* 0x0000004000017945 */ /* 0x000fe80003800000 */
[----:B------:R-:W-:Y:S05]  /*22af0*/  @!P2 BRA `(.L_x_137) ;  /* 0x000000000008a947 */ /* 0x000fea0003800000 */
[----:B------:R-:W-:Y:S02]  /*22b00*/  ULDC.64 UR4, c[0x0][0x208] ;  /* 0x0000820000047ab9 */ /* 0x000fe40000000a00 */
[----:B------:R1:W5:Y:S03]  /*22b10*/  LDG.E.LTC128B.U16 R17, desc[UR4][R14.64+0x32] ;  /* 0x000032040e117981 */ /* 0x000366000c1e1520 */
.L_x_137:
[----:B------:R-:W-:Y:S05]  /*22b20*/  BSYNC B1 ;  /* 0x0000000000017941 */ /* 0x000fea0003800000 */
.L_x_136:
[----:B-----5:R-:W-:Y:S04]  /*22b30*/  STL [R1+0x4a4], R9 ;  /* 0x0004a40901007387 */ /* 0x020fe80000100800 */
[----:B------:R2:W-:Y:S04]  /*22b40*/  STL [R1+0x4a0], R8 ;  /* 0x0004a00801007387 */ /* 0x0005e80000100800 */
[----:B--2---:R-:W2:Y:S01]  /*22b50*/  LDL.LU R8, [R1+0x354] ;  /* 0x0003540001087983 */ /* 0x004ea20000300800 */
[----:B------:R-:W-:-:S03]  /*22b60*/  HADD2.F32 R9, -RZ, R17.H0_H0 ;  /* 0x20000011ff097230 */ /* 0x000fc60000004100 */
[----:B------:R4:W-:Y:S02]  /*22b70*/  STL [R1+0x49c], R5 ;  /* 0x00049c0501007387 */ /* 0x0009e40000100800 */
[----:B------:R-:W-:Y:S02]  /*22b80*/  FMUL R9, R9, R16 ;  /* 0x0000001009097220 */ /* 0x000fe40000400000 */
[----:B------:R0:W-:Y:S04]  /*22b90*/  STL [R1+0x498], R4 ;  /* 0x0004980401007387 */ /* 0x0001e80000100800 */
[----:B------:R3:W-:Y:S01]  /*22ba0*/  STL [R1+0x494], R3 ;  /* 0x0004940301007387 */ /* 0x0007e20000100800 */
[----:B------:R-:W-:Y:S01]  /*22bb0*/  ULDC.64 UR4, c[0x0][0x208] ;  /* 0x0000820000047ab9 */ /* 0x000fe20000000a00 */
[----:B--2---:R-:W-:-:S02]  /*22bc0*/  FFMA R8, R8, R2, R9 ;  /* 0x0000000208087223 */ /* 0x004fc40000000009 */
[----:B------:R2:W5:Y:S03]  /*22bd0*/  LDL.LU R9, [R1+0x4a4] ;  /* 0x0004a40001097983 */ /* 0x0005660000300800 */
[----:B----4-:R-:W-:Y:S02]  /*22be0*/  F2FP.F16.F32.PACK_AB R5, RZ, R8 ;  /* 0x00000008ff05723e */ /* 0x010fe400000000ff */
[----:B------:R2:W5:Y:S02]  /*22bf0*/  LDL.LU R8, [R1+0x4a0] ;  /* 0x0004a00001087983 */ /* 0x0005640000300800 */
[----:B0-----:R-:W-:Y:S02]  /*22c00*/  PRMT R4, R5, 0x7610, R4 ;  /* 0x0000761005047816 */ /* 0x001fe40000000004 */
[----:B------:R2:W5:Y:S01]  /*22c10*/  LDL.LU R5, [R1+0x49c] ;  /* 0x00049c0001057983 */ /* 0x0005620000300800 */
[----:B------:R-:W-:-:S02]  /*22c20*/  ISETP.GT.AND P1, PT, R0, 0x188, P1 ;  /* 0x000001880000780c */ /* 0x000fc40000f24270 */
[----:B---3--:R-:W-:Y:S02]  /*22c30*/  PRMT R3, R4, 0x7610, R3 ;  /* 0x0000761004037816 */ /* 0x008fe40000000003 */
[----:B------:R2:W5:Y:S04]  /*22c40*/  LDL.LU R4, [R1+0x498] ;  /* 0x0004980001047983 */ /* 0x0005680000300800 */
[----:B------:R0:W-:Y:S04]  /*22c50*/  @P2 STG.E.U16 desc[UR4][R6.64+0x32], R3 ;  /* 0x0000320306002986 */ /* 0x0001e8000c101504 */
[----:B0-----:R2:W5:Y:S01]  /*22c60*/  LDL.LU R3, [R1+0x494] ;  /* 0x0004940001037983 */ /* 0x0015620000300800 */
[----:B------:R-:W-:Y:S04]  /*22c70*/  BSSY B1, `(.L_x_138) ;  /* 0x0000004000017945 */ /* 0x000fe80003800000 */
[----:B------:R-:W-:Y:S05]  /*22c80*/  @!P1 BRA `(.L_x_139) ;  /* 0x0000000000089947 */ /* 0x000fea0003800000 */
[----:B------:R-:W-:Y:S02]  /*22c90*/  ULDC.64 UR4, c[0x0][0x208] ;  /* 0x0000820000047ab9 */ /* 0x000fe40000000a00 */
[----:B------:R0:W5:Y:S03]  /*22ca0*/  LDG.E.LTC128B.U16 R17, desc[UR4][R10.64+0x30] ;  /* 0x000030040a117981 */ /* 0x000166000c1e1520 */
.L_x_139:
[----:B------:R-:W-:Y:S05]  /*22cb0*/  BSYNC B1 ;  /* 0x0000000000017941 */ /* 0x000fea0003800000 */
.L_x_138:
[----:B------:R-:W-:Y:S04]  /*22cc0*/  STL [R1+0x4a4], R7 ;  /* 0x0004a40701007387 */ /* 0x000fe80000100800 */
[----:B------:R3:W-:Y:S04]  /*22cd0*/  STL [R1+0x4a0], R6 ;  /* 0x0004a00601007387 */ /* 0x0007e80000100800 */
[----:B---3--:R-:W3:Y:S01]  /*22ce0*/  LDL.LU R6, [R1+0x358] ;  /* 0x0003580001067983 */ /* 0x008ee20000300800 */
[----:B-----5:R-:W-:-:S03]  /*22cf0*/  HADD2.F32 R7, -RZ, R17.H0_H0 ;  /* 0x20000011ff077230 */ /* 0x020fc60000004100 */
        /* <DEDUP_REMOVED lines=20> */
.L_x_141:
[----:B------:R-:W-:Y:S05]  /*22e40*/  BSYNC B1 ;  /* 0x0000000000017941 */ /* 0x000fea0003800000 */
.L_x_140:
[----:B------:R-:W-:Y:S04]  /*22e50*/  STL [R1+0x4a4], R8 ;  /* 0x0004a40801007387 */ /* 0x000fe80000100800 */
[----:B-----5:R2:W-:Y:S04]  /*22e60*/  STL [R1+0x4a0], R7 ;  /* 0x0004a00701007387 */ /* 0x0205e80000100800 */
        /* <DEDUP_REMOVED lines=8> */
[----:B------:R2:W5:Y:S01]  /*22ef0*/  LDL.LU R8, [R1+0x4a4] ;  /* 0x0004a40001087983 */ /* 0x0005620000300800 */
[----:B------:R-:W-:Y:S02]  /*22f00*/  ISETP.GT.AND P3, PT, R3, 0x20, PT ;  /* 0x000000200300780c */ /* 0x000fe40003f64270 */
[----:B----4-:R-:W-:Y:S02]  /*22f10*/  F2FP.F16.F32.PACK_AB R6, RZ, R7 ;  /* 0x00000007ff06723e */ /* 0x010fe400000000ff */
[----:B------:R2:W5:Y:S02]  /*22f20*/  LDL.LU R7, [R1+0x4a0] ;  /* 0x0004a00001077983 */ /* 0x0005640000300800 */
[----:B0-----:R-:W-:Y:S02]  /*22f30*/  PRMT R5, R6, 0x7610, R5 ;  /* 0x0000761006057816 */ /* 0x001fe40000000005 */
[----:B------:R2:W5:Y:S01]  /*22f40*/  LDL.LU R6, [R1+0x49c] ;  /* 0x00049c0001067983 */ /* 0x0005620000300800 */
[----:B------:R-:W-:-:S02]  /*22f50*/  ISETP.GT.AND P1, PT, R0, RZ, P3 ;  /* 0x000000ff0000720c */ /* 0x000fc40001f24270 */
[----:B---3--:R-:W-:Y:S02]  /*22f60*/  PRMT R4, R5, 0x7610, R4 ;  /* 0x0000761005047816 */ /* 0x008fe40000000004 */
[----:B------:R2:W5:Y:S04]  /*22f70*/  LDL.LU R5, [R1+0x498] ;  /* 0x0004980001057983 */ /* 0x0005680000300800 */
[----:B------:R0:W-:Y:S04]  /*22f80*/  @P0 STG.E.U16 desc[UR4][R22.64+0x32], R4 ;  /* 0x0000320416000986 */ /* 0x0001e8000c101504 */
[----:B0-----:R2:W5:Y:S01]  /*22f90*/  LDL.LU R4, [R1+0x494] ;  /* 0x0004940001047983 */ /* 0x0015620000300800 */
[----:B------:R-:W-:Y:S04]  /*22fa0*/  BSSY B1, `(.L_x_142) ;  /* 0x0000007000017945 */ /* 0x000fe80003800000 */
[----:B------:R-:W-:Y:S05]  /*22fb0*/  @!P1 BRA `(.L_x_143) ;  /* 0x0000000000149947 */ /* 0x000fea0003800000 */
[----:B------:R0:W-:Y:S04]  /*22fc0*/  STL.64 [R1+0x498], R2 ;  /* 0x0004980201007387 */ /* 0x0001e80000100a00 */
[----:B0-----:R-:W3:Y:S01]  /*22fd0*/  LDL.64 R2, [R1+0x440] ;  /* 0x0004400001027983 */ /* 0x001ee20000100a00 */
[----:B------:R-:W-:-:S03]  /*22fe0*/  ULDC.64 UR4, c[0x0][0x208] ;  /* 0x0000820000047ab9 */ /* 0x000fc60000000a00 */
[----:B---3--:R0:W5:Y:S04]  /*22ff0*/  LDG.E.LTC128B.U16 R17, desc[UR4][R2.64+0x40] ;  /* 0x0000400402117981 */ /* 0x008168000c1e1520 */
[----:B------:R0:W5:Y:S02]  /*23000*/  LDL.LU.64 R2, [R1+0x498] ;  /* 0x0004980001027983 */ /* 0x0001640000300a00 */
.L_x_143:
[----:B------:R-:W-:Y:S05]  /*23010*/  BSYNC B1 ;  /* 0x0000000000017941 */ /* 0x000fea0003800000 */
.L_x_142:
[----:B------:R-:W-:Y:S04]  /*23020*/  STL [R1+0x4a4], R10 ;  /* 0x0004a40a01007387 */ /* 0x000fe80000100800 */
[----:B-----5:R3:W-:Y:S04]  /*23030*/  STL [R1+0x4a0], R7 ;  /* 0x0004a00701007387 */ /* 0x0207e80000100800 */
[----:B---3--:R-:W3:Y:S01]  /*23040*/  LDL.LU R7, [R1+0x320] ;  /* 0x0003200001077983 */ /* 0x008ee20000300800 */
[----:B-1----:R-:W-:-:S03]  /*23050*/  HADD2.F32 R10, -RZ, R17.H0_H0 ;  /* 0x20000011ff0a7230 */ /* 0x002fc60000004100 */
[----:B------:R1:W-:Y:S02]  /*23060*/  STL [R1+0x49c], R6 ;  /* 0x00049c0601007387 */ /* 0x0003e40000100800 */
[----:B------:R-:W-:Y:S02]  /*23070*/  FMUL R10, R10, R16 ;  /* 0x000000100a0a7220 */ /* 0x000fe40000400000 */
[----:B------:R4:W-:Y:S04]  /*23080*/  STL [R1+0x498], R5 ;  /* 0x0004980501007387 */ /* 0x0009e80000100800 */
[----:B------:R2:W-:Y:S01]  /*23090*/  STL [R1+0x494], R4 ;  /* 0x0004940401007387 */ /* 0x0005e20000100800 */
[----:B------:R-:W-:Y:S01]  /*230a0*/  ULDC.64 UR4, c[0x0][0x208] ;  /* 0x0000820000047ab9 */ /* 0x000fe20000000a00 */
[----:B---3--:R-:W-:-:S02]  /*230b0*/  FFMA R7, R7, R2, R10 ;  /* 0x0000000207077223 */ /* 0x008fc4000000000a */
[----:B------:R3:W5:Y:S01]  /*230c0*/  LDL.LU R10, [R1+0x4a4] ;  /* 0x0004a400010a7983 */ /* 0x0007620000300800 */
[----:B------:R-:W-:Y:S02]  /*230d0*/  ISETP.GT.AND P2, PT, R3, 0x21, PT ;  /* 0x000000210300780c */ /* 0x000fe40003f44270 */
[----:B-1----:R-:W-:Y:S02]  /*230e0*/  F2FP.F16.F32.PACK_AB R6, RZ, R7 ;  /* 0x00000007ff06723e */ /* 0x002fe400000000ff */
[----:B------:R3:W5:Y:S02]  /*230f0*/  LDL.LU R7, [R1+0x4a0] ;  /* 0x0004a00001077983 */ /* 0x0007640000300800 */
[----:B----4-:R-:W-:Y:S02]  /*23100*/  PRMT R5, R6, 0x7610, R5 ;  /* 0x0000761006057816 */ /* 0x010fe40000000005 */
[----:B------:R3:W5:Y:S01]  /*23110*/  LDL.LU R6, [R1+0x49c] ;  /* 0x00049c0001067983 */ /* 0x0007620000300800 */
[----:B------:R-:W-:-:S02]  /*23120*/  ISETP.GT.AND P0, PT, R0, RZ, P2 ;  /* 0x000000ff0000720c */ /* 0x000fc40001704270 */
[----:B--2---:R-:W-:Y:S02]  /*23130*/  PRMT R4, R5, 0x7610, R4 ;  /* 0x0000761005047816 */ /* 0x004fe40000000004 */
[----:B------:R3:W5:Y:S04]  /*23140*/  LDL.LU R5, [R1+0x498] ;  /* 0x0004980001057983 */ /* 0x0007680000300800 */
[----:B------:R1:W-:Y:S04]  /*23150*/  @P1 STG.E.U16 desc[UR4][R8.64+0x40], R4 ;  /* 0x0000400408001986 */ /* 0x0003e8000c101504 */
[----:B-1----:R3:W5:Y:S01]  /*23160*/  LDL.LU R4, [R1+0x494] ;  /* 0x0004940001047983 */ /* 0x0027620000300800 */
[----:B------:R-:W-:Y:S04]  /*23170*/  BSSY B1, `(.L_x_144) ;  /* 0x0000007000017945 */ /* 0x000fe80003800000 */
[----:B------:R-:W-:Y:S05]  /*23180*/  @!P0 BRA `(.L_x_145) ;  /* 0x0000000000148947 */ /* 0x000fea0003800000 */
[----:B------:R0:W-:Y:S04]  /*23190*/  STL.64 [R1+0x498], R2 ;  /* 0x0004980201007387 */ /* 0x0001e80000100a00 */
[----:B0-----:R-:W2:Y:S01]  /*231a0*/  LDL.64 R2, [R1+0x440] ;  /* 0x0004400001027983 */ /* 0x001ea20000100a00 */
[----:B------:R-:W-:-:S03]  /*231b0*/  ULDC.64 UR4, c[0x0][0x208] ;  /* 0x0000820000047ab9 */ /* 0x000fc60000000a00 */
[----:B--2---:R1:W5:Y:S04]  /*231c0*/  LDG.E.LTC128B.U16 R17, desc[UR4][R2.64+0x42] ;  /* 0x0000420402117981 */ /* 0x004368000c1e1520 */
[----:B------:R1:W5:Y:S02]  /*231d0*/  LDL.LU.64 R2, [R1+0x498] ;  /* 0x0004980001027983 */ /* 0x0003640000300a00 */
.L_x_145:
[----:B------:R-:W-:Y:S05]  /*231e0*/  BSYNC B1 ;  /* 0x0000000000017941 */ /* 0x000fea0003800000 */
.L_x_144:
        /* <DEDUP_REMOVED lines=16> */
[----:B-1----:R-:W-:Y:S02]  /*232f0*/  PRMT R3, R4, 0x7610, R3 ;  /* 0x0000761004037816 */ /* 0x002fe40000000003 */
[----:B------:R2:W5:Y:S04]  /*23300*/  LDL.LU R4, [R1+0x498] ;  /* 0x0004980001047983 */ /* 0x0005680000300800 */
[----:B------:R0:W-:Y:S04]  /*23310*/  @P0 STG.E.U16 desc[UR4][R8.64+0x42], R3 ;  /* 0x0000420308000986 */ /* 0x0001e8000c101504 */
[----:B0-----:R2:W5:Y:S01]  /*23320*/  LDL.LU R3, [R1+0x494] ;  /* 0x0004940001037983 */ /* 0x0015620000300800 */
[----:B------:R-:W-:Y:S04]  /*23330*/  BSSY B1, `(.L_x_146) ;  /* 0x0000007000017945 */ /* 0x000fe80003800000 */
[----:B------:R-:W-:Y:S05]  /*23340*/  @!P1 BRA `(.L_x_147) ;  /* 0x0000000000149947 */ /* 0x000fea0003800000 */
[----:B-----5:R0:W-:Y:S04]  /*23350*/  STL.64 [R1+0x498], R2 ;  /* 0x0004980201007387 */ /* 0x0201e80000100a00 */
[----:B0-----:R-:W4:Y:S01]  /*23360*/  LDL.64 R2, [R1+0x420] ;  /* 0x0004200001027983 */ /* 0x001f220000100a00 */
[----:B------:R-:W-:-:S03]  /*23370*/  ULDC.64 UR4, c[0x0][0x208] ;  /* 0x0000820000047ab9 */ /* 0x000fc60000000a00 */
[----:B----4-:R0:W5:Y:S04]  /*23380*/  LDG.E.LTC128B.U16 R17, desc[UR4][R2.64+0x40] ;  /* 0x0000400402117981 */ /* 0x010168000c1e1520 */
[----:B------:R0:W5:Y:S02]  /*23390*/  LDL.LU.64 R2, [R1+0x498] ;  /* 0x0004980001027983 */ /* 0x0001640000300a00 */
.L_x_147:
[----:B------:R-:W-:Y:S05]  /*233a0*/  BSYNC B1 ;  /* 0x0000000000017941 */ /* 0x000fea0003800000 */
.L_x_146:
[----:B------:R-:W-:Y:S04]  /*233b0*/  STL [R1+0x4ac], R9 ;  /* 0x0004ac0901007387 */ /* 0x000fe80000100800 */
[----:B------:R1:W-:Y:S04]  /*233c0*/  STL [R1+0x4a8], R8 ;  /* 0x0004a80801007387 */ /* 0x0003e80000100800 */
[----:B-1----:R-:W4:Y:S04]  /*233d0*/  LDL.LU R8, [R1+0x328] ;  /* 0x0003280001087983 */ /* 0x002f280000300800 */
[----:B-----5:R-:W-:Y:S04]  /*233e0*/  STL [R1+0x4a4], R7 ;  /* 0x0004a40701007387 */ /* 0x020fe80000100800 */
[----:B------:R-:W-:Y:S04]  /*233f0*/  STL [R1+0x4a0], R6 ;  /* 0x0004a00601007387 */ /* 0x000fe80000100800 */
[----:B------:R1:W-:Y:S04]  /*23400*/  STL.64 [R1+0x498], R4 ;  /* 0x0004980401007387 */ /* 0x0003e80000100a00 */
[----:B-1----:R-:W2:Y:S01]  /*23410*/  LDL.64 R4, [R1+0x428] ;  /* 0x0004280001047983 */ /* 0x002ea20000100a00 */
[----:B------:R-:W-:-:S03]  /*23420*/  HADD2.F32 R9, -RZ, R17.H0_H0 ;  /* 0x20000011ff097230 */ /* 0x000fc60000004100 */
[----:B------:R0:W-:Y:S02]  /*23430*/  STL [R1+0x494], R3 ;  /* 0x0004940301007387 */ /* 0x0001e40000100800 */
[----:B------:R-:W-:Y:S01]  /*23440*/  FMUL R9, R9, R16 ;  /* 0x0000001009097220 */ /* 0x000fe20000400000 */
[----:B------:R-:W-:-:S03]  /*23450*/  ULDC.64 UR4, c[0x0][0x208] ;  /* 0x0000820000047ab9 */ /* 0x000fc60000000a00 */
[----:B----4-:R-:W-:Y:S02]  /*23460*/  FFMA R8, R8, R2, R9 ;  /* 0x0000000208087223 */ /* 0x010fe40000000009 */
[----:B------:R1:W5:Y:S03]  /*23470*/  LDL.LU R9, [R1+0x4ac] ;  /* 0x0004ac0001097983 */ /* 0x0003660000300800 */
[----:B------:R-:W-:Y:S02]  /*23480*/  F2FP.F16.F32.PACK_AB R7, RZ, R8 ;  /* 0x00000008ff07723e */ /* 0x000fe400000000ff */
[----:B------:R1:W5:Y:S02]  /*23490*/  LDL.LU R8, [R1+0x4a8] ;  /* 0x0004a80001087983 */ /* 0x0003640000300800 */
[----:B------:R-:W-:Y:S02]  /*234a0*/  PRMT R6, R7, 0x7610, R6 ;  /* 0x0000761007067816 */ /* 0x000fe40000000006 */
[----:B------:R1:W5:Y:S01]  /*234b0*/  LDL.LU R7, [R1+0x4a4] ;  /* 0x0004a40001077983 */ /* 0x0003620000300800 */
[----:B------:R-:W-:-:S02]  /*234c0*/  ISETP.GT.AND P0, PT, R0, 0x8, P2 ;  /* 0x000000080000780c */ /* 0x000fc40001704270 */
[----:B0-----:R-:W-:Y:S02]  /*234d0*/  PRMT R3, R6, 0x7610, R3 ;  /* 0x0000761006037816 */ /* 0x001fe40000000003 */
[----:B------:R1:W5:Y:S04]  /*234e0*/  LDL.LU R6, [R1+0x4a0] ;  /* 0x0004a00001067983 */ /* 0x0003680000300800 */
[----:B--2---:R0:W-:Y:S04]  /*234f0*/  @P1 STG.E.U16 desc[UR4][R4.64+0x40], R3 ;  /* 0x0000400304001986 */ /* 0x0041e8000c101504 */
[----:B0-----:R1:W5:Y:S04]  /*23500*/  LDL.LU.64 R4, [R1+0x498] ;  /* 0x0004980001047983 */ /* 0x0013680000300a00 */
[----:B------:R1:W5:Y:S01]  /*23510*/  LDL.LU R3, [R1+0x494] ;  /* 0x0004940001037983 */ /* 0x0003620000300800 */
[----:B------:R-:W-:Y:S04]  /*23520*/  BSSY B1, `(.L_x_148) ;  /* 0x0000007000017945 */ /* 0x000fe80003800000 */
[----:B------:R-:W-:Y:S05]  /*23530*/  @!P0 BRA `(.L_x_149) ;  /* 0x0000000000148947 */ /* 0x000fea0003800000 */
[----:B-----5:R0:W-:Y:S04]  /*23540*/  STL.64 [R1+0x498], R2 ;  /* 0x0004980201007387 */ /* 0x0201e80000100a00 */
[----:B0-----:R-:W2:Y:S01]  /*23550*/  LDL.64 R2, [R1+0x420] ;  /* 0x0004200001027983 */ /* 0x001ea20000100a00 */
[----:B------:R-:W-:-:S03]  /*23560*/  ULDC.64 UR4, c[0x0][0x208] ;  /* 0x0000820000047ab9 */ /* 0x000fc60000000a00 */
[----:B--2---:R0:W5:Y:S04]  /*23570*/  LDG.E.LTC128B.U16 R17, desc[UR4][R2.64+0x42] ;  /* 0x0000420402117981 */ /* 0x004168000c1e1520 */
[----:B------:R0:W5:Y:S02]  /*23580*/  LDL.LU.64 R2, [R1+0x498] ;  /* 0x0004980001027983 */ /* 0x0001640000300a00 */
.L_x_149:
[----:B------:R-:W-:Y:S05]  /*23590*/  BSYNC B1 ;  /* 0x0000000000017941 */ /* 0x000fea0003800000 */
.L_x_148:
[----:B------:R-:W-:Y:S04]  /*235a0*/  STL [R1+0x4ac], R10 ;  /* 0x0004ac0a01007387 */ /* 0x000fe80000100800 */
[----:B-----5:R2:W-:Y:S04]  /*235b0*/  STL [R1+0x4a8], R9 ;  /* 0x0004a80901007387 */ /* 0x0205e80000100800 */
[----:B--2---:R-:W2:Y:S04]  /*235c0*/  LDL.LU R9, [R1+0x32c] ;  /* 0x00032c0001097983 */ /* 0x004ea80000300800 */
[----:B------:R-:W-:Y:S04]  /*235d0*/  STL [R1+0x4a4], R8 ;  /* 0x0004a40801007387 */ /* 0x000fe80000100800 */
[----:B------:R-:W-:Y:S04]  /*235e0*/  STL [R1+0x4a0], R5 ;  /* 0x0004a00501007387 */ /* 0x000fe80000100800 */
[----:B------:R4:W-:Y:S04]  /*235f0*/  STL.64 [R1+0x498], R6 ;  /* 0x0004980601007387 */ /* 0x0009e80000100a00 */
[----:B----4-:R-:W4:Y:S01]  /*23600*/  LDL.64 R6, [R1+0x428] ;  /* 0x0004280001067983 */ /* 0x010f220000100a00 */
[----:B------:R-:W-:-:S03]  /*23610*/  HADD2.F32 R10, -RZ, R17.H0_H0 ;  /* 0x20000011ff0a7230 */ /* 0x000fc60000004100 */
[----:B------:R1:W-:Y:S02]  /*23620*/  STL [R1+0x494], R4 ;  /* 0x0004940401007387 */ /* 0x0003e40000100800 */
[----:B------:R-:W-:Y:S01]  /*23630*/  FMUL R10, R10, R16 ;  /* 0x000000100a0a7220 */ /* 0x000fe20000400000 */
[----:B------:R-:W-:-:S03]  /*23640*/  ULDC.64 UR4, c[0x0][0x208] ;  /* 0x0000820000047ab9 */ /* 0x000fc60000000a00 */
[----:B--2---:R-:W-:Y:S02]  /*23650*/  FFMA R9, R9, R2, R10 ;  /* 0x0000000209097223 */ /* 0x004fe4000000000a */
[----:B------:R2:W5:Y:S01]  /*23660*/  LDL.LU R10, [R1+0x4ac] ;  /* 0x0004ac00010a7983 */ /* 0x0005620000300800 */
[----:B------:R-:W-:Y:S02]  /*23670*/  ISETP.GT.AND P1, PT, R3, 0x28, PT ;  /* 0x000000280300780c */ /* 0x000fe40003f24270 */
[----:B------:R-:W-:Y:S02]  /*23680*/  F2FP.F16.F32.PACK_AB R8, RZ, R9 ;  /* 0x00000009ff08723e */ /* 0x000fe400000000ff */
[----:B------:R2:W5:Y:S02]  /*23690*/  LDL.LU R9, [R1+0x4a8] ;  /* 0x0004a80001097983 */ /* 0x0005640000300800 */
[----:B------:R-:W-:Y:S02]  /*236a0*/  PRMT R5, R8, 0x7610, R5 ;  /* 0x0000761008057816 */ /* 0x000fe40000000005 */
[----:B------:R2:W5:Y:S01]  /*236b0*/  LDL.LU R8, [R1+0x4a4] ;  /* 0x0004a40001087983 */ /* 0x0005620000300800 */
[----:B------:R-:W-:-:S02]  /*236c0*/  ISETP.GT.AND P5, PT, R0, RZ, P1 ;  /* 0x000000ff0000720c */ /* 0x000fc40000fa4270 */
[----:B-1----:R-:W-:Y:S02]  /*236d0*/  PRMT R4, R5, 0x7610, R4 ;  /* 0x0000761005047816 */ /* 0x002fe40000000004 */
[----:B------:R2:W5:Y:S04]  /*236e0*/  LDL.LU R5, [R1+0x4a0] ;  /* 0x0004a00001057983 */ /* 0x0005680000300800 */
[----:B----4-:R1:W-:Y:S04]  /*236f0*/  @P0 STG.E.U16 desc[UR4][R6.64+0x42], R4 ;  /* 0x0000420406000986 */ /* 0x0103e8000c101504 */
[----:B-1----:R2:W5:Y:S04]  /*23700*/  LDL.LU.64 R6, [R1+0x498] ;  /* 0x0004980001067983 */ /* 0x0025680000300a00 */
[----:B------:R2:W5:Y:S01]  /*23710*/  LDL.LU R4, [R1+0x494] ;  /* 0x0004940001047983 */ /* 0x0005620000300800 */
[----:B------:R-:W-:Y:S04]  /*23720*/  BSSY B1, `(.L_x_150) ;  /* 0x0000007000017945 */ /* 0x000fe80003800000 */
[----:B------:R-:W-:Y:S05]  /*23730*/  @!P5 BRA `(.L_x_151) ;  /* 0x000000000014d947 */ /* 0x000fea0003800000 */
[----:B------:R0:W-:Y:S04]  /*23740*/  STL.64 [R1+0x498], R2 ;  /* 0x0004980201007387 */ /* 0x0001e80000100a00 */
[----:B0-----:R-:W4:Y:S01]  /*23750*/  LDL.64 R2, [R1+0x440] ;  /* 0x0004400001027983 */ /* 0x001f220000100a00 */
[----:B------:R-:W-:-:S03]  /*23760*/  ULDC.64 UR4, c[0x0][0x208] ;  /* 0x0000820000047ab9 */ /* 0x000fc60000000a00 */
[----:B----4-:R1:W5:Y:S04]  /*23770*/  LDG.E.LTC128B.U16 R17, desc[UR4][R2.64+0x50] ;  /* 0x0000500402117981 */ /* 0x010368000c1e1520 */
[----:B------:R1:W5:Y:S02]  /*23780*/  LDL.LU.64 R2, [R1+0x498] ;  /* 0x0004980001027983 */ /* 0x0003640000300a00 */
.L_x_151:
[----:B------:R-:W-:Y:S05]  /*23790*/  BSYNC B1 ;  /* 0x0000000000017941 */ /* 0x000fea0003800000 */
.L_x_150:
[----:B-----5:R-:W-:Y:S04]  /*237a0*/  STL [R1+0x4a4], R10 ;  /* 0x0004a40a01007387 */ /* 0x020fe80000100800 */
[----:B------:R4:W-:Y:S04]  /*237b0*/  STL [R1+0x4a0], R7 ;  /* 0x0004a00701007387 */ /* 0x0009e80000100800 */
[----:B----4-:R-:W4:Y:S01]  /*237c0*/  LDL.LU R7, [R1+0x330] ;  /* 0x0003300001077983 */ /* 0x010f220000300800 */
[----:B------:R-:W-:-:S03]  /*237d0*/  HADD2.F32 R10, -RZ, R17.H0_H0 ;  /* 0x20000011ff0a7230 */ /* 0x000fc60000004100 */
[----:B------:R0:W-:Y:S02]  /*237e0*/  STL [R1+0x49c], R6 ;  /* 0x00049c0601007387 */ /* 0x0001e40000100800 */
[----:B------:R-:W-:Y:S02]  /*237f0*/  FMUL R10, R10, R16 ;  /* 0x000000100a0a7220 */ /* 0x000fe40000400000 */
[----:B------:R2:W-:Y:S04]  /*23800*/  STL [R1+0x498], R5 ;  /* 0x0004980501007387 */ /* 0x0005e80000100800 */
[----:B------:R3:W-:Y:S01]  /*23810*/  STL [R1+0x494], R4 ;  /* 0x0004940401007387 */ /* 0x0007e20000100800 */
[----:B------:R-:W-:Y:S01]  /*23820*/  ULDC.64 UR4, c[0x0][0x208] ;  /* 0x0000820000047ab9 */ /* 0x000fe20000000a00 */
[----:B----4-:R-:W-:-:S02]  /*23830*/  FFMA R7, R7, R2, R10 ;  /* 0x0000000207077223 */ /* 0x010fc4000000000a */
[----:B------:R4:W5:Y:S01]  /*23840*/  LDL.LU R10, [R1+0x4a4] ;  /* 0x0004a400010a7983 */ /* 0x0009620000300800 */
[----:B------:R-:W-:Y:S02]  /*23850*/  ISETP.GT.AND P0, PT, R3, 0x29, PT ;  /* 0x000000290300780c */ /* 0x000fe40003f04270 */
[----:B0-----:R-:W-:Y:S02]  /*23860*/  F2FP.F16.F32.PACK_AB R6, RZ, R7 ;  /* 0x00000007ff06723e */ /* 0x001fe400000000ff */
[----:B------:R4:W5:Y:S02]  /*23870*/  LDL.LU R7, [R1+0x4a0] ;  /* 0x0004a00001077983 */ /* 0x0009640000300800 */
[----:B--2---:R-:W-:Y:S02]  /*23880*/  PRMT R5, R6, 0x7610, R5 ;  /* 0x0000761006057816 */ /* 0x004fe40000000005 */
        /* <DEDUP_REMOVED lines=9> */
[----:B-1----:R-:W2:Y:S01]  /*23920*/  LDL.64 R2, [R1+0x440] ;  /* 0x0004400001027983 */ /* 0x002ea20000100a00 */
[----:B------:R-:W-:-:S03]  /*23930*/  ULDC.64 UR4, c[0x0][0x208] ;  /* 0x0000820000047ab9 */ /* 0x000fc60000000a00 */
[----:B--2---:R0:W5:Y:S04]  /*23940*/  LDG.E.LTC128B.U16 R17, desc[UR4][R2.64+0x52] ;  /* 0x0000520402117981 */ /* 0x004168000c1e1520 */
[----:B------:R0:W5:Y:S02]  /*23950*/  LDL.LU.64 R2, [R1+0x498] ;  /* 0x0004980001027983 */ /* 0x0001640000300a00 */
.L_x_153:
[----:B------:R-:W-:Y:S05]  /*23960*/  BSYNC B1 ;  /* 0x0000000000017941 */ /* 0x000fea0003800000 */
.L_x_152:
        /* <DEDUP_REMOVED lines=11> */
[----:B---3--:R-:W-:Y:S02]  /*23a20*/  F2FP.F16.F32.PACK_AB R5, RZ, R6 ;  /* 0x00000006ff05723e */ /* 0x008fe400000000ff */
[----:B------:R2:W5:Y:S02]  /*23a30*/  LDL.LU R6, [R1+0x4a0] ;  /* 0x0004a00001067983 */ /* 0x0005640000300800 */
[----:B-1----:R-:W-:Y:S02]  /*23a40*/  PRMT R4, R5, 0x7610, R4 ;  /* 0x0000761005047816 */ /* 0x002fe40000000004 */
[----:B------:R2:W5:Y:S01]  /*23a50*/  LDL.LU R5, [R1+0x49c] ;  /* 0x00049c0001057983 */ /* 0x0005620000300800 */
[----:B------:R-:W-:-:S02]  /*23a60*/  ISETP.GT.AND P5, PT, R0, 0x8, P1 ;  /* 0x000000080000780c */ /* 0x000fc40000fa4270 */
[----:B0-----:R-:W-:Y:S02]  /*23a70*/  PRMT R3, R4, 0x7610, R3 ;  /* 0x0000761004037816 */ /* 0x001fe40000000003 */
[----:B------:R2:W5:Y:S04]  /*23a80*/  LDL.LU R4, [R1+0x498] ;  /* 0x0004980001047983 */ /* 0x0005680000300800 */
[----:B------:R0:W-:Y:S04]  /*23a90*/  @P4 STG.E.U16 desc[UR4][R8.64+0x52], R3 ;  /* 0x0000520308004986 */ /* 0x0001e8000c101504 */
[----:B0-----:R2:W5:Y:S01]  /*23aa0*/  LDL.LU R3, [R1+0x494] ;  /* 0x0004940001037983 */ /* 0x0015620000300800 */
[----:B------:R-:W-:Y:S04]  /*23ab0*/  BSSY B1, `(.L_x_154) ;  /* 0x0000007000017945 */ /* 0x000fe80003800000 */
[----:B------:R-:W-:Y:S05]  /*23ac0*/  @!P5 BRA `(.L_x_155) ;  /* 0x000000000014d947 */ /* 0x000fea0003800000 */
[----:B-----5:R0:W-:Y:S04]  /*23ad0*/  STL.64 [R1+0x498], R2 ;  /* 0x0004980201007387 */ /* 0x0201e80000100a00 */
[----:B0-----:R-:W3:Y:S01]  /*23ae0*/  LDL.64 R2, [R1+0x420] ;  /* 0x0004200001027983 */ /* 0x001ee20000100a00 */
[----:B------:R-:W-:-:S03]  /*23af0*/  ULDC.64 UR4, c[0x0][0x208] ;  /* 0x0000820000047ab9 */ /* 0x000fc60000000a00 */
[----:B---3--:R0:W5:Y:S04]  /*23b00*/  LDG.E.LTC128B.U16 R17, desc[UR4][R2.64+0x50] ;  /* 0x0000500402117981 */ /* 0x008168000c1e1520 */
[----:B------:R0:W5:Y:S02]  /*23b10*/  LDL.LU.64 R2, [R1+0x498] ;  /* 0x0004980001027983 */ /* 0x0001640000300a00 */
.L_x_155:
[----:B------:R-:W-:Y:S05]  /*23b20*/  BSYNC B1 ;  /* 0x0000000000017941 */ /* 0x000fea0003800000 */
.L_x_154:
[----:B------:R-:W-:Y:S04]  /*23b30*/  STL [R1+0x4ac], R9 ;  /* 0x0004ac0901007387 */ /* 0x000fe80000100800 */
[----:B------:R1:W-:Y:S04]  /*23b40*/  STL [R1+0x4a8], R8 ;  /* 0x0004a80801007387 */ /* 0x0003e80000100800 */
[----:B-1----:R-:W3:Y:S04]  /*23b50*/  LDL.LU R8, [R1+0x338] ;  /* 0x0003380001087983 */ /* 0x002ee80000300800 */
        /* <DEDUP_REMOVED lines=8> */
[----:B---3--:R-:W-:Y:S02]  /*23be0*/  FFMA R8, R8, R2, R9 ;  /* 0x0000000208087223 */ /* 0x008fe40000000009 */
        /* <DEDUP_REMOVED lines=18> */
.L_x_157:
[----:B------:R-:W-:Y:S05]  /*23d10*/  BSYNC B1 ;  /* 0x0000000000017941 */ /* 0x000fea0003800000 */
.L_x_156:
[----:B-----5:R-:W-:Y:S04]  /*23d20*/  STL [R1+0x4ac], R9 ;  /* 0x0004ac0901007387 */ /* 0x020fe80000100800 */
[----:B------:R2:W-:Y:S04]  /*23d30*/  STL [R1+0x4a8], R8 ;  /* 0x0004a80801007387 */ /* 0x0005e80000100800 */
[----:B--2---:R-:W2:Y:S04]  /*23d40*/  LDL.LU R8, [R1+0x33c] ;  /* 0x00033c0001087983 */ /* 0x004ea80000300800 */
[----:B------:R-:W-:Y:S04]  /*23d50*/  STL [R1+0x4a4], R7 ;  /* 0x0004a40701007387 */ /* 0x000fe80000100800 */
[----:B------:R-:W-:Y:S04]  /*23d60*/  STL [R1+0x4a0], R6 ;  /* 0x0004a00601007387 */ /* 0x000fe80000100800 */
[----:B------:R3:W-:Y:S04]  /*23d70*/  STL.64 [R1+0x498], R4 ;  /* 0x0004980401007387 */ /* 0x0007e80000100a00 */
[----:B---3--:R-:W3:Y:S01]  /*23d80*/  LDL.64 R4, [R1+0x428] ;  /* 0x0004280001047983 */ /* 0x008ee20000100a00 */
[----:B------:R-:W-:-:S03]  /*23d90*/  HADD2.F32 R9, -RZ, R17.H0_H0 ;  /* 0x20000011ff097230 */ /* 0x000fc60000004100 */
[----:B------:R0:W-:Y:S02]  /*23da0*/  STL [R1+0x494], R3 ;  /* 0x0004940301007387 */ /* 0x0001e40000100800 */
[----:B------:R-:W-:Y:S01]  /*23db0*/  FMUL R9, R9, R16 ;  /* 0x0000001009097220 */ /* 0x000fe20000400000 */
[----:B------:R-:W-:-:S03]  /*23dc0*/  ULDC.64 UR4, c[0x0][0x208] ;  /* 0x0000820000047ab9 */ /* 0x000fc60000000a00 */
[----:B--2---:R-:W-:Y:S02]  /*23dd0*/  FFMA R8, R8, R2, R9 ;  /* 0x0000000208087223 */ /* 0x004fe40000000009 */
        /* <DEDUP_REMOVED lines=8> */
[----:B---3--:R0:W-:Y:S04]  /*23e60*/  @P4 STG.E.U16 desc[UR4][R4.64+0x52], R3 ;  /* 0x0000520304004986 */ /* 0x0081e8000c101504 */
[----:B0-----:R2:W5:Y:S04]  /*23e70*/  LDL.LU.64 R4, [R1+0x498] ;  /* 0x0004980001047983 */ /* 0x0015680000300a00 */
[----:B------:R2:W5:Y:S01]  /*23e80*/  LDL.LU R3, [R1+0x494] ;  /* 0x0004940001037983 */ /* 0x0005620000300800 */
[----:B------:R-:W-:Y:S04]  /*23e90*/  BSSY B1, `(.L_x_158) ;  /* 0x0000004000017945 */ /* 0x000fe80003800000 */
[----:B------:R-:W-:Y:S05]  /*23ea0*/  @!P5 BRA `(.L_x_159) ;  /* 0x000000000008d947 */ /* 0x000fea0003800000 */
[----:B------:R-:W-:Y:S02]  /*23eb0*/  ULDC.64 UR4, c[0x0][0x208] ;  /* 0x0000820000047ab9 */ /* 0x000fe40000000a00 */
[----:B------:R0:W5:Y:S03]  /*23ec0*/  LDG.E.LTC128B.U16 R17, desc[UR4][R234.64+0x40] ;  /* 0x00004004ea117981 */ /* 0x000166000c1e1520 */
.L_x_159:
[----:B------:R-:W-:Y:S05]  /*23ed0*/  BSYNC B1 ;  /* 0x0000000000017941 */ /* 0x000fea0003800000 */
.L_x_158:
        /* <DEDUP_REMOVED lines=11> */
[----:B-1----:R-:W-:Y:S02]  /*23f90*/  F2FP.F16.F32.PACK_AB R5, RZ, R6 ;  /* 0x00000006ff05723e */ /* 0x002fe400000000ff */
[----:B------:R3:W5:Y:S02]  /*23fa0*/  LDL.LU R6, [R1+0x4a0] ;  /* 0x0004a00001067983 */ /* 0x0007640000300800 */
[----:B--2---:R-:W-:Y:S02]  /*23fb0*/  PRMT R4, R5, 0x7610, R4 ;  /* 0x0000761005047816 */ /* 0x004fe40000000004 */
[----:B------:R3:W5:Y:S01]  /*23fc0*/  LDL.LU R5, [R1+0x49c] ;  /* 0x00049c0001057983 */ /* 0x0007620000300800 */
[----:B------:R-:W-:-:S02]  /*23fd0*/  ISETP.GT.AND P4, PT, R0, 0x80, P2 ;  /* 0x000000800000780c */ /* 0x000fc40001784270 */
[----:B----4-:R-:W-:Y:S02]  /*23fe0*/  PRMT R3, R4, 0x7610, R3 ;  /* 0x0000761004037816 */ /* 0x010fe40000000003 */
[----:B------:R3:W5:Y:S04]  /*23ff0*/  LDL.LU R4, [R1+0x498] ;  /* 0x0004980001047983 */ /* 0x0007680000300800 */
[----:B------:R1:W-:Y:S04]  /*24000*/  @P5 STG.E.U16 desc[UR4][R12.64+0x40], R3 ;  /* 0x000040030c005986 */ /* 0x0003e8000c101504 */
[----:B-1----:R3:W5:Y:S01]  /*24010*/  LDL.LU R3, [R1+0x494] ;  /* 0x0004940001037983 */ /* 0x0027620000300800 */
[----:B------:R-:W-:Y:S04]  /*24020*/  BSSY B1, `(.L_x_160) ;  /* 0x0000004000017945 */ /* 0x000fe80003800000 */
[----:B------:R-:W-:Y:S05]  /*24030*/  @!P4 BRA `(.L_x_161) ;  /* 0x000000000008c947 */ /* 0x000fea0003800000 */
[----:B------:R-:W-:Y:S02]  /*24040*/  ULDC.64 UR4, c[0x0][0x208] ;  /* 0x0000820000047ab9 */ /* 0x000fe40000000a00 */
[----:B------:R1:W5:Y:S03]  /*24050*/  LDG.E.LTC128B.U16 R17, desc[UR4][R234.64+0x42] ;  /* 0x00004204ea117981 */ /* 0x000366000c1e1520 */
.L_x_161:
[----:B------:R-:W-:Y:S05]  /*24060*/  BSYNC B1 ;  /* 0x0000000000017941 */ /* 0x000fea0003800000 */
.L_x_160:
        /* <DEDUP_REMOVED lines=24> */
.L_x_163:
[----:B------:R-:W-:Y:S05]  /*241f0*/  BSYNC B1 ;  /* 0x0000000000017941 */ /* 0x000fea0003800000 */
.L_x_162:
[----:B------:R-:W-:Y:S04]  /*24200*/  STL [R1+0x4ac], R9 ;  /* 0x0004ac0901007387 */ /* 0x000fe80000100800 */
[----:B------:R3:W-:Y:S04]  /*24210*/  STL [R1+0x4a8], R8 ;  /* 0x0004a80801007387 */ /* 0x0007e80000100800 */
[----:B---3--:R-:W3:Y:S04]  /*24220*/  LDL.LU R8, [R1+0x308] ;  /* 0x0003080001087983 */ /* 0x008ee80000300800 */
[----:B-----5:R-:W-:Y:S04]  /*24230*/  STL [R1+0x4a4], R7 ;  /* 0x0004a40701007387 */ /* 0x020fe80000100800 */
[----:B------:R-:W-:Y:S04]  /*24240*/  STL [R1+0x4a0], R6 ;  /* 0x0004a00601007387 */ /* 0x000fe80000100800 */
[----:B------:R4:W-:Y:S04]  /*24250*/  STL.64 [R1+0x498], R4 ;  /* 0x0004980401007387 */ /* 0x0009e80000100a00 */
[----:B----4-:R-:W4:Y:S01]  /*24260*/  LDL.64 R4, [R1+0x400] ;  /* 0x0004000001047983 */ /* 0x010f220000100a00 */
        /* <DEDUP_REMOVED lines=11> */
[----:B-1----:R-:W-:Y:S02]  /*24320*/  PRMT R3, R6, 0x7610, R3 ;  /* 0x0000761006037816 */ /* 0x002fe40000000003 */
[----:B------:R3:W5:Y:S04]  /*24330*/  LDL.LU R6, [R1+0x4a0] ;  /* 0x0004a00001067983 */ /* 0x0007680000300800 */
[----:B----4-:R1:W-:Y:S04]  /*24340*/  @P5 STG.E.U16 desc[UR4][R4.64+0x40], R3 ;  /* 0x0000400304005986 */ /* 0x0103e8000c101504 */
[----:B-1----:R3:W5:Y:S04]  /*24350*/  LDL.LU.64 R4, [R1+0x498] ;  /* 0x0004980001047983 */ /* 0x0027680000300a00 */
[----:B------:R3:W5:Y:S01]  /*24360*/  LDL.LU R3, [R1+0x494] ;  /* 0x0004940001037983 */ /* 0x0007620000300800 */
[----:B------:R-:W-:Y:S04]  /*24370*/  BSSY B1, `(.L_x_164) ;  /* 0x0000004000017945 */ /* 0x000fe80003800000 */
[----:B------:R-:W-:Y:S05]  /*24380*/  @!P4 BRA `(.L_x_165) ;  /* 0x000000000008c947 */ /* 0x000fea0003800000 */
[----:B------:R-:W-:Y:S02]  /*24390*/  ULDC.64 UR4, c[0x0][0x208] ;  /* 0x0000820000047ab9 */ /* 0x000fe40000000a00 */
[----:B------:R1:W5:Y:S03]  /*243a0*/  LDG.E.LTC128B.U16 R17, desc[UR4][R232.64+0x42] ;  /* 0x00004204e8117981 */ /* 0x000366000c1e1520 */
.L_x_165:
[----:B------:R-:W-:Y:S05]  /*243b0*/  BSYNC B1 ;  /* 0x0000000000017941 */ /* 0x000fea0003800000 */
.L_x_164:
[----:B-----5:R-:W-:Y:S04]  /*243c0*/  STL [R1+0x4ac], R9 ;  /* 0x0004ac0901007387 */ /* 0x020fe80000100800 */
[----:B------:R4:W-:Y:S04]  /*243d0*/  STL [R1+0x4a8], R8 ;  /* 0x0004a80801007387 */ /* 0x0009e80000100800 */
[----:B----4-:R-:W4:Y:S04]  /*243e0*/  LDL.LU R8, [R1+0x30c] ;  /* 0x00030c0001087983 */ /* 0x010f280000300800 */
[----:B------:R-:W-:Y:S04]  /*243f0*/  STL [R1+0x4a4], R7 ;  /* 0x0004a40701007387 */ /* 0x000fe80000100800 */
[----:B------:R-:W-:Y:S04]  /*24400*/  STL [R1+0x4a0], R6 ;  /* 0x0004a00601007387 */ /* 0x000fe80000100800 */
[----:B------:R0:W-:Y:S04]  /*24410*/  STL.64 [R1+0x498], R4 ;  /* 0x0004980401007387 */ /* 0x0001e80000100a00 */
[----:B0-----:R-:W2:Y:S01]  /*24420*/  LDL.64 R4, [R1+0x400] ;  /* 0x0004000001047983 */ /* 0x001ea20000100a00 */
        /* <DEDUP_REMOVED lines=18> */
[----:B------:R-:W-:Y:S02]  /*24550*/  ULDC.64 UR4, c[0x0][0x208] ;  /* 0x0000820000047ab9 */ /* 0x000fe40000000a00 */
[----:B------:R0:W5:Y:S03]  /*24560*/  LDG.E.LTC128B.U16 R17, desc[UR4][R234.64+0x50] ;  /* 0x00005004ea117981 */ /* 0x000166000c1e1520 */
.L_x_167:
[----:B------:R-:W-:Y:S05]  /*24570*/  BSYNC B1 ;  /* 0x0000000000017941 */ /* 0x000fea0003800000 */
.L_x_166:
        /* <DEDUP_REMOVED lines=11> */
[----:B-1----:R-:W-:Y:S02]  /*24630*/  F2FP.F16.F32.PACK_AB R5, RZ, R6 ;  /* 0x00000006ff05723e */ /* 0x002fe400000000ff */
[----:B------:R2:W5:Y:S02]  /*24640*/  LDL.LU R6, [R1+0x4a0] ;  /* 0x0004a00001067983 */ /* 0x0005640000300800 */
[----:B---3--:R-:W-:Y:S02]  /*24650*/  PRMT R4, R5, 0x7610, R4 ;  /* 0x0000761005047816 */ /* 0x008fe40000000004 */
        /* <DEDUP_REMOVED lines=10> */
.L_x_169:
[----:B------:R-:W-:Y:S05]  /*24700*/  BSYNC B1 ;  /* 0x0000000000017941 */ /* 0x000fea0003800000 */
.L_x_168:
        /* <DEDUP_REMOVED lines=13> */
[----:B0-----:R-:W-:Y:S02]  /*247e0*/  PRMT R4, R5, 0x7610, R4 ;  /* 0x0000761005047816 */ /* 0x001fe40000000004 */
[----:B------:R3:W5:Y:S01]  /*247f0*/  LDL.LU R5, [R1+0x49c] ;  /* 0x00049c0001057983 */ /* 0x0007620000300800 */
[----:B------:R-:W-:-:S02]  /*24800*/  ISETP.GT.AND P5, PT, R0, 0x88, P1 ;  /* 0x000000880000780c */ /* 0x000fc40000fa4270 */
[----:B--2---:R-:W-:Y:S02]  /*24810*/  PRMT R3, R4, 0x7610, R3 ;  /* 0x0000761004037816 */ /* 0x004fe40000000003 */
[----:B------:R3:W5:Y:S04]  /*24820*/  LDL.LU R4, [R1+0x498] ;  /* 0x0004980001047983 */ /* 0x0007680000300800 */
[----:B------:R0:W-:Y:S04]  /*24830*/  @P4 STG.E.U16 desc[UR4][R12.64+0x52], R3 ;  /* 0x000052030c004986 */ /* 0x0001e8000c101504 */
[----:B0-----:R3:W5:Y:S01]  /*24840*/  LDL.LU R3, [R1+0x494] ;  /* 0x0004940001037983 */ /* 0x0017620000300800 */
[----:B------:R-:W-:Y:S04]  /*24850*/  BSSY B1, `(.L_x_170) ;  /* 0x0000004000017945 */ /* 0x000fe80003800000 */
[----:B------:R-:W-:Y:S05]  /*24860*/  @!P5 BRA `(.L_x_171) ;  /* 0x000000000008d947 */ /* 0x000fea0003800000 */
[----:B------:R-:W-:Y:S02]  /*24870*/  ULDC.64 UR4, c[0x0][0x208] ;  /* 0x0000820000047ab9 */ /* 0x000fe40000000a00 */
[----:B------:R0:W5:Y:S03]  /*24880*/  LDG.E.LTC128B.U16 R17, desc[UR4][R232.64+0x50] ;  /* 0x00005004e8117981 */ /* 0x000166000c1e1520 */
.L_x_171:
[----:B------:R-:W-:Y:S05]  /*24890*/  BSYNC B1 ;  /* 0x0000000000017941 */ /* 0x000fea0003800000 */
.L_x_170:
[----:B------:R-:W-:Y:S04]  /*248a0*/  STL [R1+0x4ac], R9 ;  /* 0x0004ac0901007387 */ /* 0x000fe80000100800 */
[----:B------:R2:W-:Y:S04]  /*248b0*/  STL [R1+0x4a8], R8 ;  /* 0x0004a80801007387 */ /* 0x0005e80000100800 */
[----:B--2---:R-:W2:Y:S04]  /*248c0*/  LDL.LU R8, [R1+0x318] ;  /* 0x0003180001087983 */ /* 0x004ea80000300800 */
        /* <DEDUP_REMOVED lines=24> */
.L_x_173:
[----:B------:R-:W-:Y:S05]  /*24a50*/  BSYNC B1 ;  /* 0x0000000000017941 */ /* 0x000fea0003800000 */
.L_x_172:
        /* <DEDUP_REMOVED lines=27> */
.L_x_175:
[----:B------:R-:W-:Y:S05]  /*24c10*/  BSYNC B1 ;  /* 0x0000000000017941 */ /* 0x000fea0003800000 */
.L_x_174:
        /* <DEDUP_REMOVED lines=24> */
.L_x_177:
[----:B------:R-:W-:Y:S05]  /*24da0*/  BSYNC B1 ;  /* 0x0000000000017941 */ /* 0x000fea0003800000 */
.L_x_176:
        /* <DEDUP_REMOVED lines=24> */
.L_x_179:
[----:B------:R-:W-:Y:S05]  /*24f30*/  BSYNC B1 ;  /* 0x0000000000017941 */ /* 0x000fea0003800000 */
.L_x_178:
        /* <DEDUP_REMOVED lines=13> */
[----:B-1----:R-:W-:Y:S02]  /*25010*/  PRMT R4, R5, 0x7610, R4 ;  /* 0x0000761005047816 */ /* 0x002fe40000000004 */
[----:B------:R2:W5:Y:S01]  /*25020*/  LDL.LU R5, [R1+0x49c] ;  /* 0x00049c0001057983 */ /* 0x0005620000300800 */
[----:B------:R-:W-:-:S02]  /*25030*/  ISETP.GT.AND P4, PT, R0, 0x108, P2 ;  /* 0x000001080000780c */ /* 0x000fc40001784270 */
[----:B---3--:R-:W-:Y:S02]  /*25040*/  PRMT R3, R4, 0x7610, R3 ;  /* 0x0000761004037816 */ /* 0x008fe40000000003 */
[----:B------:R2:W5:Y:S04]  /*25050*/  LDL.LU R4, [R1+0x498] ;  /* 0x0004980001047983 */ /* 0x0005680000300800 */
[----:B------:R1:W-:Y:S04]  /*25060*/  @P5 STG.E.U16 desc[UR4][R236.64+0x40], R3 ;  /* 0x00004003ec005986 */ /* 0x0003e8000c101504 */
[----:B-1----:R2:W5:Y:S01]  /*25070*/  LDL.LU R3, [R1+0x494] ;  /* 0x0004940001037983 */ /* 0x0025620000300800 */
[----:B------:R-:W-:Y:S04]  /*25080*/  BSSY B1, `(.L_x_180) ;  /* 0x0000004000017945 */ /* 0x000fe80003800000 */
[----:B------:R-:W-:Y:S05]  /*25090*/  @!P4 BRA `(.L_x_181) ;  /* 0x000000000008c947 */ /* 0x000fea0003800000 */
[----:B------:R-:W-:Y:S02]  /*250a0*/  ULDC.64 UR4, c[0x0][0x208] ;  /* 0x0000820000047ab9 */ /* 0x000fe40000000a00 */
[----:B------:R1:W5:Y:S03]  /*250b0*/  LDG.E.LTC128B.U16 R17, desc[UR4][R18.64+0x42] ;  /* 0x0000420412117981 */ /* 0x000366000c1e1520 */
.L_x_181:
[----:B------:R-:W-:Y:S05]  /*250c0*/  BSYNC B1 ;  /* 0x0000000000017941 */ /* 0x000fea0003800000 */
.L_x_180:
        /* <DEDUP_REMOVED lines=24> */
.L_x_183:
[----:B------:R-:W-:Y:S05]  /*25250*/  BSYNC B1 ;  /* 0x0000000000017941 */ /* 0x000fea0003800000 */
.L_x_182:
[----:B------:R-:W-:Y:S04]  /*25260*/  STL [R1+0x4a4], R9 ;  /* 0x0004a40901007387 */ /* 0x000fe80000100800 */
[----:B------:R2:W-:Y:S04]  /*25270*/  STL [R1+0x4a0], R8 ;  /* 0x0004a00801007387 */ /* 0x0005e80000100800 */
[----:B--2---:R-:W2:Y:S01]  /*25280*/  LDL.LU R8, [R1+0x2f0] ;  /* 0x0002f00001087983 */ /* 0x004ea20000300800 */
[----:B-----5:R-:W-:-:S03]  /*25290*/  HADD2.F32 R9, -RZ, R17.H0_H0 ;  /* 0x20000011ff097230 */ /* 0x020fc60000004100 */
        /* <DEDUP_REMOVED lines=20> */
.L_x_185:
[----:B------:R-:W-:Y:S05]  /*253e0*/  BSYNC B1 ;  /* 0x0000000000017941 */ /* 0x000fea0003800000 */
.L_x_184:
        /* <DEDUP_REMOVED lines=24> */
.L_x_187:
[----:B------:R-:W-:Y:S05]  /*25570*/  BSYNC B1 ;  /* 0x0000000000017941 */ /* 0x000fea0003800000 */
.L_x_186:
        /* <DEDUP_REMOVED lines=24> */
.L_x_189:
[----:B------:R-:W-:Y:S05]  /*25700*/  BSYNC B1 ;  /* 0x0000000000017941 */ /* 0x000fea0003800000 */
.L_x_188:
        /* <DEDUP_REMOVED lines=24> */
.L_x_191:
[----:B------:R-:W-:Y:S05]  /*25890*/  BSYNC B1 ;  /* 0x0000000000017941 */ /* 0x000fea0003800000 */
.L_x_190:
        /* <DEDUP_REMOVED lines=24> */
.L_x_193:
[----:B------:R-:W-:Y:S05]  /*25a20*/  BSYNC B1 ;  /* 0x0000000000017941 */ /* 0x000fea0003800000 */
.L_x_192:
        /* <DEDUP_REMOVED lines=24> */
.L_x_195:
[----:B------:R-:W-:Y:S05]  /*25bb0*/  BSYNC B1 ;  /* 0x0000000000017941 */ /* 0x000fea0003800000 */
.L_x_194:
        /* <DEDUP_REMOVED lines=24> */
.L_x_197:
[----:B------:R-:W-:Y:S05]  /*25d40*/  BSYNC B1 ;  /* 0x0000000000017941 */ /* 0x000fea0003800000 */
.L_x_196:
        /* <DEDUP_REMOVED lines=24> */
.L_x_199:
[----:B------:R-:W-:Y:S05]  /*25ed0*/  BSYNC B1 ;  /* 0x0000000000017941 */ /* 0x000fea0003800000 */
.L_x_198:
        /* <DEDUP_REMOVED lines=24> */
.L_x_201:
[----:B------:R-:W-:Y:S05]  /*26060*/  BSYNC B1 ;  /* 0x0000000000017941 */ /* 0x000fea0003800000 */
.L_x_200:
        /* <DEDUP_REMOVED lines=24> */
.L_x_203:
[----:B------:R-:W-:Y:S05]  /*261f0*/  BSYNC B1 ;  /* 0x0000000000017941 */ /* 0x000fea0003800000 */
.L_x_202:
        /* <DEDUP_REMOVED lines=24> */
.L_x_205:
[----:B------:R-:W-:Y:S05]  /*26380*/  BSYNC B1 ;  /* 0x0000000000017941 */ /* 0x000fea0003800000 */
.L_x_204:
[----:B------:R-:W-:Y:S04]  /*26390*/  STL [R1+0x4a4], R8 ;  /* 0x0004a40801007387 */ /* 0x000fe80000100800 */
[----:B-----5:R3:W-:Y:S04]  /*263a0*/  STL [R1+0x4a0], R7 ;  /* 0x0004a00701007387 */ /* 0x0207e80000100800 */
        /* <DEDUP_REMOVED lines=10> */
[----:B----4-:R-:W-:Y:S02]  /*26450*/  F2FP.F16.F32.PACK_AB R6, RZ, R7 ;  /* 0x00000007ff06723e */ /* 0x010fe400000000ff */
[----:B------:R3:W5:Y:S02]  /*26460*/  LDL.LU R7, [R1+0x4a0] ;  /* 0x0004a00001077983 */ /* 0x0007640000300800 */
[----:B0-----:R-:W-:Y:S02]  /*26470*/  PRMT R5, R6, 0x7610, R5 ;  /* 0x0000761006057816 */ /* 0x001fe40000000005 */
[----:B------:R3:W5:Y:S01]  /*26480*/  LDL.LU R6, [R1+0x49c] ;  /* 0x00049c0001067983 */ /* 0x0007620000300800 */
[----:B------:R-:W-:-:S02]  /*26490*/  ISETP.GT.AND P1, PT, R0, RZ, P3 ;  /* 0x000000ff0000720c */ /* 0x000fc40001f24270 */
[----:B--2---:R-:W-:Y:S02]  /*264a0*/  PRMT R4, R5, 0x7610, R4 ;  /* 0x0000761005047816 */ /* 0x004fe40000000004 */
[----:B------:R3:W5:Y:S04]  /*264b0*/  LDL.LU R5, [R1+0x498] ;  /* 0x0004980001057983 */ /* 0x0007680000300800 */
[----:B------:R0:W-:Y:S04]  /*264c0*/  @P0 STG.E.U16 desc[UR4][R22.64+0x52], R4 ;  /* 0x0000520416000986 */ /* 0x0001e8000c101504 */
[----:B0-----:R3:W5:Y:S01]  /*264d0*/  LDL.LU R4, [R1+0x494] ;  /* 0x0004940001047983 */ /* 0x0017620000300800 */
[----:B------:R-:W-:Y:S04]  /*264e0*/  BSSY B1, `(.L_x_206) ;  /* 0x0000007000017945 */ /* 0x000fe80003800000 */
[----:B------:R-:W-:Y:S05]  /*264f0*/  @!P1 BRA `(.L_x_207) ;  /* 0x0000000000149947 */ /* 0x000fea0003800000 */
[----:B------:R0:W-:Y:S04]  /*26500*/  STL.64 [R1+0x498], R2 ;  /* 0x0004980201007387 */ /* 0x0001e80000100a00 */
[----:B0-----:R-:W2:Y:S01]  /*26510*/  LDL.64 R2, [R1+0x440] ;  /* 0x0004400001027983 */ /* 0x001ea20000100a00 */
[----:B------:R-:W-:-:S03]  /*26520*/  ULDC.64 UR4, c[0x0][0x208] ;  /* 0x0000820000047ab9 */ /* 0x000fc60000000a00 */
[----:B--2---:R0:W5:Y:S04]  /*26530*/  LDG.E.LTC128B.U16 R17, desc[UR4][R2.64+0x60] ;  /* 0x0000600402117981 */ /* 0x004168000c1e1520 */
[----:B------:R0:W5:Y:S02]  /*26540*/  LDL.LU.64 R2, [R1+0x498] ;  /* 0x0004980001027983 */ /* 0x0001640000300a00 */
.L_x_207:
[----:B------:R-:W-:Y:S05]  /*26550*/  BSYNC B1 ;  /* 0x0000000000017941 */ /* 0x000fea0003800000 */
.L_x_206:
[----:B------:R-:W-:Y:S04]  /*26560*/  STL [R1+0x4a4], R10 ;  /* 0x0004a40a01007387 */ /* 0x000fe80000100800 */
[----:B-----5:R2:W-:Y:S04]  /*26570*/  STL [R1+0x4a0], R7 ;  /* 0x0004a00701007387 */ /* 0x0205e80000100800 */
[----:B--2---:R-:W2:Y:S01]  /*26580*/  LDL.LU R7, [R1+0x2a0] ;  /* 0x0002a00001077983 */ /* 0x004ea20000300800 */
[----:B-1----:R-:W-:-:S03]  /*26590*/  HADD2.F32 R10, -RZ, R17.H0_H0 ;  /* 0x20000011ff0a7230 */ /* 0x002fc60000004100 */
        /* <DEDUP_REMOVED lines=8> */
[----:B-1----:R-:W-:Y:S02]  /*26620*/  F2FP.F16.F32.PACK_AB R6, RZ, R7 ;  /* 0x00000007ff06723e */ /* 0x002fe400000000ff */
[----:B------:R2:W5:Y:S02]  /*26630*/  LDL.LU R7, [R1+0x4a0] ;  /* 0x0004a00001077983 */ /* 0x0005640000300800 */
[----:B----4-:R-:W-:Y:S02]  /*26640*/  PRMT R5, R6, 0x7610, R5 ;  /* 0x0000761006057816 */ /* 0x010fe40000000005 */
[----:B------:R2:W5:Y:S01]  /*26650*/  LDL.LU R6, [R1+0x49c] ;  /* 0x00049c0001067983 */ /* 0x0005620000300800 */
[----:B------:R-:W-:-:S02]  /*26660*/  ISETP.GT.AND P0, PT, R0, RZ, P2 ;  /* 0x000000ff0000720c */ /* 0x000fc40001704270 */
[----:B---3--:R-:W-:Y:S02]  /*26670*/  PRMT R4, R5, 0x7610, R4 ;  /* 0x0000761005047816 */ /* 0x008fe40000000004 */
[----:B------:R2:W5:Y:S04]  /*26680*/  LDL.LU R5, [R1+0x498] ;  /* 0x0004980001057983 */ /* 0x0005680000300800 */
[----:B------:R1:W-:Y:S04]  /*26690*/  @P1 STG.E.U16 desc[UR4][R8.64+0x60], R4 ;  /* 0x0000600408001986 */ /* 0x0003e8000c101504 */
[----:B-1----:R2:W5:Y:S01]  /*266a0*/  LDL.LU R4, [R1+0x494] ;  /* 0x0004940001047983 */ /* 0x0025620000300800 */
[----:B------:R-:W-:Y:S04]  /*266b0*/  BSSY B1, `(.L_x_208) ;  /* 0x0000007000017945 */ /* 0x000fe80003800000 */
[----:B------:R-:W-:Y:S05]  /*266c0*/  @!P0 BRA `(.L_x_209) ;  /* 0x0000000000148947 */ /* 0x000fea0003800000 */
[----:B------:R0:W-:Y:S04]  /*266d0*/  STL.64 [R1+0x498], R2 ;  /* 0x0004980201007387 */ /* 0x0001e80000100a00 */
[----:B0-----:R-:W3:Y:S01]  /*266e0*/  LDL.64 R2, [R1+0x440] ;  /* 0x0004400001027983 */ /* 0x001ee20000100a00 */
[----:B------:R-:W-:-:S03]  /*266f0*/  ULDC.64 UR4, c[0x0][0x208] ;  /* 0x0000820000047ab9 */ /* 0x000fc60000000a00 */
[----:B---3--:R1:W5:Y:S04]  /*26700*/  LDG.E.LTC128B.U16 R17, desc[UR4][R2.64+0x62] ;  /* 0x0000620402117981 */ /* 0x008368000c1e1520 */
[----:B------:R1:W5:Y:S02]  /*26710*/  LDL.LU.64 R2, [R1+0x498] ;  /* 0x0004980001027983 */ /* 0x0003640000300a00 */
.L_x_209:
[----:B------:R-:W-:Y:S05]  /*26720*/  BSYNC B1 ;  /* 0x0000000000017941 */ /* 0x000fea0003800000 */
.L_x_208:
        /* <DEDUP_REMOVED lines=27> */
.L_x_211:
[----:B------:R-:W-:Y:S05]  /*268e0*/  BSYNC B1 ;  /* 0x0000000000017941 */ /* 0x000fea0003800000 */
.L_x_210:
        /* <DEDUP_REMOVED lines=30> */
.L_x_213:
[----:B------:R-:W-:Y:S05]  /*26ad0*/  BSYNC B1 ;  /* 0x0000000000017941 */ /* 0x000fea0003800000 */
.L_x_212:
        /* <DEDUP_REMOVED lines=31> */
.L_x_215:
[----:B------:R-:W-:Y:S05]  /*26cd0*/  BSYNC B1 ;  /* 0x0000000000017941 */ /* 0x000fea0003800000 */
.L_x_214:
        /* <DEDUP_REMOVED lines=28> */
.L_x_217:
[----:B------:R-:W-:Y:S05]  /*26ea0*/  BSYNC B1 ;  /* 0x0000000000017941 */ /* 0x000fea0003800000 */
.L_x_216:
        /* <DEDUP_REMOVED lines=27> */
.L_x_219:
[----:B------:R-:W-:Y:S05]  /*27060*/  BSYNC B1 ;  /* 0x0000000000017941 */ /* 0x000fea0003800000 */
.L_x_218:
        /* <DEDUP_REMOVED lines=30> */
.L_x_221:
[----:B------:R-:W-:Y:S05]  /*27250*/  BSYNC B1 ;  /* 0x0000000000017941 */ /* 0x000fea0003800000 */
.L_x_220:
        /* <DEDUP_REMOVED lines=27> */
.L_x_223:
[----:B------:R-:W-:Y:S05]  /*27410*/  BSYNC B1 ;  /* 0x0000000000017941 */ /* 0x000fea0003800000 */
.L_x_222:
        /* <DEDUP_REMOVED lines=24> */
.L_x_225:
[----:B------:R-:W-:Y:S05]  /*275a0*/  BSYNC B1 ;  /* 0x0000000000017941 */ /* 0x000fea0003800000 */
.L_x_224:
        /* <DEDUP_REMOVED lines=24> */
.L_x_227:
[----:B------:R-:W-:Y:S05]  /*27730*/  BSYNC B1 ;  /* 0x0000000000017941 */ /* 0x000fea0003800000 */
.L_x_226:
        /* <DEDUP_REMOVED lines=27> */
.L_x_229:
[----:B------:R-:W-:Y:S05]  /*278f0*/  BSYNC B1 ;  /* 0x0000000000017941 */ /* 0x000fea0003800000 */
.L_x_228:
        /* <DEDUP_REMOVED lines=27> */
.L_x_231:
[----:B------:R-:W-:Y:S05]  /*27ab0*/  BSYNC B1 ;  /* 0x0000000000017941 */ /* 0x000fea0003800000 */
.L_x_230:
        /* <DEDUP_REMOVED lines=24> */
.L_x_233:
[----:B------:R-:W-:Y:S05]  /*27c40*/  BSYNC B1 ;  /* 0x0000000000017941 */ /* 0x000fea0003800000 */
.L_x_232:
        /* <DEDUP_REMOVED lines=24> */
.L_x_235:
[----:B------:R-:W-:Y:S05]  /*27dd0*/  BSYNC B1 ;  /* 0x0000000000017941 */ /* 0x000fea0003800000 */
.L_x_234:
        /* <DEDUP_REMOVED lines=27> */
.L_x_237:
[----:B------:R-:W-:Y:S05]  /*27f90*/  BSYNC B1 ;  /* 0x0000000000017941 */ /* 0x000fea0003800000 */
.L_x_236:
        /* <DEDUP_REMOVED lines=27> */
.L_x_239:
[----:B------:R-:W-:Y:S05]  /*28150*/  BSYNC B1 ;  /* 0x0000000000017941 */ /* 0x000fea0003800000 */
.L_x_238:
        /* <DEDUP_REMOVED lines=24> */
.L_x_241:
[----:B------:R-:W-:Y:S05]  /*282e0*/  BSYNC B1 ;  /* 0x0000000000017941 */ /* 0x000fea0003800000 */
.L_x_240:
        /* <DEDUP_REMOVED lines=24> */
.L_x_243:
[----:B------:R-:W-:Y:S05]  /*28470*/  BSYNC B1 ;  /* 0x0000000000017941 */ /* 0x000fea0003800000 */
.L_x_242:
        /* <DEDUP_REMOVED lines=24> */
.L_x_245:
[----:B------:R-:W-:Y:S05]  /*28600*/  BSYNC B1 ;  /* 0x0000000000017941 */ /* 0x000fea0003800000 */
.L_x_244:
        /* <DEDUP_REMOVED lines=24> */
.L_x_247:
[----:B------:R-:W-:Y:S05]  /*28790*/  BSYNC B1 ;  /* 0x0000000000017941 */ /* 0x000fea0003800000 */
.L_x_246:
        /* <DEDUP_REMOVED lines=24> */
.L_x_249:
[----:B------:R-:W-:Y:S05]  /*28920*/  BSYNC B1 ;  /* 0x0000000000017941 */ /* 0x000fea0003800000 */
.L_x_248:
        /* <DEDUP_REMOVED lines=24> */
.L_x_251:
[----:B------:R-:W-:Y:S05]  /*28ab0*/  BSYNC B1 ;  /* 0x0000000000017941 */ /* 0x000fea0003800000 */
.L_x_250:
        /* <DEDUP_REMOVED lines=24> */
.L_x_253:
[----:B------:R-:W-:Y:S05]  /*28c40*/  BSYNC B1 ;  /* 0x0000000000017941 */ /* 0x000fea0003800000 */
.L_x_252:
        /* <DEDUP_REMOVED lines=24> */
.L_x_255:
[----:B------:R-:W-:Y:S05]  /*28dd0*/  BSYNC B1 ;  /* 0x0000000000017941 */ /* 0x000fea0003800000 */
.L_x_254:
        /* <DEDUP_REMOVED lines=24> */
.L_x_257:
[----:B------:R-:W-:Y:S05]  /*28f60*/  BSYNC B1 ;  /* 0x0000000000017941 */ /* 0x000fea0003800000 */
.L_x_256:
        /* <DEDUP_REMOVED lines=24> */
.L_x_259:
[----:B------:R-:W-:Y:S05]  /*290f0*/  BSYNC B1 ;  /* 0x0000000000017941 */ /* 0x000fea0003800000 */
.L_x_258:
        /* <DEDUP_REMOVED lines=24> */
.L_x_261:
[----:B------:R-:W-:Y:S05]  /*29280*/  BSYNC B1 ;  /* 0x0000000000017941 */ /* 0x000fea0003800000 */
.L_x_260:
        /* <DEDUP_REMOVED lines=24> */
.L_x_263:
[----:B------:R-:W-:Y:S05]  /*29410*/  BSYNC B1 ;  /* 0x0000000000017941 */ /* 0x000fea0003800000 */
.L_x_262:
        /* <DEDUP_REMOVED lines=24> */
.L_x_265:
[----:B------:R-:W-:Y:S05]  /*295a0*/  BSYNC B1 ;  /* 0x0000000000017941 */ /* 0x000fea0003800000 */
.L_x_264:
        /* <DEDUP_REMOVED lines=24> */
.L_x_267:
[----:B------:R-:W-:Y:S05]  /*29730*/  BSYNC B1 ;  /* 0x0000000000017941 */ /* 0x000fea0003800000 */
.L_x_266:
        /* <DEDUP_REMOVED lines=24> */
.L_x_269:
[----:B------:R-:W-:Y:S05]  /*298c0*/  BSYNC B1 ;  /* 0x0000000000017941 */ /* 0x000fea0003800000 */
.L_x_268:
        /* <DEDUP_REMOVED lines=28> */
.L_x_271:
[----:B------:R-:W-:Y:S05]  /*29a90*/  BSYNC B1 ;  /* 0x0000000000017941 */ /* 0x000fea0003800000 */
.L_x_270:
        /* <DEDUP_REMOVED lines=28> */
.L_x_273:
[----:B------:R-:W-:Y:S05]  /*29c60*/  BSYNC B1 ;  /* 0x0000000000017941 */ /* 0x000fea0003800000 */
.L_x_272:
        /* <DEDUP_REMOVED lines=27> */
.L_x_275:
[----:B------:R-:W-:Y:S05]  /*29e20*/  BSYNC B1 ;  /* 0x0000000000017941 */ /* 0x000fea0003800000 */
.L_x_274:
        /* <DEDUP_REMOVED lines=30> */
.L_x_277:
[----:B------:R-:W-:Y:S05]  /*2a010*/  BSYNC B1 ;  /* 0x0000000000017941 */ /* 0x000fea0003800000 */
.L_x_276:
        /* <DEDUP_REMOVED lines=31> */
.L_x_279:
[----:B------:R-:W-:Y:S05]  /*2a210*/  BSYNC B1 ;  /* 0x0000000000017941 */ /* 0x000fea0003800000 */
.L_x_278:
        /* <DEDUP_REMOVED lines=28> */
.L_x_281:
[----:B------:R-:W-:Y:S05]  /*2a3e0*/  BSYNC B1 ;  /* 0x0000000000017941 */ /* 0x000fea0003800000 */
.L_x_280:
        /* <DEDUP_REMOVED lines=27> */
.L_x_283:
[----:B------:R-:W-:Y:S05]  /*2a5a0*/  BSYNC B1 ;  /* 0x0000000000017941 */ /* 0x000fea0003800000 */
.L_x_282:
        /* <DEDUP_REMOVED lines=30> */
.L_x_285:
[----:B------:R-:W-:Y:S05]  /*2a790*/  BSYNC B1 ;  /* 0x0000000000017941 */ /* 0x000fea0003800000 */
.L_x_284:
        /* <DEDUP_REMOVED lines=27> */
.L_x_287:
[----:B------:R-:W-:Y:S05]  /*2a950*/  BSYNC B1 ;  /* 0x0000000000017941 */ /* 0x000fea0003800000 */
.L_x_286:
        /* <DEDUP_REMOVED lines=24> */
.L_x_289:
[----:B------:R-:W-:Y:S05]  /*2aae0*/  BSYNC B1 ;  /* 0x0000000000017941 */ /* 0x000fea0003800000 */
.L_x_288:
        /* <DEDUP_REMOVED lines=24> */
.L_x_291:
[----:B------:R-:W-:Y:S05]  /*2ac70*/  BSYNC B1 ;  /* 0x0000000000017941 */ /* 0x000fea0003800000 */
.L_x_290:
        /* <DEDUP_REMOVED lines=27> */
.L_x_293:
[----:B------:R-:W-:Y:S05]  /*2ae30*/  BSYNC B1 ;  /* 0x0000000000017941 */ /* 0x000fea0003800000 */
.L_x_292:
        /* <DEDUP_REMOVED lines=27> */
.L_x_295:
[----:B------:R-:W-:Y:S05]  /*2aff0*/  BSYNC B1 ;  /* 0x0000000000017941 */ /* 0x000fea0003800000 */
.L_x_294:
        /* <DEDUP_REMOVED lines=24> */
.L_x_297:
[----:B------:R-:W-:Y:S05]  /*2b180*/  BSYNC B1 ;  /* 0x0000000000017941 */ /* 0x000fea0003800000 */
.L_x_296:
        /* <DEDUP_REMOVED lines=24> */
.L_x_299:
[----:B------:R-:W-:Y:S05]  /*2b310*/  BSYNC B1 ;  /* 0x0000000000017941 */ /* 0x000fea0003800000 */
.L_x_298:
        /* <DEDUP_REMOVED lines=27> */
.L_x_301:
[----:B------:R-:W-:Y:S05]  /*2b4d0*/  BSYNC B1 ;  /* 0x0000000000017941 */ /* 0x000fea0003800000 */
.L_x_300:
        /* <DEDUP_REMOVED lines=27> */
.L_x_303:
[----:B------:R-:W-:Y:S05]  /*2b690*/  BSYNC B1 ;  /* 0x0000000000017941 */ /* 0x000fea0003800000 */
.L_x_302:
        /* <DEDUP_REMOVED lines=24> */
.L_x_305:
[----:B------:R-:W-:Y:S05]  /*2b820*/  BSYNC B1 ;  /* 0x0000000000017941 */ /* 0x000fea0003800000 */
.L_x_304:
        /* <DEDUP_REMOVED lines=24> */
.L_x_307:
[----:B------:R-:W-:Y:S05]  /*2b9b0*/  BSYNC B1 ;  /* 0x0000000000017941 */ /* 0x000fea0003800000 */
.L_x_306:
        /* <DEDUP_REMOVED lines=24> */
.L_x_309:
[----:B------:R-:W-:Y:S05]  /*2bb40*/  BSYNC B1 ;  /* 0x0000000000017941 */ /* 0x000fea0003800000 */
.L_x_308:
        /* <DEDUP_REMOVED lines=24> */
.L_x_311:
[----:B------:R-:W-:Y:S05]  /*2bcd0*/  BSYNC B1 ;  /* 0x0000000000017941 */ /* 0x000fea0003800000 */
.L_x_310:
        /* <DEDUP_REMOVED lines=24> */
.L_x_313:
[----:B------:R-:W-:Y:S05]  /*2be60*/  BSYNC B1 ;  /* 0x0000000000017941 */ /* 0x000fea0003800000 */
.L_x_312:
        /* <DEDUP_REMOVED lines=24> */
.L_x_315:
[----:B------:R-:W-:Y:S05]  /*2bff0*/  BSYNC B1 ;  /* 0x0000000000017941 */ /* 0x000fea0003800000 */
.L_x_314:
        /* <DEDUP_REMOVED lines=24> */
.L_x_317:
[----:B------:R-:W-:Y:S05]  /*2c180*/  BSYNC B1 ;  /* 0x0000000000017941 */ /* 0x000fea0003800000 */
.L_x_316:
        /* <DEDUP_REMOVED lines=24> */
.L_x_319:
[----:B------:R-:W-:Y:S05]  /*2c310*/  BSYNC B1 ;  /* 0x0000000000017941 */ /* 0x000fea0003800000 */
.L_x_318:
        /* <DEDUP_REMOVED lines=24> */
.L_x_321:
[----:B------:R-:W-:Y:S05]  /*2c4a0*/  BSYNC B1 ;  /* 0x0000000000017941 */ /* 0x000fea0003800000 */
.L_x_320:
        /* <DEDUP_REMOVED lines=24> */
.L_x_323:
[----:B------:R-:W-:Y:S05]  /*2c630*/  BSYNC B1 ;  /* 0x0000000000017941 */ /* 0x000fea0003800000 */
.L_x_322:
        /* <DEDUP_REMOVED lines=24> */
.L_x_325:
[----:B------:R-:W-:Y:S05]  /*2c7c0*/  BSYNC B1 ;  /* 0x0000000000017941 */ /* 0x000fea0003800000 */
.L_x_324:
        /* <DEDUP_REMOVED lines=24> */
.L_x_327:
[----:B------:R-:W-:Y:S05]  /*2c950*/  BSYNC B1 ;  /* 0x0000000000017941 */ /* 0x000fea0003800000 */
.L_x_326:
        /* <DEDUP_REMOVED lines=24> */
.L_x_329:
[----:B------:R-:W-:Y:S05]  /*2cae0*/  BSYNC B1 ;  /* 0x0000000000017941 */ /* 0x000fea0003800000 */
.L_x_328:
        /* <DEDUP_REMOVED lines=24> */
.L_x_331:
[----:B------:R-:W-:Y:S05]  /*2cc70*/  BSYNC B1 ;  /* 0x0000000000017941 */ /* 0x000fea0003800000 */
.L_x_330:
        /* <DEDUP_REMOVED lines=24> */
.L_x_333:
[----:B------:R-:W-:Y:S05]  /*2ce00*/  BSYNC B1 ;  /* 0x0000000000017941 */ /* 0x000fea0003800000 */
.L_x_332:
        /* <DEDUP_REMOVED lines=28> */
.L_x_335:
[----:B------:R-:W-:Y:S05]  /*2cfd0*/  BSYNC B1 ;  /* 0x0000000000017941 */ /* 0x000fea0003800000 */
.L_x_334:
        /* <DEDUP_REMOVED lines=28> */
.L_x_337:
[----:B------:R-:W-:Y:S05]  /*2d1a0*/  BSYNC B1 ;  /* 0x0000000000017941 */ /* 0x000fea0003800000 */
.L_x_336:
        /* <DEDUP_REMOVED lines=27> */
.L_x_339:
[----:B------:R-:W-:Y:S05]  /*2d360*/  BSYNC B1 ;  /* 0x0000000000017941 */ /* 0x000fea0003800000 */
.L_x_338:
        /* <DEDUP_REMOVED lines=30> */
.L_x_341:
[----:B------:R-:W-:Y:S05]  /*2d550*/  BSYNC B1 ;  /* 0x0000000000017941 */ /* 0x000fea0003800000 */
.L_x_340:
        /* <DEDUP_REMOVED lines=31> */
.L_x_343:
[----:B------:R-:W-:Y:S05]  /*2d750*/  BSYNC B1 ;  /* 0x0000000000017941 */ /* 0x000fea0003800000 */
.L_x_342:
        /* <DEDUP_REMOVED lines=28> */
.L_x_345:
[----:B------:R-:W-:Y:S05]  /*2d920*/  BSYNC B1 ;  /* 0x0000000000017941 */ /* 0x000fea0003800000 */
.L_x_344:
        /* <DEDUP_REMOVED lines=27> */
.L_x_347:
[----:B------:R-:W-:Y:S05]  /*2dae0*/  BSYNC B1 ;  /* 0x0000000000017941 */ /* 0x000fea0003800000 */
.L_x_346:
        /* <DEDUP_REMOVED lines=30> */
.L_x_349:
[----:B------:R-:W-:Y:S05]  /*2dcd0*/  BSYNC B1 ;  /* 0x0000000000017941 */ /* 0x000fea0003800000 */
.L_x_348:
        /* <DEDUP_REMOVED lines=27> */
.L_x_351:
[----:B------:R-:W-:Y:S05]  /*2de90*/  BSYNC B1 ;  /* 0x0000000000017941 */ /* 0x000fea0003800000 */
.L_x_350:
        /* <DEDUP_REMOVED lines=24> */
.L_x_353:
[----:B------:R-:W-:Y:S05]  /*2e020*/  BSYNC B1 ;  /* 0x0000000000017941 */ /* 0x000fea0003800000 */
.L_x_352:
        /* <DEDUP_REMOVED lines=24> */
.L_x_355:
[----:B------:R-:W-:Y:S05]  /*2e1b0*/  BSYNC B1 ;  /* 0x0000000000017941 */ /* 0x000fea0003800000 */
.L_x_354:
        /* <DEDUP_REMOVED lines=27> */
.L_x_357:
[----:B------:R-:W-:Y:S05]  /*2e370*/  BSYNC B1 ;  /* 0x0000000000017941 */ /* 0x000fea0003800000 */
.L_x_356:
        /* <DEDUP_REMOVED lines=27> */
.L_x_359:
[----:B------:R-:W-:Y:S05]  /*2e530*/  BSYNC B1 ;  /* 0x0000000000017941 */ /* 0x000fea0003800000 */
.L_x_358:
        /* <DEDUP_REMOVED lines=24> */
.L_x_361:
[----:B------:R-:W-:Y:S05]  /*2e6c0*/  BSYNC B1 ;  /* 0x0000000000017941 */ /* 0x000fea0003800000 */
.L_x_360:
        /* <DEDUP_REMOVED lines=24> */
.L_x_363:
[----:B------:R-:W-:Y:S05]  /*2e850*/  BSYNC B1 ;  /* 0x0000000000017941 */ /* 0x000fea0003800000 */
.L_x_362:
        /* <DEDUP_REMOVED lines=27> */
.L_x_365:
[----:B------:R-:W-:Y:S05]  /*2ea10*/  BSYNC B1 ;  /* 0x0000000000017941 */ /* 0x000fea0003800000 */
.L_x_364:
        /* <DEDUP_REMOVED lines=27> */
.L_x_367:
[----:B------:R-:W-:Y:S05]  /*2ebd0*/  BSYNC B1 ;  /* 0x0000000000017941 */ /* 0x000fea0003800000 */
.L_x_366:
        /* <DEDUP_REMOVED lines=24> */
.L_x_369:
[----:B------:R-:W-:Y:S05]  /*2ed60*/  BSYNC B1 ;  /* 0x0000000000017941 */ /* 0x000fea0003800000 */
.L_x_368:
        /* <DEDUP_REMOVED lines=24> */
.L_x_371:
[----:B------:R-:W-:Y:S05]  /*2eef0*/  BSYNC B1 ;  /* 0x0000000000017941 */ /* 0x000fea0003800000 */
.L_x_370:
        /* <DEDUP_REMOVED lines=24> */
.L_x_373:
[----:B------:R-:W-:Y:S05]  /*2f080*/  BSYNC B1 ;  /* 0x0000000000017941 */ /* 0x000fea0003800000 */
.L_x_372:
        /* <DEDUP_REMOVED lines=24> */
.L_x_375:
[----:B------:R-:W-:Y:S05]  /*2f210*/  BSYNC B1 ;  /* 0x0000000000017941 */ /* 0x000fea0003800000 */
.L_x_374:
        /* <DEDUP_REMOVED lines=24> */
.L_x_377:
[----:B------:R-:W-:Y:S05]  /*2f3a0*/  BSYNC B1 ;  /* 0x0000000000017941 */ /* 0x000fea0003800000 */
.L_x_376:
        /* <DEDUP_REMOVED lines=24> */
.L_x_379:
[----:B------:R-:W-:Y:S05]  /*2f530*/  BSYNC B1 ;  /* 0x0000000000017941 */ /* 0x000fea0003800000 */
.L_x_378:
        /* <DEDUP_REMOVED lines=24> */
.L_x_381:
[----:B------:R-:W-:Y:S05]  /*2f6c0*/  BSYNC B1 ;  /* 0x0000000000017941 */ /* 0x000fea0003800000 */
.L_x_380:
        /* <DEDUP_REMOVED lines=24> */
.L_x_383:
[----:B------:R-:W-:Y:S05]  /*2f850*/  BSYNC B1 ;  /* 0x0000000000017941 */ /* 0x000fea0003800000 */
.L_x_382:
        /* <DEDUP_REMOVED lines=24> */
.L_x_385:
[----:B------:R-:W-:Y:S05]  /*2f9e0*/  BSYNC B1 ;  /* 0x0000000000017941 */ /* 0x000fea0003800000 */
.L_x_384:
        /* <DEDUP_REMOVED lines=24> */
.L_x_387:
[----:B------:R-:W-:Y:S05]  /*2fb70*/  BSYNC B1 ;  /* 0x0000000000017941 */ /* 0x000fea0003800000 */
.L_x_386:
        /* <DEDUP_REMOVED lines=24> */
.L_x_389:
[----:B------:R-:W-:Y:S05]  /*2fd00*/  BSYNC B1 ;  /* 0x0000000000017941 */ /* 0x000fea0003800000 */
.L_x_388:
        /* <DEDUP_REMOVED lines=24> */
.L_x_391:
[----:B------:R-:W-:Y:S05]  /*2fe90*/  BSYNC B1 ;  /* 0x0000000000017941 */ /* 0x000fea0003800000 */
.L_x_390:
        /* <DEDUP_REMOVED lines=24> */
.L_x_393:
[----:B------:R-:W-:Y:S05]  /*30020*/  BSYNC B1 ;  /* 0x0000000000017941 */ /* 0x000fea0003800000 */
.L_x_392:
        /* <DEDUP_REMOVED lines=24> */
.L_x_395:
[----:B------:R-:W-:Y:S05]  /*301b0*/  BSYNC B1 ;  /* 0x0000000000017941 */ /* 0x000fea0003800000 */
.L_x_394:
        /* <DEDUP_REMOVED lines=24> */
.L_x_397:
[----:B------:R-:W-:Y:S05]  /*30340*/  BSYNC B1 ;  /* 0x0000000000017941 */ /* 0x000fea0003800000 */
.L_x_396:
        /* <DEDUP_REMOVED lines=28> */
.L_x_399:
[----:B------:R-:W-:Y:S05]  /*30510*/  BSYNC B1 ;  /* 0x0000000000017941 */ /* 0x000fea0003800000 */
.L_x_398:
        /* <DEDUP_REMOVED lines=28> */
.L_x_401:
[----:B------:R-:W-:Y:S05]  /*306e0*/  BSYNC B1 ;  /* 0x0000000000017941 */ /* 0x000fea0003800000 */
.L_x_400:
        /* <DEDUP_REMOVED lines=27> */
.L_x_403:
[----:B------:R-:W-:Y:S05]  /*308a0*/  BSYNC B1 ;  /* 0x0000000000017941 */ /* 0x000fea0003800000 */
.L_x_402:
        /* <DEDUP_REMOVED lines=30> */
.L_x_405:
[----:B------:R-:W-:Y:S05]  /*30a90*/  BSYNC B1 ;  /* 0x0000000000017941 */ /* 0x000fea0003800000 */
.L_x_404:
        /* <DEDUP_REMOVED lines=31> */
.L_x_407:
[----:B------:R-:W-:Y:S05]  /*30c90*/  BSYNC B1 ;  /* 0x0000000000017941 */ /* 0x000fea0003800000 */
.L_x_406:
        /* <DEDUP_REMOVED lines=28> */
.L_x_409:
[----:B------:R-:W-:Y:S05]  /*30e60*/  BSYNC B1 ;  /* 0x0000000000017941 */ /* 0x000fea0003800000 */
.L_x_408:
        /* <DEDUP_REMOVED lines=27> */
.L_x_411:
[----:B------:R-:W-:Y:S05]  /*31020*/  BSYNC B1 ;  /* 0x0000000000017941 */ /* 0x000fea0003800000 */
.L_x_410:
        /* <DEDUP_REMOVED lines=30> */
.L_x_413:
[----:B------:R-:W-:Y:S05]  /*31210*/  BSYNC B1 ;  /* 0x0000000000017941 */ /* 0x000fea0003800000 */
.L_x_412:
        /* <DEDUP_REMOVED lines=27> */
.L_x_415:
[----:B------:R-:W-:Y:S05]  /*313d0*/  BSYNC B1 ;  /* 0x0000000000017941 */ /* 0x000fea0003800000 */
.L_x_414:
        /* <DEDUP_REMOVED lines=24> */
.L_x_417:
[----:B------:R-:W-:Y:S05]  /*31560*/  BSYNC B1 ;  /* 0x0000000000017941 */ /* 0x000fea0003800000 */
.L_x_416:
        /* <DEDUP_REMOVED lines=24> */
.L_x_419:
[----:B------:R-:W-:Y:S05]  /*316f0*/  BSYNC B1 ;  /* 0x0000000000017941 */ /* 0x000fea0003800000 */
.L_x_418:
        /* <DEDUP_REMOVED lines=27> */
.L_x_421:
[----:B------:R-:W-:Y:S05]  /*318b0*/  BSYNC B1 ;  /* 0x0000000000017941 */ /* 0x000fea0003800000 */
.L_x_420:
        /* <DEDUP_REMOVED lines=27> */
.L_x_423:
[----:B------:R-:W-:Y:S05]  /*31a70*/  BSYNC B1 ;  /* 0x0000000000017941 */ /* 0x000fea0003800000 */
.L_x_422:
        /* <DEDUP_REMOVED lines=24> */
.L_x_425:
[----:B------:R-:W-:Y:S05]  /*31c00*/  BSYNC B1 ;  /* 0x0000000000017941 */ /* 0x000fea0003800000 */
.L_x_424:
        /* <DEDUP_REMOVED lines=24> */
.L_x_427:
[----:B------:R-:W-:Y:S05]  /*31d90*/  BSYNC B1 ;  /* 0x0000000000017941 */ /* 0x000fea0003800000 */
.L_x_426:
        /* <DEDUP_REMOVED lines=27> */
.L_x_429:
[----:B------:R-:W-:Y:S05]  /*31f50*/  BSYNC B1 ;  /* 0x0000000000017941 */ /* 0x000fea0003800000 */
.L_x_428:
        /* <DEDUP_REMOVED lines=27> */
.L_x_431:
[----:B------:R-:W-:Y:S05]  /*32110*/  BSYNC B1 ;  /* 0x0000000000017941 */ /* 0x000fea0003800000 */
.L_x_430:
        /* <DEDUP_REMOVED lines=24> */
.L_x_433:
[----:B------:R-:W-:Y:S05]  /*322a0*/  BSYNC B1 ;  /* 0x0000000000017941 */ /* 0x000fea0003800000 */
.L_x_432:
        /* <DEDUP_REMOVED lines=24> */
.L_x_435:
[----:B------:R-:W-:Y:S05]  /*32430*/  BSYNC B1 ;  /* 0x0000000000017941 */ /* 0x000fea0003800000 */
.L_x_434:
        /* <DEDUP_REMOVED lines=24> */
.L_x_437:
[----:B------:R-:W-:Y:S05]  /*325c0*/  BSYNC B1 ;  /* 0x0000000000017941 */ /* 0x000fea0003800000 */
.L_x_436:
        /* <DEDUP_REMOVED lines=24> */
.L_x_439:
[----:B------:R-:W-:Y:S05]  /*32750*/  BSYNC B1 ;  /* 0x0000000000017941 */ /* 0x000fea0003800000 */
.L_x_438:
        /* <DEDUP_REMOVED lines=24> */
.L_x_441:
[----:B------:R-:W-:Y:S05]  /*328e0*/  BSYNC B1 ;  /* 0x0000000000017941 */ /* 0x000fea0003800000 */
.L_x_440:
        /* <DEDUP_REMOVED lines=24> */
.L_x_443:
[----:B------:R-:W-:Y:S05]  /*32a70*/  BSYNC B1 ;  /* 0x0000000000017941 */ /* 0x000fea0003800000 */
.L_x_442:
        /* <DEDUP_REMOVED lines=24> */
.L_x_445:
[----:B------:R-:W-:Y:S05]  /*32c00*/  BSYNC B1 ;  /* 0x0000000000017941 */ /* 0x000fea0003800000 */
.L_x_444:
        /* <DEDUP_REMOVED lines=24> */
.L_x_447:
[----:B------:R-:W-:Y:S05]  /*32d90*/  BSYNC B1 ;  /* 0x0000000000017941 */ /* 0x000fea0003800000 */
.L_x_446:
        /* <DEDUP_REMOVED lines=24> */
.L_x_449:
[----:B------:R-:W-:Y:S05]  /*32f20*/  BSYNC B1 ;  /* 0x0000000000017941 */ /* 0x000fea0003800000 */
.L_x_448:
        /* <DEDUP_REMOVED lines=24> */
.L_x_451:
[----:B------:R-:W-:Y:S05]  /*330b0*/  BSYNC B1 ;  /* 0x0000000000017941 */ /* 0x000fea0003800000 */
.L_x_450:
        /* <DEDUP_REMOVED lines=24> */
.L_x_453:
[----:B------:R-:W-:Y:S05]  /*33240*/  BSYNC B1 ;  /* 0x0000000000017941 */ /* 0x000fea0003800000 */
.L_x_452:
        /* <DEDUP_REMOVED lines=24> */
.L_x_455:
[----:B------:R-:W-:Y:S05]  /*333d0*/  BSYNC B1 ;  /* 0x0000000000017941 */ /* 0x000fea0003800000 */
.L_x_454:
        /* <DEDUP_REMOVED lines=24> */
.L_x_457:
[----:B------:R-:W-:Y:S05]  /*33560*/  BSYNC B1 ;  /* 0x0000000000017941 */ /* 0x000fea0003800000 */
.L_x_456:
        /* <DEDUP_REMOVED lines=24> */
.L_x_459:
[----:B------:R-:W-:Y:S05]  /*336f0*/  BSYNC B1 ;  /* 0x0000000000017941 */ /* 0x000fea0003800000 */
.L_x_458:
        /* <DEDUP_REMOVED lines=24> */
.L_x_461:
[----:B------:R-:W-:Y:S05]  /*33880*/  BSYNC B1 ;  /* 0x0000000000017941 */ /* 0x000fea0003800000 */
.L_x_460:
        /* <DEDUP_REMOVED lines=28> */
.L_x_463:
[----:B------:R-:W-:Y:S05]  /*33a50*/  BSYNC B1 ;  /* 0x0000000000017941 */ /* 0x000fea0003800000 */
.L_x_462:
        /* <DEDUP_REMOVED lines=28> */
.L_x_465:
[----:B------:R-:W-:Y:S05]  /*33c20*/  BSYNC B1 ;  /* 0x0000000000017941 */ /* 0x000fea0003800000 */
.L_x_464:
        /* <DEDUP_REMOVED lines=27> */
.L_x_467:
[----:B------:R-:W-:Y:S05]  /*33de0*/  BSYNC B1 ;  /* 0x0000000000017941 */ /* 0x000fea0003800000 */
.L_x_466:
        /* <DEDUP_REMOVED lines=30> */
.L_x_469:
[----:B------:R-:W-:Y:S05]  /*33fd0*/  BSYNC B1 ;  /* 0x0000000000017941 */ /* 0x000fea0003800000 */
.L_x_468:
        /* <DEDUP_REMOVED lines=31> */
.L_x_471:
[----:B------:R-:W-:Y:S05]  /*341d0*/  BSYNC B1 ;  /* 0x0000000000017941 */ /* 0x000fea0003800000 */
.L_x_470:
        /* <DEDUP_REMOVED lines=28> */
.L_x_473:
[----:B------:R-:W-:Y:S05]  /*343a0*/  BSYNC B1 ;  /* 0x0000000000017941 */ /* 0x000fea0003800000 */
.L_x_472:
        /* <DEDUP_REMOVED lines=27> */
.L_x_475:
[----:B------:R-:W-:Y:S05]  /*34560*/  BSYNC B1 ;  /* 0x0000000000017941 */ /* 0x000fea0003800000 */
.L_x_474:
        /* <DEDUP_REMOVED lines=30> */
.L_x_477:
[----:B------:R-:W-:Y:S05]  /*34750*/  BSYNC B1 ;  /* 0x0000000000017941 */ /* 0x000fea0003800000 */
.L_x_476:
        /* <DEDUP_REMOVED lines=27> */
.L_x_479:
[----:B------:R-:W-:Y:S05]  /*34910*/  BSYNC B1 ;  /* 0x0000000000017941 */ /* 0x000fea0003800000 */
.L_x_478:
        /* <DEDUP_REMOVED lines=24> */
.L_x_481:
[----:B------:R-:W-:Y:S05]  /*34aa0*/  BSYNC B1 ;  /* 0x0000000000017941 */ /* 0x000fea0003800000 */
.L_x_480:
        /* <DEDUP_REMOVED lines=24> */
.L_x_483:
[----:B------:R-:W-:Y:S05]  /*34c30*/  BSYNC B1 ;  /* 0x0000000000017941 */ /* 0x000fea0003800000 */
.L_x_482:
        /* <DEDUP_REMOVED lines=27> */
.L_x_485:
[----:B------:R-:W-:Y:S05]  /*34df0*/  BSYNC B1 ;  /* 0x0000000000017941 */ /* 0x000fea0003800000 */
.L_x_484:
        /* <DEDUP_REMOVED lines=27> */
.L_x_487:
[----:B------:R-:W-:Y:S05]  /*34fb0*/  BSYNC B1 ;  /* 0x0000000000017941 */ /* 0x000fea0003800000 */
.L_x_486:
        /* <DEDUP_REMOVED lines=24> */
.L_x_489:
[----:B------:R-:W-:Y:S05]  /*35140*/  BSYNC B1 ;  /* 0x0000000000017941 */ /* 0x000fea0003800000 */
.L_x_488:
        /* <DEDUP_REMOVED lines=24> */
.L_x_491:
[----:B------:R-:W-:Y:S05]  /*352d0*/  BSYNC B1 ;  /* 0x0000000000017941 */ /* 0x000fea0003800000 */
.L_x_490:
        /* <DEDUP_REMOVED lines=27> */
.L_x_493:
[----:B------:R-:W-:Y:S05]  /*35490*/  BSYNC B1 ;  /* 0x0000000000017941 */ /* 0x000fea0003800000 */
.L_x_492:
        /* <DEDUP_REMOVED lines=27> */
.L_x_495:
[----:B------:R-:W-:Y:S05]  /*35650*/  BSYNC B1 ;  /* 0x0000000000017941 */ /* 0x000fea0003800000 */
.L_x_494:
        /* <DEDUP_REMOVED lines=24> */
.L_x_497:
[----:B------:R-:W-:Y:S05]  /*357e0*/  BSYNC B1 ;  /* 0x0000000000017941 */ /* 0x000fea0003800000 */
.L_x_496:
        /* <DEDUP_REMOVED lines=24> */
.L_x_499:
[----:B------:R-:W-:Y:S05]  /*35970*/  BSYNC B1 ;  /* 0x0000000000017941 */ /* 0x000fea0003800000 */
.L_x_498:
        /* <DEDUP_REMOVED lines=24> */
.L_x_501:
[----:B------:R-:W-:Y:S05]  /*35b00*/  BSYNC B1 ;  /* 0x0000000000017941 */ /* 0x000fea0003800000 */
.L_x_500:
        /* <DEDUP_REMOVED lines=24> */
.L_x_503:
[----:B------:R-:W-:Y:S05]  /*35c90*/  BSYNC B1 ;  /* 0x0000000000017941 */ /* 0x000fea0003800000 */
.L_x_502:
        /* <DEDUP_REMOVED lines=24> */
.L_x_505:
[----:B------:R-:W-:Y:S05]  /*35e20*/  BSYNC B1 ;  /* 0x0000000000017941 */ /* 0x000fea0003800000 */
.L_x_504:
        /* <DEDUP_REMOVED lines=24> */
.L_x_507:
[----:B------:R-:W-:Y:S05]  /*35fb0*/  BSYNC B1 ;  /* 0x0000000000017941 */ /* 0x000fea0003800000 */
.L_x_506:
        /* <DEDUP_REMOVED lines=24> */
.L_x_509:
[----:B------:R-:W-:Y:S05]  /*36140*/  BSYNC B1 ;  /* 0x0000000000017941 */ /* 0x000fea0003800000 */
.L_x_508:
        /* <DEDUP_REMOVED lines=24> */
.L_x_511:
[----:B------:R-:W-:Y:S05]  /*362d0*/  BSYNC B1 ;  /* 0x0000000000017941 */ /* 0x000fea0003800000 */
.L_x_510:
        /* <DEDUP_REMOVED lines=24> */
.L_x_513:
[----:B------:R-:W-:Y:S05]  /*36460*/  BSYNC B1 ;  /* 0x0000000000017941 */ /* 0x000fea0003800000 */
.L_x_512:
        /* <DEDUP_REMOVED lines=24> */
.L_x_515:
[----:B------:R-:W-:Y:S05]  /*365f0*/  BSYNC B1 ;  /* 0x0000000000017941 */ /* 0x000fea0003800000 */
.L_x_514:
        /* <DEDUP_REMOVED lines=24> */
.L_x_517:
[----:B------:R-:W-:Y:S05]  /*36780*/  BSYNC B1 ;  /* 0x0000000000017941 */ /* 0x000fea0003800000 */
.L_x_516:
        /* <DEDUP_REMOVED lines=24> */
.L_x_519:
[----:B------:R-:W-:Y:S05]  /*36910*/  BSYNC B1 ;  /* 0x0000000000017941 */ /* 0x000fea0003800000 */
.L_x_518:
        /* <DEDUP_REMOVED lines=24> */
.L_x_521:
[----:B------:R-:W-:Y:S05]  /*36aa0*/  BSYNC B1 ;  /* 0x0000000000017941 */ /* 0x000fea0003800000 */
.L_x_520:
        /* <DEDUP_REMOVED lines=24> */
.L_x_523:
[----:B------:R-:W-:Y:S05]  /*36c30*/  BSYNC B1 ;  /* 0x0000000000017941 */ /* 0x000fea0003800000 */
.L_x_522:
        /* <DEDUP_REMOVED lines=24> */
.L_x_525:
[----:B------:R-:W-:Y:S05]  /*36dc0*/  BSYNC B1 ;  /* 0x0000000000017941 */ /* 0x000fea0003800000 */
.L_x_524:
        /* <DEDUP_REMOVED lines=28> */
.L_x_527:
[----:B------:R-:W-:Y:S05]  /*36f90*/  BSYNC B1 ;  /* 0x0000000000017941 */ /* 0x000fea0003800000 */
.L_x_526:
        /* <DEDUP_REMOVED lines=28> */
.L_x_529:
[----:B------:R-:W-:Y:S05]  /*37160*/  BSYNC B1 ;  /* 0x0000000000017941 */ /* 0x000fea0003800000 */
.L_x_528:
        /* <DEDUP_REMOVED lines=27> */
.L_x_531:
[----:B------:R-:W-:Y:S05]  /*37320*/  BSYNC B1 ;  /* 0x0000000000017941 */ /* 0x000fea0003800000 */
.L_x_530:
        /* <DEDUP_REMOVED lines=30> */
.L_x_533:
[----:B------:R-:W-:Y:S05]  /*37510*/  BSYNC B1 ;  /* 0x0000000000017941 */ /* 0x000fea0003800000 */
.L_x_532:
        /* <DEDUP_REMOVED lines=31> */
.L_x_535:
[----:B------:R-:W-:Y:S05]  /*37710*/  BSYNC B1 ;  /* 0x0000000000017941 */ /* 0x000fea0003800000 */
.L_x_534:
        /* <DEDUP_REMOVED lines=28> */
.L_x_537:
[----:B------:R-:W-:Y:S05]  /*378e0*/  BSYNC B1 ;  /* 0x0000000000017941 */ /* 0x000fea0003800000 */
.L_x_536:
        /* <DEDUP_REMOVED lines=27> */
.L_x_539:
[----:B------:R-:W-:Y:S05]  /*37aa0*/  BSYNC B1 ;  /* 0x0000000000017941 */ /* 0x000fea0003800000 */
.L_x_538:
        /* <DEDUP_REMOVED lines=30> */
.L_x_541:
[----:B------:R-:W-:Y:S05]  /*37c90*/  BSYNC B1 ;  /* 0x0000000000017941 */ /* 0x000fea0003800000 */
.L_x_540:
        /* <DEDUP_REMOVED lines=27> */
.L_x_543:
[----:B------:R-:W-:Y:S05]  /*37e50*/  BSYNC B1 ;  /* 0x0000000000017941 */ /* 0x000fea0003800000 */
.L_x_542:
[----:B-----5:R-:W-:Y:S04]  /*37e60*/  STL [R1+0x4a4], R7 ;  /* 0x0004a40701007387 */ /* 0x020fe80000100800 */
[----:B------:R3:W-:Y:S04]  /*37e70*/  STL [R1+0x4a0], R6 ;  /* 0x0004a00601007387 */ /* 0x0007e80000100800 */
[----:B---3--:R-:W3:Y:S01]  /*37e80*/  LDL.LU R6, [R1] ;  /* 0x0000000001067983 */ /* 0x008ee20000300800 */
        /* <DEDUP_REMOVED lines=21> */
.L_x_545:
[----:B------:R-:W-:Y:S05]  /*37fe0*/  BSYNC B1 ;  /* 0x0000000000017941 */ /* 0x000fea0003800000 */
.L_x_544:
        /* <DEDUP_REMOVED lines=24> */
.L_x_547:
[----:B------:R-:W-:Y:S05]  /*38170*/  BSYNC B1 ;  /* 0x0000000000017941 */ /* 0x000fea0003800000 */
.L_x_546:
        /* <DEDUP_REMOVED lines=27> */
.L_x_549:
[----:B------:R-:W-:Y:S05]  /*38330*/  BSYNC B1 ;  /* 0x0000000000017941 */ /* 0x000fea0003800000 */
.L_x_548:
        /* <DEDUP_REMOVED lines=27> */
.L_x_551:
[----:B------:R-:W-:Y:S05]  /*384f0*/  BSYNC B1 ;  /* 0x0000000000017941 */ /* 0x000fea0003800000 */
.L_x_550:
        /* <DEDUP_REMOVED lines=24> */
.L_x_553:
[----:B------:R-:W-:Y:S05]  /*38680*/  BSYNC B1 ;  /* 0x0000000000017941 */ /* 0x000fea0003800000 */
.L_x_552:
        /* <DEDUP_REMOVED lines=24> */
.L_x_555:
[----:B------:R-:W-:Y:S05]  /*38810*/  BSYNC B1 ;  /* 0x0000000000017941 */ /* 0x000fea0003800000 */
.L_x_554:
        /* <DEDUP_REMOVED lines=27> */
.L_x_557:
[----:B------:R-:W-:Y:S05]  /*389d0*/  BSYNC B1 ;  /* 0x0000000000017941 */ /* 0x000fea0003800000 */
.L_x_556:
        /* <DEDUP_REMOVED lines=27> */
.L_x_559:
[----:B------:R-:W-:Y:S05]  /*38b90*/  BSYNC B1 ;  /* 0x0000000000017941 */ /* 0x000fea0003800000 */
.L_x_558:
[----:B-----5:R2:W-:Y:S02]  /*38ba0*/  STL [R1+0x494], R3 ;  /* 0x0004940301007387 */ /* 0x0205e40000100800 */
[----:B--2---:R-:W-:-:S05]  /*38bb0*/  HADD2.F32 R3, -RZ, R17.H0_H0 ;  /* 0x20000011ff037230 */ /* 0x004fca0000004100 */
[----:B------:R-:W-:-:S04]  /*38bc0*/  FMUL R3, R3, R16 ;  /* 0x0000001003037220 */ /* 0x000fc80000400000 */
[----:B------:R-:W-:Y:S02]  /*38bd0*/  FFMA R224, R224, R2, R3 ;  /* 0x00000002e0e07223 */ /* 0x000fe40000000003 */
[----:B------:R2:W5:Y:S01]  /*38be0*/  LDL.LU R3, [R1+0x494] ;  /* 0x0004940001037983 */ /* 0x0005620000300800 */
[----:B------:R-:W-:Y:S01]  /*38bf0*/  ISETP.GT.AND P4, PT, R0, 0x100, P2 ;  /* 0x000001000000780c */ /* 0x000fe20001784270 */
[----:B------:R-:W-:Y:S01]  /*38c00*/  ULDC.64 UR4, c[0x0][0x208] ;  /* 0x0000820000047ab9 */ /* 0x000fe20000000a00 */
[----:B------:R-:W-:Y:S01]  /*38c10*/  F2FP.F16.F32.PACK_AB R224, RZ, R224 ;  /* 0x000000e0ffe0723e */ /* 0x000fe200000000ff */
[----:B------:R-:W-:Y:S04]  /*38c20*/  BSSY B1, `(.L_x_560) ;  /* 0x0000005000017945 */ /* 0x000fe80003800000 */
[----:B------:R2:W-:Y:S06]  /*38c30*/  @P5 STG.E.U16 desc[UR4][R4.64+0x100], R224 ;  /* 0x000100e004005986 */ /* 0x0005ec000c101504 */
[----:B------:R-:W-:Y:S05]  /*38c40*/  @!P4 BRA `(.L_x_561) ;  /* 0x000000000008c947 */ /* 0x000fea0003800000 */
[----:B------:R-:W-:Y:S02]  /*38c50*/  ULDC.64 UR4, c[0x0][0x208] ;  /* 0x0000820000047ab9 */ /* 0x000fe40000000a00 */
[----:B------:R0:W5:Y:S03]  /*38c60*/  LDG.E.LTC128B.U16 R17, desc[UR4][R20.64+0x102] ;  /* 0x0001020414117981 */ /* 0x000166000c1e1520 */
.L_x_561:
[----:B------:R-:W-:Y:S05]  /*38c70*/  BSYNC B1 ;  /* 0x0000000000017941 */ /* 0x000fea0003800000 */
.L_x_560:
[----:B--2--5:R-:W-:Y:S01]  /*38c80*/  HADD2.F32 R224, -RZ, R17.H0_H0 ;  /* 0x20000011ffe07230 */ /* 0x024fe20000004100 */
[----:B------:R-:W-:Y:S01]  /*38c90*/  ISETP.GT.AND P5, PT, R0, 0x108, P3 ;  /* 0x000001080000780c */ /* 0x000fe20001fa4270 */
[----:B------:R-:W-:Y:S01]  /*38ca0*/  ULDC.64 UR4, c[0x0][0x208] ;  /* 0x0000820000047ab9 */ /* 0x000fe20000000a00 */
[----:B------:R-:W-:Y:S02]  /*38cb0*/  BSSY B1, `(.L_x_562) ;  /* 0x0000008000017945 */ /* 0x000fe40003800000 */
[----:B------:R-:W-:-:S04]  /*38cc0*/  FMUL R224, R224, R16 ;  /* 0x00000010e0e07220 */ /* 0x000fc80000400000 */
[----:B------:R-:W-:-:S05]  /*38cd0*/  FFMA R224, R225, R2, R224 ;  /* 0x00000002e1e07223 */ /* 0x000fca00000000e0 */
[----:B------:R-:W-:-:S05]  /*38ce0*/  F2FP.F16.F32.PACK_AB R224, RZ, R224 ;  /* 0x000000e0ffe0723e */ /* 0x000fca00000000ff */
[----:B------:R2:W-:Y:S01]  /*38cf0*/  @P4 STG.E.U16 desc[UR4][R4.64+0x102], R224 ;  /* 0x000102e004004986 */ /* 0x0005e2000c101504 */
[----:B------:R-:W-:Y:S05]  /*38d00*/  @!P5 BRA `(.L_x_563) ;  /* 0x000000000008d947 */ /* 0x000fea0003800000 */
[----:B------:R-:W-:Y:S02]  /*38d10*/  ULDC.64 UR4, c[0x0][0x208] ;  /* 0x0000820000047ab9 */ /* 0x000fe40000000a00 */
[----:B------:R0:W5:Y:S03]  /*38d20*/  LDG.E.LTC128B.U16 R17, desc[UR4][R18.64+0x100] ;  /* 0x0001000412117981 */ /* 0x000166000c1e1520 */
.L_x_563:
[----:B------:R-:W-:Y:S05]  /*38d30*/  BSYNC B1 ;  /* 0x0000000000017941 */ /* 0x000fea0003800000 */
.L_x_562:
        /* <DEDUP_REMOVED lines=11> */
.L_x_565:
[----:B------:R-:W-:Y:S05]  /*38df0*/  BSYNC B1 ;  /* 0x0000000000017941 */ /* 0x000fea0003800000 */
.L_x_564:
        /* <DEDUP_REMOVED lines=11> */
.L_x_567:
[----:B------:R-:W-:Y:S05]  /*38eb0*/  BSYNC B1 ;  /* 0x0000000000017941 */ /* 0x000fea0003800000 */
.L_x_566:
        /* <DEDUP_REMOVED lines=11> */
.L_x_569:
[----:B------:R-:W-:Y:S05]  /*38f70*/  BSYNC B1 ;  /* 0x0000000000017941 */ /* 0x000fea0003800000 */
.L_x_568:
        /* <DEDUP_REMOVED lines=11> */
.L_x_571:
[----:B------:R-:W-:Y:S05]  /*39030*/  BSYNC B1 ;  /* 0x0000000000017941 */ /* 0x000fea0003800000 */
.L_x_570:
        /* <DEDUP_REMOVED lines=11> */
.L_x_573:
[----:B------:R-:W-:Y:S05]  /*390f0*/  BSYNC B1 ;  /* 0x0000000000017941 */ /* 0x000fea0003800000 */
.L_x_572:
        /* <DEDUP_REMOVED lines=11> */
.L_x_575:
[----:B------:R-:W-:Y:S05]  /*391b0*/  BSYNC B1 ;  /* 0x0000000000017941 */ /* 0x000fea0003800000 */
.L_x_574:
        /* <DEDUP_REMOVED lines=11> */
.L_x_577:
[----:B------:R-:W-:Y:S05]  /*39270*/  BSYNC B1 ;  /* 0x0000000000017941 */ /* 0x000fea0003800000 */
.L_x_576:
        /* <DEDUP_REMOVED lines=11> */
.L_x_579:
[----:B------:R-:W-:Y:S05]  /*39330*/  BSYNC B1 ;  /* 0x0000000000017941 */ /* 0x000fea0003800000 */
.L_x_578:
        /* <DEDUP_REMOVED lines=11> */
.L_x_581:
[----:B------:R-:W-:Y:S05]  /*393f0*/  BSYNC B1 ;  /* 0x0000000000017941 */ /* 0x000fea0003800000 */
.L_x_580:
        /* <DEDUP_REMOVED lines=11> */
.L_x_583:
[----:B------:R-:W-:Y:S05]  /*394b0*/  BSYNC B1 ;  /* 0x0000000000017941 */ /* 0x000fea0003800000 */
.L_x_582:
        /* <DEDUP_REMOVED lines=11> */
.L_x_585:
[----:B------:R-:W-:Y:S05]  /*39570*/  BSYNC B1 ;  /* 0x0000000000017941 */ /* 0x000fea0003800000 */
.L_x_584:
        /* <DEDUP_REMOVED lines=11> */
.L_x_587:
[----:B------:R-:W-:Y:S05]  /*39630*/  BSYNC B1 ;  /* 0x0000000000017941 */ /* 0x000fea0003800000 */
.L_x_586:
        /* <DEDUP_REMOVED lines=11> */
.L_x_589:
[----:B------:R-:W-:Y:S05]  /*396f0*/  BSYNC B1 ;  /* 0x0000000000017941 */ /* 0x000fea0003800000 */
.L_x_588:
[----:B------:R0:W5:Y:S02]  /*39700*/  LDL.64 R220, [R1+0x440] ;  /* 0x0004400001dc7983 */ /* 0x0001640000100a00 */
[----:B--2--5:R-:W-:Y:S01]  /*39710*/  HADD2.F32 R216, -RZ, R17.H0_H0 ;  /* 0x20000011ffd87230 */ /* 0x024fe20000004100 */
[----:B------:R-:W-:Y:S01]  /*39720*/  ISETP.GT.AND P3, PT, R3, 0x90, PT ;  /* 0x000000900300780c */ /* 0x000fe20003f64270 */
[----:B------:R-:W-:Y:S01]  /*39730*/  ULDC.64 UR4, c[0x0][0x208] ;  /* 0x0000820000047ab9 */ /* 0x000fe20000000a00 */
[----:B------:R-:W-:Y:S02]  /*39740*/  BSSY B1, `(.L_x_590) ;  /* 0x0000009000017945 */ /* 0x000fe40003800000 */
[----:B------:R-:W-:Y:S01]  /*39750*/  FMUL R216, R216, R16 ;  /* 0x00000010d8d87220 */ /* 0x000fe20000400000 */
[----:B------:R-:W-:-:S03]  /*39760*/  ISETP.GT.AND P1, PT, R0, RZ, P3 ;  /* 0x000000ff0000720c */ /* 0x000fc60001f24270 */
[----:B------:R-:W-:-:S05]  /*39770*/  FFMA R216, R223, R2, R216 ;  /* 0x00000002dfd87223 */ /* 0x000fca00000000d8 */
[----:B------:R-:W-:-:S05]  /*39780*/  F2FP.F16.F32.PACK_AB R216, RZ, R216 ;  /* 0x000000d8ffd8723e */ /* 0x000fca00000000ff */
[----:B------:R0:W-:Y:S01]  /*39790*/  @P0 STG.E.U16 desc[UR4][R22.64+0x112], R216 ;  /* 0x000112d816000986 */ /* 0x0001e2000c101504 */
[----:B------:R-:W-:Y:S05]  /*397a0*/  @!P1 BRA `(.L_x_591) ;  /* 0x0000000000089947 */ /* 0x000fea0003800000 */
[----:B------:R-:W-:Y:S02]  /*397b0*/  ULDC.64 UR4, c[0x0][0x208] ;  /* 0x0000820000047ab9 */ /* 0x000fe40000000a00 */
[----:B------:R2:W5:Y:S03]  /*397c0*/  LDG.E.LTC128B.U16 R17, desc[UR4][R220.64+0x120] ;  /* 0x00012004dc117981 */ /* 0x000566000c1e1520 */
.L_x_591:
[----:B------:R-:W-:Y:S05]  /*397d0*/  BSYNC B1 ;  /* 0x0000000000017941 */ /* 0x000fea0003800000 */
.L_x_590:
[----:B0----5:R-:W-:Y:S01]  /*397e0*/  HADD2.F32 R216, -RZ, R17.H0_H0 ;  /* 0x20000011ffd87230 */ /* 0x021fe20000004100 */
        /* <DEDUP_REMOVED lines=11> */
.L_x_593:
[----:B------:R-:W-:Y:S05]  /*398a0*/  BSYNC B1 ;  /* 0x0000000000017941 */ /* 0x000fea0003800000 */
.L_x_592:
[----:B------:R1:W5:Y:S02]  /*398b0*/  LDL.64 R218, [R1+0x420] ;  /* 0x0004200001da7983 */ /* 0x0003640000100a00 */
[----:B0----5:R-:W-:Y:S01]  /*398c0*/  HADD2.F32 R208, -RZ, R17.H0_H0 ;  /* 0x20000011ffd07230 */ /* 0x021fe20000004100 */
        /* <DEDUP_REMOVED lines=10> */
.L_x_595:
[----:B------:R-:W-:Y:S05]  /*39970*/  BSYNC B1 ;  /* 0x0000000000017941 */ /* 0x000fea0003800000 */
.L_x_594:
[----:B------:R-:W2:Y:S01]  /*39980*/  LDL.64 R216, [R1+0x428] ;  /* 0x0004280001d87983 */ /* 0x000ea20000100a00 */
[----:B-1---5:R-:W-:Y:S01]  /*39990*/  HADD2.F32 R208, -RZ, R17.H0_H0 ;  /* 0x20000011ffd07230 */ /* 0x022fe20000004100 */
[----:B------:R-:W-:Y:S01]  /*399a0*/  ISETP.GT.AND P0, PT, R0, 0x8, P2 ;  /* 0x000000080000780c */ /* 0x000fe20001704270 */
[----:B------:R-:W-:Y:S01]  /*399b0*/  ULDC.64 UR4, c[0x0][0x208] ;  /* 0x0000820000047ab9 */ /* 0x000fe20000000a00 */
[----:B------:R-:W-:Y:S02]  /*399c0*/  BSSY B1, `(.L_x_596) ;  /* 0x0000008000017945 */ /* 0x000fe40003800000 */
[----:B------:R-:W-:-:S04]  /*399d0*/  FMUL R208, R208, R16 ;  /* 0x00000010d0d07220 */ /* 0x000fc80000400000 */
[----:B------:R-:W-:-:S05]  /*399e0*/  FFMA R208, R210, R2, R208 ;  /* 0x00000002d2d07223 */ /* 0x000fca00000000d0 */
[----:B------:R-:W-:-:S05]  /*399f0*/  F2FP.F16.F32.PACK_AB R208, RZ, R208 ;  /* 0x000000d0ffd0723e */ /* 0x000fca00000000ff */
[----:B--2---:R1:W-:Y:S01]  /*39a00*/  @P1 STG.E.U16 desc[UR4][R216.64+0x120], R208 ;  /* 0x000120d0d8001986 */ /* 0x0043e2000c101504 */
[----:B------:R-:W-:Y:S05]  /*39a10*/  @!P0 BRA `(.L_x_597) ;  /* 0x0000000000088947 */ /* 0x000fea0003800000 */
[----:B------:R-:W-:Y:S02]  /*39a20*/  ULDC.64 UR4, c[0x0][0x208] ;  /* 0x0000820000047ab9 */ /* 0x000fe40000000a00 */
[----:B------:R2:W5:Y:S03]  /*39a30*/  LDG.E.LTC128B.U16 R17, desc[UR4][R218.64+0x122] ;  /* 0x00012204da117981 */ /* 0x000566000c1e1520 */
.L_x_597:
[----:B------:R-:W-:Y:S05]  /*39a40*/  BSYNC B1 ;  /* 0x0000000000017941 */ /* 0x000fea0003800000 */
.L_x_596:
[----:B-----5:R-:W-:Y:S01]  /*39a50*/  HADD2.F32 R209, -RZ, R17.H0_H0 ;  /* 0x20000011ffd17230 */ /* 0x020fe20000004100 */
[----:B------:R-:W-:Y:S01]  /*39a60*/  ISETP.GT.AND P1, PT, R3, 0x98, PT ;  /* 0x000000980300780c */ /* 0x000fe20003f24270 */
[----:B------:R-:W-:Y:S01]  /*39a70*/  ULDC.64 UR4, c[0x0][0x208] ;  /* 0x0000820000047ab9 */ /* 0x000fe20000000a00 */
[----:B------:R-:W-:Y:S02]  /*39a80*/  BSSY B1, `(.L_x_598) ;  /* 0x0000009000017945 */ /* 0x000fe40003800000 */
[----:B-1----:R-:W-:Y:S01]  /*39a90*/  FMUL R208, R209, R16 ;  /* 0x00000010d1d07220 */ /* 0x002fe20000400000 */
[----:B------:R-:W-:-:S03]  /*39aa0*/  ISETP.GT.AND P5, PT, R0, RZ, P1 ;  /* 0x000000ff0000720c */ /* 0x000fc60000fa4270 */
[----:B------:R-:W-:-:S05]  /*39ab0*/  FFMA R208, R211, R2, R208 ;  /* 0x00000002d3d07223 */ /* 0x000fca00000000d0 */
[----:B------:R-:W-:-:S05]  /*39ac0*/  F2FP.F16.F32.PACK_AB R208, RZ, R208 ;  /* 0x000000d0ffd0723e */ /* 0x000fca00000000ff */
[----:B------:R1:W-:Y:S01]  /*39ad0*/  @P0 STG.E.U16 desc[UR4][R216.64+0x122], R208 ;  /* 0x000122d0d8000986 */ /* 0x0003e2000c101504 */
[----:B------:R-:W-:Y:S05]  /*39ae0*/  @!P5 BRA `(.L_x_599) ;  /* 0x000000000008d947 */ /* 0x000fea0003800000 */
[----:B------:R-:W-:Y:S02]  /*39af0*/  ULDC.64 UR4, c[0x0][0x208] ;  /* 0x0000820000047ab9 */ /* 0x000fe40000000a00 */
[----:B------:R0:W5:Y:S03]  /*39b00*/  LDG.E.LTC128B.U16 R17, desc[UR4][R220.64+0x130] ;  /* 0x00013004dc117981 */ /* 0x000166000c1e1520 */
.L_x_599:
[----:B------:R-:W-:Y:S05]  /*39b10*/  BSYNC B1 ;  /* 0x0000000000017941 */ /* 0x000fea0003800000 */
.L_x_598:
[----:B-----5:R-:W-:Y:S01]  /*39b20*/  HADD2.F32 R209, -RZ, R17.H0_H0 ;  /* 0x20000011ffd17230 */ /* 0x020fe20000004100 */
        /* <DEDUP_REMOVED lines=11> */
.L_x_601:
[----:B------:R-:W-:Y:S05]  /*39be0*/  BSYNC B1 ;  /* 0x0000000000017941 */ /* 0x000fea0003800000 */
.L_x_600:
[----:B0----5:R-:W-:Y:S01]  /*39bf0*/  HADD2.F32 R209, -RZ, R17.H0_H0 ;  /* 0x20000011ffd17230 */ /* 0x021fe20000004100 */
[----:B------:R-:W-:Y:S01]  /*39c00*/  ISETP.GT.AND P5, PT, R0, 0x8, P1 ;  /* 0x000000080000780c */ /* 0x000fe20000fa4270 */
[----:B------:R-:W-:Y:S01]  /*39c10*/  ULDC.64 UR4, c[0x0][0x208] ;  /* 0x0000820000047ab9 */ /* 0x000fe20000000a00 */
[----:B------:R-:W-:Y:S02]  /*39c20*/  BSSY B1, `(.L_x_602) ;  /* 0x0000008000017945 */ /* 0x000fe40003800000 */
[----:B-1----:R-:W-:-:S04]  /*39c30*/  FMUL R208, R209, R16 ;  /* 0x00000010d1d07220 */ /* 0x002fc80000400000 */
[----:B------:R-:W-:-:S05]  /*39c40*/  FFMA R208, R213, R2, R208 ;  /* 0x00000002d5d07223 */ /* 0x000fca00000000d0 */
[----:B------:R-:W-:-:S05]  /*39c50*/  F2FP.F16.F32.PACK_AB R208, RZ, R208 ;  /* 0x000000d0ffd0723e */ /* 0x000fca00000000ff */
[----:B------:R0:W-:Y:S01]  /*39c60*/  @P4 STG.E.U16 desc[UR4][R8.64+0x132], R208 ;  /* 0x000132d008004986 */ /* 0x0001e2000c101504 */
[----:B------:R-:W-:Y:S05]  /*39c70*/  @!P5 BRA `(.L_x_603) ;  /* 0x000000000008d947 */ /* 0x000fea0003800000 */
[----:B------:R-:W-:Y:S02]  /*39c80*/  ULDC.64 UR4, c[0x0][0x208] ;  /* 0x0000820000047ab9 */ /* 0x000fe40000000a00 */
[----:B------:R1:W5:Y:S03]  /*39c90*/  LDG.E.LTC128B.U16 R17, desc[UR4][R218.64+0x130] ;  /* 0x00013004da117981 */ /* 0x000366000c1e1520 */
.L_x_603:
[----:B------:R-:W-:Y:S05]  /*39ca0*/  BSYNC B1 ;  /* 0x0000000000017941 */ /* 0x000fea0003800000 */
.L_x_602:
[----:B-----5:R-:W-:Y:S01]  /*39cb0*/  HADD2.F32 R209, -RZ, R17.H0_H0 ;  /* 0x20000011ffd17230 */ /* 0x020fe20000004100 */
        /* <DEDUP_REMOVED lines=10> */
.L_x_605:
[----:B------:R-:W-:Y:S05]  /*39d60*/  BSYNC B1 ;  /* 0x0000000000017941 */ /* 0x000fea0003800000 */
.L_x_604:
        /* <DEDUP_REMOVED lines=11> */
.L_x_607:
[----:B------:R-:W-:Y:S05]  /*39e20*/  BSYNC B1 ;  /* 0x0000000000017941 */ /* 0x000fea0003800000 */
.L_x_606:
        /* <DEDUP_REMOVED lines=11> */
.L_x_609:
[----:B------:R-:W-:Y:S05]  /*39ee0*/  BSYNC B1 ;  /* 0x0000000000017941 */ /* 0x000fea0003800000 */
.L_x_608:
        /* <DEDUP_REMOVED lines=11> */
.L_x_611:
[----:B------:R-:W-:Y:S05]  /*39fa0*/  BSYNC B1 ;  /* 0x0000000000017941 */ /* 0x000fea0003800000 */
.L_x_610:
[----:B------:R-:W2:Y:S01]  /*39fb0*/  LDL.64 R208, [R1+0x400] ;  /* 0x0004000001d07983 */ /* 0x000ea20000100a00 */
[----:B-----5:R-:W-:Y:S01]  /*39fc0*/  HADD2.F32 R201, -RZ, R17.H0_H0 ;  /* 0x20000011ffc97230 */ /* 0x020fe20000004100 */
        /* <DEDUP_REMOVED lines=10> */
.L_x_613:
[----:B------:R-:W-:Y:S05]  /*3a070*/  BSYNC B1 ;  /* 0x0000000000017941 */ /* 0x000fea0003800000 */
.L_x_612:
[----:B--2--5:R-:W-:Y:S01]  /*3a080*/  HADD2.F32 R201, -RZ, R17.H0_H0 ;  /* 0x20000011ffc97230 */ /* 0x024fe20000004100 */
[----:B------:R-:W-:Y:S01]  /*3a090*/  ISETP.GT.AND P5, PT, R0, 0x80, P1 ;  /* 0x000000800000780c */ /* 0x000fe20000fa4270 */
[----:B------:R-:W-:Y:S01]  /*3a0a0*/  ULDC.64 UR4, c[0x0][0x208] ;  /* 0x0000820000047ab9 */ /* 0x000fe20000000a00 */
[----:B------:R-:W-:Y:S02]  /*3a0b0*/  BSSY B1, `(.L_x_614) ;  /* 0x0000008000017945 */ /* 0x000fe40003800000 */
[----:B0-----:R-:W-:-:S04]  /*3a0c0*/  FMUL R200, R201, R16 ;  /* 0x00000010c9c87220 */ /* 0x001fc80000400000 */
[----:B------:R-:W-:-:S05]  /*3a0d0*/  FFMA R200, R203, R2, R200 ;  /* 0x00000002cbc87223 */ /* 0x000fca00000000c8 */
[----:B------:R-:W-:-:S05]  /*3a0e0*/  F2FP.F16.F32.PACK_AB R200, RZ, R200 ;  /* 0x000000c8ffc8723e */ /* 0x000fca00000000ff */
[----:B------:R0:W-:Y:S01]  /*3a0f0*/  @P4 STG.E.U16 desc[UR4][R208.64+0x122], R200 ;  /* 0x000122c8d0004986 */ /* 0x0001e2000c101504 */
[----:B------:R-:W-:Y:S05]  /*3a100*/  @!P5 BRA `(.L_x_615) ;  /* 0x000000000008d947 */ /* 0x000fea0003800000 */
[----:B------:R-:W-:Y:S02]  /*3a110*/  ULDC.64 UR4, c[0x0][0x208] ;  /* 0x0000820000047ab9 */ /* 0x000fe40000000a00 */
[----:B------:R2:W5:Y:S03]  /*3a120*/  LDG.E.LTC128B.U16 R17, desc[UR4][R234.64+0x130] ;  /* 0x00013004ea117981 */ /* 0x000566000c1e1520 */
.L_x_615:
[----:B------:R-:W-:Y:S05]  /*3a130*/  BSYNC B1 ;  /* 0x0000000000017941 */ /* 0x000fea0003800000 */
.L_x_614:
        /* <DEDUP_REMOVED lines=11> */
.L_x_617:
[----:B------:R-:W-:Y:S05]  /*3a1f0*/  BSYNC B1 ;  /* 0x0000000000017941 */ /* 0x000fea0003800000 */
.L_x_616:
        /* <DEDUP_REMOVED lines=11> */
.L_x_619:
[----:B------:R-:W-:Y:S05]  /*3a2b0*/  BSYNC B1 ;  /* 0x0000000000017941 */ /* 0x000fea0003800000 */
.L_x_618:
        /* <DEDUP_REMOVED lines=11> */
.L_x_621:
[----:B------:R-:W-:Y:S05]  /*3a370*/  BSYNC B1 ;  /* 0x0000000000017941 */ /* 0x000fea0003800000 */
.L_x_620:
        /* <DEDUP_REMOVED lines=11> */
.L_x_623:
[----:B------:R-:W-:Y:S05]  /*3a430*/  BSYNC B1 ;  /* 0x0000000000017941 */ /* 0x000fea0003800000 */
.L_x_622:
        /* <DEDUP_REMOVED lines=11> */
.L_x_625:
[----:B------:R-:W-:Y:S05]  /*3a4f0*/  BSYNC B1 ;  /* 0x0000000000017941 */ /* 0x000fea0003800000 */
.L_x_624:
        /* <DEDUP_REMOVED lines=11> */
.L_x_627:
[----:B------:R-:W-:Y:S05]  /*3a5b0*/  BSYNC B1 ;  /* 0x0000000000017941 */ /* 0x000fea0003800000 */
.L_x_626:
        /* <DEDUP_REMOVED lines=11> */
.L_x_629:
[----:B------:R-:W-:Y:S05]  /*3a670*/  BSYNC B1 ;  /* 0x0000000000017941 */ /* 0x000fea0003800000 */
.L_x_628:
        /* <DEDUP_REMOVED lines=11> */
.L_x_631:
[----:B------:R-:W-:Y:S05]  /*3a730*/  BSYNC B1 ;  /* 0x0000000000017941 */ /* 0x000fea0003800000 */
.L_x_630:
        /* <DEDUP_REMOVED lines=11> */
.L_x_633:
[----:B------:R-:W-:Y:S05]  /*3a7f0*/  BSYNC B1 ;  /* 0x0000000000017941 */ /* 0x000fea0003800000 */
.L_x_632:
        /* <DEDUP_REMOVED lines=11> */
.L_x_635:
[----:B------:R-:W-:Y:S05]  /*3a8b0*/  BSYNC B1 ;  /* 0x0000000000017941 */ /* 0x000fea0003800000 */
.L_x_634:
        /* <DEDUP_REMOVED lines=11> */
.L_x_637:
[----:B------:R-:W-:Y:S05]  /*3a970*/  BSYNC B1 ;  /* 0x0000000000017941 */ /* 0x000fea0003800000 */
.L_x_636:
        /* <DEDUP_REMOVED lines=11> */
.L_x_639:
[----:B------:R-:W-:Y:S05]  /*3aa30*/  BSYNC B1 ;  /* 0x0000000000017941 */ /* 0x000fea0003800000 */
.L_x_638:
        /* <DEDUP_REMOVED lines=11> */
.L_x_641:
[----:B------:R-:W-:Y:S05]  /*3aaf0*/  BSYNC B1 ;  /* 0x0000000000017941 */ /* 0x000fea0003800000 */
.L_x_640:
        /* <DEDUP_REMOVED lines=11> */
.L_x_643:
[----:B------:R-:W-:Y:S05]  /*3abb0*/  BSYNC B1 ;  /* 0x0000000000017941 */ /* 0x000fea0003800000 */
.L_x_642:
        /* <DEDUP_REMOVED lines=11> */
.L_x_645:
[----:B------:R-:W-:Y:S05]  /*3ac70*/  BSYNC B1 ;  /* 0x0000000000017941 */ /* 0x000fea0003800000 */
.L_x_644:
        /* <DEDUP_REMOVED lines=11> */
.L_x_647:
[----:B------:R-:W-:Y:S05]  /*3ad30*/  BSYNC B1 ;  /* 0x0000000000017941 */ /* 0x000fea0003800000 */
.L_x_646:
        /* <DEDUP_REMOVED lines=11> */
.L_x_649:
[----:B------:R-:W-:Y:S05]  /*3adf0*/  BSYNC B1 ;  /* 0x0000000000017941 */ /* 0x000fea0003800000 */
.L_x_648:
        /* <DEDUP_REMOVED lines=11> */
.L_x_651:
[----:B------:R-:W-:Y:S05]  /*3aeb0*/  BSYNC B1 ;  /* 0x0000000000017941 */ /* 0x000fea0003800000 */
.L_x_650:
        /* <DEDUP_REMOVED lines=11> */
.L_x_653:
[----:B------:R-:W-:Y:S05]  /*3af70*/  BSYNC B1 ;  /* 0x0000000000017941 */ /* 0x000fea0003800000 */
.L_x_652:
        /* <DEDUP_REMOVED lines=12> */
.L_x_655:
[----:B------:R-:W-:Y:S05]  /*3b040*/  BSYNC B1 ;  /* 0x0000000000017941 */ /* 0x000fea0003800000 */
.L_x_654:
        /* <DEDUP_REMOVED lines=12> */
.L_x_657:
[----:B------:R-:W-:Y:S05]  /*3b110*/  BSYNC B1 ;  /* 0x0000000000017941 */ /* 0x000fea0003800000 */
.L_x_656:
        /* <DEDUP_REMOVED lines=11> */
.L_x_659:
[----:B------:R-:W-:Y:S05]  /*3b1d0*/  BSYNC B1 ;  /* 0x0000000000017941 */ /* 0x000fea0003800000 */
.L_x_658:
        /* <DEDUP_REMOVED lines=11> */
.L_x_661:
[----:B------:R-:W-:Y:S05]  /*3b290*/  BSYNC B1 ;  /* 0x0000000000017941 */ /* 0x000fea0003800000 */
.L_x_660:
        /* <DEDUP_REMOVED lines=12> */
.L_x_663:
[----:B------:R-:W-:Y:S05]  /*3b360*/  BSYNC B1 ;  /* 0x0000000000017941 */ /* 0x000fea0003800000 */
.L_x_662:
        /* <DEDUP_REMOVED lines=12> */
.L_x_665:
[----:B------:R-:W-:Y:S05]  /*3b430*/  BSYNC B1 ;  /* 0x0000000000017941 */ /* 0x000fea0003800000 */
.L_x_664:
        /* <DEDUP_REMOVED lines=11> */
.L_x_667:
[----:B------:R-:W-:Y:S05]  /*3b4f0*/  BSYNC B1 ;  /* 0x0000000000017941 */ /* 0x000fea0003800000 */
.L_x_666:
        /* <DEDUP_REMOVED lines=11> */
.L_x_669:
[----:B------:R-:W-:Y:S05]  /*3b5b0*/  BSYNC B1 ;  /* 0x0000000000017941 */ /* 0x000fea0003800000 */
.L_x_668:
        /* <DEDUP_REMOVED lines=11> */
.L_x_671:
[----:B------:R-:W-:Y:S05]  /*3b670*/  BSYNC B1 ;  /* 0x0000000000017941 */ /* 0x000fea0003800000 */
.L_x_670:
        /* <DEDUP_REMOVED lines=11> */
.L_x_673:
[----:B------:R-:W-:Y:S05]  /*3b730*/  BSYNC B1 ;  /* 0x0000000000017941 */ /* 0x000fea0003800000 */
.L_x_672:
        /* <DEDUP_REMOVED lines=11> */
.L_x_675:
[----:B------:R-:W-:Y:S05]  /*3b7f0*/  BSYNC B1 ;  /* 0x0000000000017941 */ /* 0x000fea0003800000 */
.L_x_674:
        /* <DEDUP_REMOVED lines=11> */
.L_x_677:
[----:B------:R-:W-:Y:S05]  /*3b8b0*/  BSYNC B1 ;  /* 0x0000000000017941 */ /* 0x000fea0003800000 */
.L_x_676:
        /* <DEDUP_REMOVED lines=11> */
.L_x_679:
[----:B------:R-:W-:Y:S05]  /*3b970*/  BSYNC B1 ;  /* 0x0000000000017941 */ /* 0x000fea0003800000 */
.L_x_678:
        /* <DEDUP_REMOVED lines=11> */
.L_x_681:
[----:B------:R-:W-:Y:S05]  /*3ba30*/  BSYNC B1 ;  /* 0x0000000000017941 */ /* 0x000fea0003800000 */
.L_x_680:
        /* <DEDUP_REMOVED lines=11> */
.L_x_683:
[----:B------:R-:W-:Y:S05]  /*3baf0*/  BSYNC B1 ;  /* 0x0000000000017941 */ /* 0x000fea0003800000 */
.L_x_682:
        /* <DEDUP_REMOVED lines=11> */
.L_x_685:
[----:B------:R-:W-:Y:S05]  /*3bbb0*/  BSYNC B1 ;  /* 0x0000000000017941 */ /* 0x000fea0003800000 */
.L_x_684:
        /* <DEDUP_REMOVED lines=11> */
.L_x_687:
[----:B------:R-:W-:Y:S05]  /*3bc70*/  BSYNC B1 ;  /* 0x0000000000017941 */ /* 0x000fea0003800000 */
.L_x_686:
        /* <DEDUP_REMOVED lines=11> */
.L_x_689:
[----:B------:R-:W-:Y:S05]  /*3bd30*/  BSYNC B1 ;  /* 0x0000000000017941 */ /* 0x000fea0003800000 */
.L_x_688:
        /* <DEDUP_REMOVED lines=11> */
.L_x_691:
[----:B------:R-:W-:Y:S05]  /*3bdf0*/  BSYNC B1 ;  /* 0x0000000000017941 */ /* 0x000fea0003800000 */
.L_x_690:
        /* <DEDUP_REMOVED lines=11> */
.L_x_693:
[----:B------:R-:W-:Y:S05]  /*3beb0*/  BSYNC B1 ;  /* 0x0000000000017941 */ /* 0x000fea0003800000 */
.L_x_692:
        /* <DEDUP_REMOVED lines=11> */
.L_x_695:
[----:B------:R-:W-:Y:S05]  /*3bf70*/  BSYNC B1 ;  /* 0x0000000000017941 */ /* 0x000fea0003800000 */
.L_x_694:
        /* <DEDUP_REMOVED lines=11> */
.L_x_697:
[----:B------:R-:W-:Y:S05]  /*3c030*/  BSYNC B1 ;  /* 0x0000000000017941 */ /* 0x000fea0003800000 */
.L_x_696:
        /* <DEDUP_REMOVED lines=11> */
.L_x_699:
[----:B------:R-:W-:Y:S05]  /*3c0f0*/  BSYNC B1 ;  /* 0x0000000000017941 */ /* 0x000fea0003800000 */
.L_x_698:
        /* <DEDUP_REMOVED lines=11> */
.L_x_701:
[----:B------:R-:W-:Y:S05]  /*3c1b0*/  BSYNC B1 ;  /* 0x0000000000017941 */ /* 0x000fea0003800000 */
.L_x_700:
        /* <DEDUP_REMOVED lines=11> */
.L_x_703:
[----:B------:R-:W-:Y:S05]  /*3c270*/  BSYNC B1 ;  /* 0x0000000000017941 */ /* 0x000fea0003800000 */
.L_x_702:
        /* <DEDUP_REMOVED lines=11> */
.L_x_705:
[----:B------:R-:W-:Y:S05]  /*3c330*/  BSYNC B1 ;  /* 0x0000000000017941 */ /* 0x000fea0003800000 */
.L_x_704:
        /* <DEDUP_REMOVED lines=11> */
.L_x_707:
[----:B------:R-:W-:Y:S05]  /*3c3f0*/  BSYNC B1 ;  /* 0x0000000000017941 */ /* 0x000fea0003800000 */
.L_x_706:
        /* <DEDUP_REMOVED lines=11> */
.L_x_709:
[----:B------:R-:W-:Y:S05]  /*3c4b0*/  BSYNC B1 ;  /* 0x0000000000017941 */ /* 0x000fea0003800000 */
.L_x_708:
        /* <DEDUP_REMOVED lines=11> */
.L_x_711:
[----:B------:R-:W-:Y:S05]  /*3c570*/  BSYNC B1 ;  /* 0x0000000000017941 */ /* 0x000fea0003800000 */
.L_x_710:
        /* <DEDUP_REMOVED lines=11> */
.L_x_713:
[----:B------:R-:W-:Y:S05]  /*3c630*/  BSYNC B1 ;  /* 0x0000000000017941 */ /* 0x000fea0003800000 */
.L_x_712:
        /* <DEDUP_REMOVED lines=11> */
.L_x_715:
[----:B------:R-:W-:Y:S05]  /*3c6f0*/  BSYNC B1 ;  /* 0x0000000000017941 */ /* 0x000fea0003800000 */
.L_x_714:
        /* <DEDUP_REMOVED lines=11> */
.L_x_717:
[----:B------:R-:W-:Y:S05]  /*3c7b0*/  BSYNC B1 ;  /* 0x0000000000017941 */ /* 0x000fea0003800000 */
.L_x_716:
        /* <DEDUP_REMOVED lines=12> */
.L_x_719:
[----:B------:R-:W-:Y:S05]  /*3c880*/  BSYNC B1 ;  /* 0x0000000000017941 */ /* 0x000fea0003800000 */
.L_x_718:
        /* <DEDUP_REMOVED lines=12> */
.L_x_721:
[----:B------:R-:W-:Y:S05]  /*3c950*/  BSYNC B1 ;  /* 0x0000000000017941 */ /* 0x000fea0003800000 */
.L_x_720:
        /* <DEDUP_REMOVED lines=11> */
.L_x_723:
[----:B------:R-:W-:Y:S05]  /*3ca10*/  BSYNC B1 ;  /* 0x0000000000017941 */ /* 0x000fea0003800000 */
.L_x_722:
        /* <DEDUP_REMOVED lines=11> */
.L_x_725:
[----:B------:R-:W-:Y:S05]  /*3cad0*/  BSYNC B1 ;  /* 0x0000000000017941 */ /* 0x000fea0003800000 */
.L_x_724:
        /* <DEDUP_REMOVED lines=12> */
.L_x_727:
[----:B------:R-:W-:Y:S05]  /*3cba0*/  BSYNC B1 ;  /* 0x0000000000017941 */ /* 0x000fea0003800000 */
.L_x_726:
        /* <DEDUP_REMOVED lines=12> */
.L_x_729:
[----:B------:R-:W-:Y:S05]  /*3cc70*/  BSYNC B1 ;  /* 0x0000000000017941 */ /* 0x000fea0003800000 */
.L_x_728:
        /* <DEDUP_REMOVED lines=11> */
.L_x_731:
[----:B------:R-:W-:Y:S05]  /*3cd30*/  BSYNC B1 ;  /* 0x0000000000017941 */ /* 0x000fea0003800000 */
.L_x_730:
        /* <DEDUP_REMOVED lines=11> */
.L_x_733:
[----:B------:R-:W-:Y:S05]  /*3cdf0*/  BSYNC B1 ;  /* 0x0000000000017941 */ /* 0x000fea0003800000 */
.L_x_732:
        /* <DEDUP_REMOVED lines=11> */
.L_x_735:
[----:B------:R-:W-:Y:S05]  /*3ceb0*/  BSYNC B1 ;  /* 0x0000000000017941 */ /* 0x000fea0003800000 */
.L_x_734:
        /* <DEDUP_REMOVED lines=11> */
.L_x_737:
[----:B------:R-:W-:Y:S05]  /*3cf70*/  BSYNC B1 ;  /* 0x0000000000017941 */ /* 0x000fea0003800000 */
.L_x_736:
        /* <DEDUP_REMOVED lines=11> */
.L_x_739:
[----:B------:R-:W-:Y:S05]  /*3d030*/  BSYNC B1 ;  /* 0x0000000000017941 */ /* 0x000fea0003800000 */
.L_x_738:
        /* <DEDUP_REMOVED lines=11> */
.L_x_741:
[----:B------:R-:W-:Y:S05]  /*3d0f0*/  BSYNC B1 ;  /* 0x0000000000017941 */ /* 0x000fea0003800000 */
.L_x_740:
        /* <DEDUP_REMOVED lines=11> */
.L_x_743:
[----:B------:R-:W-:Y:S05]  /*3d1b0*/  BSYNC B1 ;  /* 0x0000000000017941 */ /* 0x000fea0003800000 */
.L_x_742:
        /* <DEDUP_REMOVED lines=11> */
.L_x_745:
[----:B------:R-:W-:Y:S05]  /*3d270*/  BSYNC B1 ;  /* 0x0000000000017941 */ /* 0x000fea0003800000 */
.L_x_744:
        /* <DEDUP_REMOVED lines=11> */
.L_x_747:
[----:B------:R-:W-:Y:S05]  /*3d330*/  BSYNC B1 ;  /* 0x0000000000017941 */ /* 0x000fea0003800000 */
.L_x_746:
        /* <DEDUP_REMOVED lines=11> */
.L_x_749:
[----:B------:R-:W-:Y:S05]  /*3d3f0*/  BSYNC B1 ;  /* 0x0000000000017941 */ /* 0x000fea0003800000 */
.L_x_748:
        /* <DEDUP_REMOVED lines=11> */
.L_x_751:
[----:B------:R-:W-:Y:S05]  /*3d4b0*/  BSYNC B1 ;  /* 0x0000000000017941 */ /* 0x000fea0003800000 */
.L_x_750:
        /* <DEDUP_REMOVED lines=11> */
.L_x_753:
[----:B------:R-:W-:Y:S05]  /*3d570*/  BSYNC B1 ;  /* 0x0000000000017941 */ /* 0x000fea0003800000 */
.L_x_752:
        /* <DEDUP_REMOVED lines=11> */
.L_x_755:
[----:B------:R-:W-:Y:S05]  /*3d630*/  BSYNC B1 ;  /* 0x0000000000017941 */ /* 0x000fea0003800000 */
.L_x_754:
        /* <DEDUP_REMOVED lines=11> */
.L_x_757:
[----:B------:R-:W-:Y:S05]  /*3d6f0*/  BSYNC B1 ;  /* 0x0000000000017941 */ /* 0x000fea0003800000 */
.L_x_756:
        /* <DEDUP_REMOVED lines=11> */
.L_x_759:
[----:B------:R-:W-:Y:S05]  /*3d7b0*/  BSYNC B1 ;  /* 0x0000000000017941 */ /* 0x000fea0003800000 */
.L_x_758:
        /* <DEDUP_REMOVED lines=11> */
.L_x_761:
[----:B------:R-:W-:Y:S05]  /*3d870*/  BSYNC B1 ;  /* 0x0000000000017941 */ /* 0x000fea0003800000 */
.L_x_760:
        /* <DEDUP_REMOVED lines=11> */
.L_x_763:
[----:B------:R-:W-:Y:S05]  /*3d930*/  BSYNC B1 ;  /* 0x0000000000017941 */ /* 0x000fea0003800000 */
.L_x_762:
        /* <DEDUP_REMOVED lines=11> */
.L_x_765:
[----:B------:R-:W-:Y:S05]  /*3d9f0*/  BSYNC B1 ;  /* 0x0000000000017941 */ /* 0x000fea0003800000 */
.L_x_764:
        /* <DEDUP_REMOVED lines=11> */
.L_x_767:
[----:B------:R-:W-:Y:S05]  /*3dab0*/  BSYNC B1 ;  /* 0x0000000000017941 */ /* 0x000fea0003800000 */
.L_x_766:
        /* <DEDUP_REMOVED lines=11> */
.L_x_769:
[----:B------:R-:W-:Y:S05]  /*3db70*/  BSYNC B1 ;  /* 0x0000000000017941 */ /* 0x000fea0003800000 */
.L_x_768:
        /* <DEDUP_REMOVED lines=11> */
.L_x_771:
[----:B------:R-:W-:Y:S05]  /*3dc30*/  BSYNC B1 ;  /* 0x0000000000017941 */ /* 0x000fea0003800000 */
.L_x_770:
        /* <DEDUP_REMOVED lines=11> */
.L_x_773:
[----:B------:R-:W-:Y:S05]  /*3dcf0*/  BSYNC B1 ;  /* 0x0000000000017941 */ /* 0x000fea0003800000 */
.L_x_772:
        /* <DEDUP_REMOVED lines=11> */
.L_x_775:
[----:B------:R-:W-:Y:S05]  /*3ddb0*/  BSYNC B1 ;  /* 0x0000000000017941 */ /* 0x000fea0003800000 */
.L_x_774:
        /* <DEDUP_REMOVED lines=11> */
.L_x_777:
[----:B------:R-:W-:Y:S05]  /*3de70*/  BSYNC B1 ;  /* 0x0000000000017941 */ /* 0x000fea0003800000 */
.L_x_776:
        /* <DEDUP_REMOVED lines=11> */
.L_x_779:
[----:B------:R-:W-:Y:S05]  /*3df30*/  BSYNC B1 ;  /* 0x0000000000017941 */ /* 0x000fea0003800000 */
.L_x_778:
        /* <DEDUP_REMOVED lines=11> */
.L_x_781:
[----:B------:R-:W-:Y:S05]  /*3dff0*/  BSYNC B1 ;  /* 0x0000000000017941 */ /* 0x000fea0003800000 */
.L_x_780:
        /* <DEDUP_REMOVED lines=12> */
.L_x_783:
[----:B------:R-:W-:Y:S05]  /*3e0c0*/  BSYNC B1 ;  /* 0x0000000000017941 */ /* 0x000fea0003800000 */
.L_x_782:
        /* <DEDUP_REMOVED lines=12> */
.L_x_785:
[----:B------:R-:W-:Y:S05]  /*3e190*/  BSYNC B1 ;  /* 0x0000000000017941 */ /* 0x000fea0003800000 */
.L_x_784:
        /* <DEDUP_REMOVED lines=11> */
.L_x_787:
[----:B------:R-:W-:Y:S05]  /*3e250*/  BSYNC B1 ;  /* 0x0000000000017941 */ /* 0x000fea0003800000 */
.L_x_786:
        /* <DEDUP_REMOVED lines=11> */
.L_x_789:
[----:B------:R-:W-:Y:S05]  /*3e310*/  BSYNC B1 ;  /* 0x0000000000017941 */ /* 0x000fea0003800000 */
.L_x_788:
        /* <DEDUP_REMOVED lines=12> */
.L_x_791:
[----:B------:R-:W-:Y:S05]  /*3e3e0*/  BSYNC B1 ;  /* 0x0000000000017941 */ /* 0x000fea0003800000 */
.L_x_790:
        /* <DEDUP_REMOVED lines=12> */
.L_x_793:
[----:B------:R-:W-:Y:S05]  /*3e4b0*/  BSYNC B1 ;  /* 0x0000000000017941 */ /* 0x000fea0003800000 */
.L_x_792:
        /* <DEDUP_REMOVED lines=11> */
.L_x_795:
[----:B------:R-:W-:Y:S05]  /*3e570*/  BSYNC B1 ;  /* 0x0000000000017941 */ /* 0x000fea0003800000 */
.L_x_794:
        /* <DEDUP_REMOVED lines=11> */
.L_x_797:
[----:B------:R-:W-:Y:S05]  /*3e630*/  BSYNC B1 ;  /* 0x0000000000017941 */ /* 0x000fea0003800000 */
.L_x_796:
        /* <DEDUP_REMOVED lines=11> */
.L_x_799:
[----:B------:R-:W-:Y:S05]  /*3e6f0*/  BSYNC B1 ;  /* 0x0000000000017941 */ /* 0x000fea0003800000 */
.L_x_798:
        /* <DEDUP_REMOVED lines=11> */
.L_x_801:
[----:B------:R-:W-:Y:S05]  /*3e7b0*/  BSYNC B1 ;  /* 0x0000000000017941 */ /* 0x000fea0003800000 */
.L_x_800:
        /* <DEDUP_REMOVED lines=11> */
.L_x_803:
[----:B------:R-:W-:Y:S05]  /*3e870*/  BSYNC B1 ;  /* 0x0000000000017941 */ /* 0x000fea0003800000 */
.L_x_802:
        /* <DEDUP_REMOVED lines=11> */
.L_x_805:
[----:B------:R-:W-:Y:S05]  /*3e930*/  BSYNC B1 ;  /* 0x0000000000017941 */ /* 0x000fea0003800000 */
.L_x_804:
        /* <DEDUP_REMOVED lines=11> */
.L_x_807:
[----:B------:R-:W-:Y:S05]  /*3e9f0*/  BSYNC B1 ;  /* 0x0000000000017941 */ /* 0x000fea0003800000 */
.L_x_806:
        /* <DEDUP_REMOVED lines=11> */
.L_x_809:
[----:B------:R-:W-:Y:S05]  /*3eab0*/  BSYNC B1 ;  /* 0x0000000000017941 */ /* 0x000fea0003800000 */
.L_x_808:
        /* <DEDUP_REMOVED lines=11> */
.L_x_811:
[----:B------:R-:W-:Y:S05]  /*3eb70*/  BSYNC B1 ;  /* 0x0000000000017941 */ /* 0x000fea0003800000 */
.L_x_810:
        /* <DEDUP_REMOVED lines=11> */
.L_x_813:
[----:B------:R-:W-:Y:S05]  /*3ec30*/  BSYNC B1 ;  /* 0x0000000000017941 */ /* 0x000fea0003800000 */
.L_x_812:
        /* <DEDUP_REMOVED lines=11> */
.L_x_815:
[----:B------:R-:W-:Y:S05]  /*3ecf0*/  BSYNC B1 ;  /* 0x0000000000017941 */ /* 0x000fea0003800000 */
.L_x_814:
        /* <DEDUP_REMOVED lines=11> */
.L_x_817:
[----:B------:R-:W-:Y:S05]  /*3edb0*/  BSYNC B1 ;  /* 0x0000000000017941 */ /* 0x000fea0003800000 */
.L_x_816:
        /* <DEDUP_REMOVED lines=11> */
.L_x_819:
[----:B------:R-:W-:Y:S05]  /*3ee70*/  BSYNC B1 ;  /* 0x0000000000017941 */ /* 0x000fea0003800000 */
.L_x_818:
        /* <DEDUP_REMOVED lines=11> */
.L_x_821:
[----:B------:R-:W-:Y:S05]  /*3ef30*/  BSYNC B1 ;  /* 0x0000000000017941 */ /* 0x000fea0003800000 */
.L_x_820:
        /* <DEDUP_REMOVED lines=11> */
.L_x_823:
[----:B------:R-:W-:Y:S05]  /*3eff0*/  BSYNC B1 ;  /* 0x0000000000017941 */ /* 0x000fea0003800000 */
.L_x_822:
        /* <DEDUP_REMOVED lines=11> */
.L_x_825:
[----:B------:R-:W-:Y:S05]  /*3f0b0*/  BSYNC B1 ;  /* 0x0000000000017941 */ /* 0x000fea0003800000 */
.L_x_824:
        /* <DEDUP_REMOVED lines=11> */
.L_x_827:
[----:B------:R-:W-:Y:S05]  /*3f170*/  BSYNC B1 ;  /* 0x0000000000017941 */ /* 0x000fea0003800000 */
.L_x_826:
        /* <DEDUP_REMOVED lines=11> */
.L_x_829:
[----:B------:R-:W-:Y:S05]  /*3f230*/  BSYNC B1 ;  /* 0x0000000000017941 */ /* 0x000fea0003800000 */
.L_x_828:
        /* <DEDUP_REMOVED lines=11> */
.L_x_831:
[----:B------:R-:W-:Y:S05]  /*3f2f0*/  BSYNC B1 ;  /* 0x0000000000017941 */ /* 0x000fea0003800000 */
.L_x_830:
        /* <DEDUP_REMOVED lines=11> */
.L_x_833:
[----:B------:R-:W-:Y:S05]  /*3f3b0*/  BSYNC B1 ;  /* 0x0000000000017941 */ /* 0x000fea0003800000 */
.L_x_832:
        /* <DEDUP_REMOVED lines=11> */
.L_x_835:
[----:B------:R-:W-:Y:S05]  /*3f470*/  BSYNC B1 ;  /* 0x0000000000017941 */ /* 0x000fea0003800000 */
.L_x_834:
        /* <DEDUP_REMOVED lines=11> */
.L_x_837:
[----:B------:R-:W-:Y:S05]  /*3f530*/  BSYNC B1 ;  /* 0x0000000000017941 */ /* 0x000fea0003800000 */
.L_x_836:
        /* <DEDUP_REMOVED lines=11> */
.L_x_839:
[----:B------:R-:W-:Y:S05]  /*3f5f0*/  BSYNC B1 ;  /* 0x0000000000017941 */ /* 0x000fea0003800000 */
.L_x_838:
        /* <DEDUP_REMOVED lines=11> */
.L_x_841:
[----:B------:R-:W-:Y:S05]  /*3f6b0*/  BSYNC B1 ;  /* 0x0000000000017941 */ /* 0x000fea0003800000 */
.L_x_840:
        /* <DEDUP_REMOVED lines=11> */
.L_x_843:
[----:B------:R-:W-:Y:S05]  /*3f770*/  BSYNC B1 ;  /* 0x0000000000017941 */ /* 0x000fea0003800000 */
.L_x_842:
        /* <DEDUP_REMOVED lines=11> */
.L_x_845:
[----:B------:R-:W-:Y:S05]  /*3f830*/  BSYNC B1 ;  /* 0x0000000000017941 */ /* 0x000fea0003800000 */
.L_x_844:
        /* <DEDUP_REMOVED lines=12> */
.L_x_847:
[----:B------:R-:W-:Y:S05]  /*3f900*/  BSYNC B1 ;  /* 0x0000000000017941 */ /* 0x000fea0003800000 */
.L_x_846:
        /* <DEDUP_REMOVED lines=12> */
.L_x_849:
[----:B------:R-:W-:Y:S05]  /*3f9d0*/  BSYNC B1 ;  /* 0x0000000000017941 */ /* 0x000fea0003800000 */
.L_x_848:
        /* <DEDUP_REMOVED lines=11> */
.L_x_851:
[----:B------:R-:W-:Y:S05]  /*3fa90*/  BSYNC B1 ;  /* 0x0000000000017941 */ /* 0x000fea0003800000 */
.L_x_850:
        /* <DEDUP_REMOVED lines=11> */
.L_x_853:
[----:B------:R-:W-:Y:S05]  /*3fb50*/  BSYNC B1 ;  /* 0x0000000000017941 */ /* 0x000fea0003800000 */
.L_x_852:
        /* <DEDUP_REMOVED lines=12> */
.L_x_855:
[----:B------:R-:W-:Y:S05]  /*3fc20*/  BSYNC B1 ;  /* 0x0000000000017941 */ /* 0x000fea0003800000 */
.L_x_854:
        /* <DEDUP_REMOVED lines=12> */
.L_x_857:
[----:B------:R-:W-:Y:S05]  /*3fcf0*/  BSYNC B1 ;  /* 0x0000000000017941 */ /* 0x000fea0003800000 */
.L_x_856:
        /* <DEDUP_REMOVED lines=11> */
.L_x_859:
[----:B------:R-:W-:Y:S05]  /*3fdb0*/  BSYNC B1 ;  /* 0x0000000000017941 */ /* 0x000fea0003800000 */
.L_x_858:
        /* <DEDUP_REMOVED lines=11> */
.L_x_861:
[----:B------:R-:W-:Y:S05]  /*3fe70*/  BSYNC B1 ;  /* 0x0000000000017941 */ /* 0x000fea0003800000 */
.L_x_860:
        /* <DEDUP_REMOVED lines=11> */
.L_x_863:
[----:B------:R-:W-:Y:S05]  /*3ff30*/  BSYNC B1 ;  /* 0x0000000000017941 */ /* 0x000fea0003800000 */
.L_x_862:
        /* <DEDUP_REMOVED lines=11> */
.L_x_865:
[----:B------:R-:W-:Y:S05]  /*3fff0*/  BSYNC B1 ;  /* 0x0000000000017941 */ /* 0x000fea0003800000 */
.L_x_864:
        /* <DEDUP_REMOVED lines=11> */
.L_x_867:
[----:B------:R-:W-:Y:S05]  /*400b0*/  BSYNC B1 ;  /* 0x0000000000017941 */ /* 0x000fea0003800000 */
.L_x_866:
        /* <DEDUP_REMOVED lines=11> */
.L_x_869:
[----:B------:R-:W-:Y:S05]  /*40170*/  BSYNC B1 ;  /* 0x0000000000017941 */ /* 0x000fea0003800000 */
.L_x_868:
        /* <DEDUP_REMOVED lines=11> */
.L_x_871:
[----:B------:R-:W-:Y:S05]  /*40230*/  BSYNC B1 ;  /* 0x0000000000017941 */ /* 0x000fea0003800000 */
.L_x_870:
        /* <DEDUP_REMOVED lines=11> */
.L_x_873:
[----:B------:R-:W-:Y:S05]  /*402f0*/  BSYNC B1 ;  /* 0x0000000000017941 */ /* 0x000fea0003800000 */
.L_x_872:
        /* <DEDUP_REMOVED lines=11> */
.L_x_875:
[----:B------:R-:W-:Y:S05]  /*403b0*/  BSYNC B1 ;  /* 0x0000000000017941 */ /* 0x000fea0003800000 */
.L_x_874:
        /* <DEDUP_REMOVED lines=11> */
.L_x_877:
[----:B------:R-:W-:Y:S05]  /*40470*/  BSYNC B1 ;  /* 0x0000000000017941 */ /* 0x000fea0003800000 */
.L_x_876:
        /* <DEDUP_REMOVED lines=11> */
.L_x_879:
[----:B------:R-:W-:Y:S05]  /*40530*/  BSYNC B1 ;  /* 0x0000000000017941 */ /* 0x000fea0003800000 */
.L_x_878:
        /* <DEDUP_REMOVED lines=11> */
.L_x_881:
[----:B------:R-:W-:Y:S05]  /*405f0*/  BSYNC B1 ;  /* 0x0000000000017941 */ /* 0x000fea0003800000 */
.L_x_880:
        /* <DEDUP_REMOVED lines=11> */
.L_x_883:
[----:B------:R-:W-:Y:S05]  /*406b0*/  BSYNC B1 ;  /* 0x0000000000017941 */ /* 0x000fea0003800000 */
.L_x_882:
        /* <DEDUP_REMOVED lines=11> */
.L_x_885:
[----:B------:R-:W-:Y:S05]  /*40770*/  BSYNC B1 ;  /* 0x0000000000017941 */ /* 0x000fea0003800000 */
.L_x_884:
        /* <DEDUP_REMOVED lines=11> */
.L_x_887:
[----:B------:R-:W-:Y:S05]  /*40830*/  BSYNC B1 ;  /* 0x0000000000017941 */ /* 0x000fea0003800000 */
.L_x_886:
        /* <DEDUP_REMOVED lines=11> */
.L_x_889:
[----:B------:R-:W-:Y:S05]  /*408f0*/  BSYNC B1 ;  /* 0x0000000000017941 */ /* 0x000fea0003800000 */
.L_x_888:
        /* <DEDUP_REMOVED lines=11> */
.L_x_891:
[----:B------:R-:W-:Y:S05]  /*409b0*/  BSYNC B1 ;  /* 0x0000000000017941 */ /* 0x000fea0003800000 */
.L_x_890:
        /* <DEDUP_REMOVED lines=11> */
.L_x_893:
[----:B------:R-:W-:Y:S05]  /*40a70*/  BSYNC B1 ;  /* 0x0000000000017941 */ /* 0x000fea0003800000 */
.L_x_892:
        /* <DEDUP_REMOVED lines=11> */
.L_x_895:
[----:B------:R-:W-:Y:S05]  /*40b30*/  BSYNC B1 ;  /* 0x0000000000017941 */ /* 0x000fea0003800000 */
.L_x_894:
        /* <DEDUP_REMOVED lines=11> */
.L_x_897:
[----:B------:R-:W-:Y:S05]  /*40bf0*/  BSYNC B1 ;  /* 0x0000000000017941 */ /* 0x000fea0003800000 */
.L_x_896:
        /* <DEDUP_REMOVED lines=11> */
.L_x_899:
[----:B------:R-:W-:Y:S05]  /*40cb0*/  BSYNC B1 ;  /* 0x0000000000017941 */ /* 0x000fea0003800000 */
.L_x_898:
        /* <DEDUP_REMOVED lines=11> */
.L_x_901:
[----:B------:R-:W-:Y:S05]  /*40d70*/  BSYNC B1 ;  /* 0x0000000000017941 */ /* 0x000fea0003800000 */
.L_x_900:
        /* <DEDUP_REMOVED lines=11> */
.L_x_903:
[----:B------:R-:W-:Y:S05]  /*40e30*/  BSYNC B1 ;  /* 0x0000000000017941 */ /* 0x000fea0003800000 */
.L_x_902:
        /* <DEDUP_REMOVED lines=11> */
.L_x_905:
[----:B------:R-:W-:Y:S05]  /*40ef0*/  BSYNC B1 ;  /* 0x0000000000017941 */ /* 0x000fea0003800000 */
.L_x_904:
        /* <DEDUP_REMOVED lines=11> */
.L_x_907:
[----:B------:R-:W-:Y:S05]  /*40fb0*/  BSYNC B1 ;  /* 0x0000000000017941 */ /* 0x000fea0003800000 */
.L_x_906:
        /* <DEDUP_REMOVED lines=11> */
.L_x_909:
[----:B------:R-:W-:Y:S05]  /*41070*/  BSYNC B1 ;  /* 0x0000000000017941 */ /* 0x000fea0003800000 */
.L_x_908:
        /* <DEDUP_REMOVED lines=12> */
.L_x_911:
[----:B------:R-:W-:Y:S05]  /*41140*/  BSYNC B1 ;  /* 0x0000000000017941 */ /* 0x000fea0003800000 */
.L_x_910:
        /* <DEDUP_REMOVED lines=12> */
.L_x_913:
[----:B------:R-:W-:Y:S05]  /*41210*/  BSYNC B1 ;  /* 0x0000000000017941 */ /* 0x000fea0003800000 */
.L_x_912:
        /* <DEDUP_REMOVED lines=11> */
.L_x_915:
[----:B------:R-:W-:Y:S05]  /*412d0*/  BSYNC B1 ;  /* 0x0000000000017941 */ /* 0x000fea0003800000 */
.L_x_914:
        /* <DEDUP_REMOVED lines=11> */
.L_x_917:
[----:B------:R-:W-:Y:S05]  /*41390*/  BSYNC B1 ;  /* 0x0000000000017941 */ /* 0x000fea0003800000 */
.L_x_916:
        /* <DEDUP_REMOVED lines=12> */
.L_x_919:
[----:B------:R-:W-:Y:S05]  /*41460*/  BSYNC B1 ;  /* 0x0000000000017941 */ /* 0x000fea0003800000 */
.L_x_918:
        /* <DEDUP_REMOVED lines=12> */
.L_x_921:
[----:B------:R-:W-:Y:S05]  /*41530*/  BSYNC B1 ;  /* 0x0000000000017941 */ /* 0x000fea0003800000 */
.L_x_920:
[----:B-----5:R-:W-:Y:S01]  /*41540*/  HADD2.F32 R3, -RZ, R17.H0_H0 ;  /* 0x20000011ff037230 */ /* 0x020fe20000004100 */
        /* <DEDUP_REMOVED lines=10> */
.L_x_923:
[----:B------:R-:W-:Y:S05]  /*415f0*/  BSYNC B1 ;  /* 0x0000000000017941 */ /* 0x000fea0003800000 */
.L_x_922:
        /* <DEDUP_REMOVED lines=11> */
.L_x_925:
[----:B------:R-:W-:Y:S05]  /*416b0*/  BSYNC B1 ;  /* 0x0000000000017941 */ /* 0x000fea0003800000 */
.L_x_924:
        /* <DEDUP_REMOVED lines=11> */
.L_x_927:
[----:B------:R-:W-:Y:S05]  /*41770*/  BSYNC B1 ;  /* 0x0000000000017941 */ /* 0x000fea0003800000 */
.L_x_926:
        /* <DEDUP_REMOVED lines=11> */
.L_x_929:
[----:B------:R-:W-:Y:S05]  /*41830*/  BSYNC B1 ;  /* 0x0000000000017941 */ /* 0x000fea0003800000 */
.L_x_928:
        /* <DEDUP_REMOVED lines=11> */
.L_x_931:
[----:B------:R-:W-:Y:S05]  /*418f0*/  BSYNC B1 ;  /* 0x0000000000017941 */ /* 0x000fea0003800000 */
.L_x_930:
        /* <DEDUP_REMOVED lines=11> */
.L_x_933:
[----:B------:R-:W-:Y:S05]  /*419b0*/  BSYNC B1 ;  /* 0x0000000000017941 */ /* 0x000fea0003800000 */
.L_x_932:
        /* <DEDUP_REMOVED lines=11> */
.L_x_935:
[----:B------:R-:W-:Y:S05]  /*41a70*/  BSYNC B1 ;  /* 0x0000000000017941 */ /* 0x000fea0003800000 */
.L_x_934:
        /* <DEDUP_REMOVED lines=11> */
.L_x_937:
[----:B------:R-:W-:Y:S05]  /*41b30*/  BSYNC B1 ;  /* 0x0000000000017941 */ /* 0x000fea0003800000 */
.L_x_936:
        /* <DEDUP_REMOVED lines=11> */
.L_x_939:
[----:B------:R-:W-:Y:S05]  /*41bf0*/  BSYNC B1 ;  /* 0x0000000000017941 */ /* 0x000fea0003800000 */
.L_x_938:
        /* <DEDUP_REMOVED lines=11> */
.L_x_941:
[----:B------:R-:W-:Y:S05]  /*41cb0*/  BSYNC B1 ;  /* 0x0000000000017941 */ /* 0x000fea0003800000 */
.L_x_940:
        /* <DEDUP_REMOVED lines=11> */
.L_x_943:
[----:B------:R-:W-:Y:S05]  /*41d70*/  BSYNC B1 ;  /* 0x0000000000017941 */ /* 0x000fea0003800000 */
.L_x_942:
        /* <DEDUP_REMOVED lines=11> */
.L_x_945:
[----:B------:R-:W-:Y:S05]  /*41e30*/  BSYNC B1 ;  /* 0x0000000000017941 */ /* 0x000fea0003800000 */
.L_x_944:
        /* <DEDUP_REMOVED lines=11> */
.L_x_947:
[----:B------:R-:W-:Y:S05]  /*41ef0*/  BSYNC B1 ;  /* 0x0000000000017941 */ /* 0x000fea0003800000 */
.L_x_946:
        /* <DEDUP_REMOVED lines=11> */
.L_x_949:
[----:B------:R-:W-:Y:S05]  /*41fb0*/  BSYNC B1 ;  /* 0x0000000000017941 */ /* 0x000fea0003800000 */
.L_x_948:
        /* <DEDUP_REMOVED lines=11> */
.L_x_951:
[----:B------:R-:W-:Y:S05]  /*42070*/  BSYNC B1 ;  /* 0x0000000000017941 */ /* 0x000fea0003800000 */
.L_x_950:
        /* <DEDUP_REMOVED lines=11> */
.L_x_953:
[----:B------:R-:W-:Y:S05]  /*42130*/  BSYNC B1 ;  /* 0x0000000000017941 */ /* 0x000fea0003800000 */
.L_x_952:
        /* <DEDUP_REMOVED lines=11> */
.L_x_955:
[----:B------:R-:W-:Y:S05]  /*421f0*/  BSYNC B1 ;  /* 0x0000000000017941 */ /* 0x000fea0003800000 */
.L_x_954:
        /* <DEDUP_REMOVED lines=11> */
.L_x_957:
[----:B------:R-:W-:Y:S05]  /*422b0*/  BSYNC B1 ;  /* 0x0000000000017941 */ /* 0x000fea0003800000 */
.L_x_956:
        /* <DEDUP_REMOVED lines=11> */
.L_x_959:
[----:B------:R-:W-:Y:S05]  /*42370*/  BSYNC B1 ;  /* 0x0000000000017941 */ /* 0x000fea0003800000 */
.L_x_958:
        /* <DEDUP_REMOVED lines=11> */
.L_x_961:
[----:B------:R-:W-:Y:S05]  /*42430*/  BSYNC B1 ;  /* 0x0000000000017941 */ /* 0x000fea0003800000 */
.L_x_960:
        /* <DEDUP_REMOVED lines=11> */
.L_x_963:
[----:B------:R-:W-:Y:S05]  /*424f0*/  BSYNC B1 ;  /* 0x0000000000017941 */ /* 0x000fea0003800000 */
.L_x_962:
        /* <DEDUP_REMOVED lines=11> */
.L_x_965:
[----:B------:R-:W-:Y:S05]  /*425b0*/  BSYNC B1 ;  /* 0x0000000000017941 */ /* 0x000fea0003800000 */
.L_x_964:
        /* <DEDUP_REMOVED lines=11> */
.L_x_967:
[----:B------:R-:W-:Y:S05]  /*42670*/  BSYNC B1 ;  /* 0x0000000000017941 */ /* 0x000fea0003800000 */
.L_x_966:
        /* <DEDUP_REMOVED lines=11> */
.L_x_969:
[----:B------:R-:W-:Y:S05]  /*42730*/  BSYNC B1 ;  /* 0x0000000000017941 */ /* 0x000fea0003800000 */
.L_x_968:
        /* <DEDUP_REMOVED lines=11> */
.L_x_971:
[----:B------:R-:W-:Y:S05]  /*427f0*/  BSYNC B1 ;  /* 0x0000000000017941 */ /* 0x000fea0003800000 */
.L_x_970:
        /* <DEDUP_REMOVED lines=11> */
.L_x_973:
[----:B------:R-:W-:Y:S05]  /*428b0*/  BSYNC B1 ;  /* 0x0000000000017941 */ /* 0x000fea0003800000 */
.L_x_972:
[----:B------:R-:W-:Y:S05]  /*428c0*/  @!P0 BRA `(.L_x_974) ;  /* 0x00000094004c8947 */ /* 0x000fea0003800000 */
[----:B-----5:R-:W-:Y:S01]  /*428d0*/  HADD2.F32 R17, -RZ, R17.H0_H0 ;  /* 0x20000011ff117230 */ /* 0x020fe20000004100 */
[----:B------:R-:W-:-:S04]  /*428e0*/  ULDC.64 UR4, c[0x0][0x208] ;  /* 0x0000820000047ab9 */ /* 0x000fc80000000a00 */
[----:B------:R-:W-:-:S04]  /*428f0*/  FMUL R0, R17, R16 ;  /* 0x0000001011007220 */ /* 0x000fc80000400000 */
[----:B------:R-:W-:-:S05]  /*42900*/  FFMA R0, R31, R2, R0 ;  /* 0x000000021f007223 */ /* 0x000fca0000000000 */
[----:B------:R-:W-:-:S05]  /*42910*/  F2FP.F16.F32.PACK_AB R0, RZ, R0 ;  /* 0x00000000ff00723e */ /* 0x000fca00000000ff */
[----:B------:R0:W-:Y:S01]  /*42920*/  STG.E.U16 desc[UR4][R22.64+0x1d2], R0 ;  /* 0x0001d20016007986 */ /* 0x0001e2000c101504 */
[----:B------:R-:W-:Y:S05]  /*42930*/  BRA `(.L_x_974) ;  /* 0x0000009400307947 */ /* 0x000fea0003800000 */
.L_x_29:
[----:B------:R-:W2:Y:S01]  /*42940*/  LDL.LU R21, [R1+0x424] ;  /* 0x0004240001157983 */ /* 0x000ea20000300800 */
[----:B------:R-:W-:-:S03]  /*42950*/  ULDC.64 UR4, c[0x0][0x5c0] ;  /* 0x0001700000047ab9 */ /* 0x000fc60000000a00 */
[----:B------:R-:W3:Y:S04]  /*42960*/  LDL.LU R20, [R1+0x420] ;  /* 0x0004200001147983 */ /* 0x000ee80000300800 */
[----:B------:R-:W4:Y:S04]  /*42970*/  LDL.LU R6, [R1+0x428] ;  /* 0x0004280001067983 */ /* 0x000f280000300800 */
[----:B------:R-:W5:Y:S04]  /*42980*/  LDL.LU R19, [R1+0x42c] ;  /* 0x00042c0001137983 */ /* 0x000f680000300800 */
[----:B------:R-:W5:Y:S04]  /*42990*/  LDL.LU R18, [R1+0x430] ;  /* 0x0004300001127983 */ /* 0x000f680000300800 */
[----:B------:R-:W5:Y:S04]  /*429a0*/  LDL.LU R17, [R1+0x434] ;  /* 0x0004340001117983 */ /* 0x000f680000300800 */
[----:B------:R-:W5:Y:S04]  /*429b0*/  LDL.LU R15, [R1+0x438] ;  /* 0x00043800010f7983 */ /* 0x000f680000300800 */
[----:B------:R-:W5:Y:S04]  /*429c0*/  LDL.LU R9, [R1+0x43c] ;  /* 0x00043c0001097983 */ /* 0x000f680000300800 */
[----:B------:R-:W5:Y:S04]  /*429d0*/  LDL.LU R235, [R1+0x400] ;  /* 0x0004000001eb7983 */ /* 0x000f680000300800 */
[----:B------:R-:W5:Y:S01]  /*429e0*/  LDL.LU R234, [R1+0x404] ;  /* 0x0004040001ea7983 */ /* 0x000f620000300800 */
[----:B------:R-:W-:Y:S01]  /*429f0*/  LEA R12, P2, R4, UR4, 0x1 ;  /* 0x00000004040c7c11 */ /* 0x000fe2000f8408ff */
[----:B------:R-:W-:Y:S01]  /*42a00*/  USHF.L.U64.HI UR4, UR8, 0x4, UR9 ;  /* 0x0000000408047899 */ /* 0x000fe20008010209 */
[----:B------:R-:W-:Y:S01]  /*42a10*/  ISETP.GT.AND P5, PT, R0, 0x8, P0 ;  /* 0x000000080000780c */ /* 0x000fe200007a4270 */
[----:B------:R-:W5:Y:S01]  /*42a20*/  LDL.LU R22, [R1+0x408] ;  /* 0x0004080001167983 */ /* 0x000f620000300800 */
[----:B------:R-:W-:Y:S01]  /*42a30*/  LEA.HI.X R13, R4, UR5, R14, 0x1, P2 ;  /* 0x00000005040d7c11 */ /* 0x000fe200090f0c0e */
[----:B------:R-:W-:Y:S01]  /*42a40*/  USHF.L.U32 UR5, UR8, 0x4, URZ ;  /* 0x0000000408057899 */ /* 0x000fe2000800063f */
[----:B------:R-:W-:Y:S01]  /*42a50*/  ISETP.GT.AND P2, PT, R3, 0x1, PT ;  /* 0x000000010300780c */ /* 0x000fe20003f44270 */
[----:B------:R-:W-:-:S03]  /*42a60*/  ULDC.64 UR16, c[0x0][0x208] ;  /* 0x0000820000107ab9 */ /* 0x000fc60000000a00 */
[----:B------:R-:W-:Y:S01]  /*42a70*/  ISETP.GT.AND P3, PT, R0, RZ, P2 ;  /* 0x000000ff0000720c */ /* 0x000fe20001764270 */
[-C--:B--2---:R-:W-:Y:S01]  /*42a80*/  FMUL R4, R21, R2.reuse ;  /* 0x0000000215047220 */ /* 0x084fe20000400000 */
[----:B---3--:R-:W-:-:S04]  /*42a90*/  FMUL R5, R20, R2 ;  /* 0x0000000214057220 */ /* 0x008fc80000400000 */
[----:B------:R-:W-:Y:S02]  /*42aa0*/  F2FP.F16.F32.PACK_AB R4, RZ, R4 ;  /* 0x00000004ff04723e */ /* 0x000fe400000000ff */
[----:B------:R-:W-:Y:S01]  /*42ab0*/  IADD3 R20, P4, R12, UR5, RZ ;  /* 0x000000050c147c10 */ /* 0x000fe2000ff9e0ff */
[----:B----4-:R-:W-:Y:S01]  /*42ac0*/  FMUL R6, R6, R2 ;  /* 0x0000000206067220 */ /* 0x010fe20000400000 */
[----:B------:R-:W-:Y:S02]  /*42ad0*/  F2FP.F16.F32.PACK_AB R5, RZ, R5 ;  /* 0x00000005ff05723e */ /* 0x000fe400000000ff */
[----:B------:R-:W-:Y:S02]  /*42ae0*/  IADD3.X R21, R13, UR4, RZ, P4, !PT ;  /* 0x000000040d157c10 */ /* 0x000fe4000a7fe4ff */
[----:B------:R-:W-:Y:S02]  /*42af0*/  PRMT R7, R5, 0x7610, R7 ;  /* 0x0000761005077816 */ /* 0x000fe40000000007 */
[----:B------:R-:W-:Y:S01]  /*42b00*/  F2FP.F16.F32.PACK_AB R5, RZ, R6 ;  /* 0x00000006ff05723e */ /* 0x000fe200000000ff */
[----:B-----5:R-:W-:-:S02]  /*42b10*/  FMUL R6, R19, R2 ;  /* 0x0000000213067220 */ /* 0x020fc40000400000 */
[----:B------:R-:W2:Y:S04]  /*42b20*/  LDL.LU R19, [R1+0x40c] ;  /* 0x00040c0001137983 */ /* 0x000ea80000300800 */
[----:B------:R3:W-:Y:S01]  /*42b30*/  @P1 STG.E.U16 desc[UR16][R12.64], R7 ;  /* 0x000000070c001986 */ /* 0x0007e2000c101510 */
[----:B------:R-:W-:Y:S02]  /*42b40*/  ISETP.GT.AND P1, PT, R0, 0x8, P2 ;  /* 0x000000080000780c */ /* 0x000fe40001724270 */
[----:B---3--:R-:W-:Y:S02]  /*42b50*/  PRMT R7, R4, 0x7610, R7 ;  /* 0x0000761004077816 */ /* 0x008fe40000000007 */
[----:B------:R-:W-:-:S03]  /*42b60*/  F2FP.F16.F32.PACK_AB R4, RZ, R6 ;  /* 0x00000006ff04723e */ /* 0x000fc600000000ff */
[----:B------:R-:W-:Y:S01]  /*42b70*/  @P3 STG.E.U16 desc[UR16][R12.64+0x2], R7 ;  /* 0x000002070c003986 */ /* 0x000fe2000c101510 */
[----:B------:R-:W-:-:S03]  /*42b80*/  ISETP.GT.AND P3, PT, R3, 0x8, PT ;  /* 0x000000080300780c */ /* 0x000fc60003f64270 */
[----:B------:R3:W-:Y:S01]  /*42b90*/  @P5 STG.E.U16 desc[UR16][R20.64], R5 ;  /* 0x0000000514005986 */ /* 0x0007e2000c101510 */
[----:B------:R-:W-:-:S03]  /*42ba0*/  ISETP.GT.AND P4, PT, R0, RZ, P3 ;  /* 0x000000ff0000720c */ /* 0x000fc60001f84270 */
[----:B------:R4:W-:Y:S01]  /*42bb0*/  @P1 STG.E.U16 desc[UR16][R20.64+0x2], R4 ;  /* 0x0000020414001986 */ /* 0x0009e2000c101510 */
[----:B------:R-:W-:-:S04]  /*42bc0*/  ISETP.GT.AND P1, PT, R3, 0x9, PT ;  /* 0x000000090300780c */ /* 0x000fc80003f24270 */
[----:B------:R-:W-:Y:S01]  /*42bd0*/  ISETP.GT.AND P5, PT, R0, RZ, P1 ;  /* 0x000000ff0000720c */ /* 0x000fe20000fa4270 */
[-C--:B---3--:R-:W-:Y:S02]  /*42be0*/  FMUL R5, R18, R2.reuse ;  /* 0x0000000212057220 */ /* 0x088fe40000400000 */
[----:B------:R-:W3:Y:S01]  /*42bf0*/  LDL.LU R18, [R1+0x410] ;  /* 0x0004100001127983 */ /* 0x000ee20000300800 */
[----:B----4-:R-:W-:Y:S02]  /*42c00*/  FMUL R4, R17, R2 ;  /* 0x0000000211047220 */ /* 0x010fe40000400000 */
[----:B------:R-:W-:Y:S01]  /*42c10*/  F2FP.F16.F32.PACK_AB R5, RZ, R5 ;  /* 0x00000005ff05723e */ /* 0x000fe200000000ff */
[----:B------:R-:W4:Y:S02]  /*42c20*/  LDL.LU R17, [R1+0x414] ;  /* 0x0004140001117983 */ /* 0x000f240000300800 */
[----:B------:R-:W-:Y:S02]  /*42c30*/  F2FP.F16.F32.PACK_AB R4, RZ, R4 ;  /* 0x00000004ff04723e */ /* 0x000fe400000000ff */
[----:B------:R5:W-:Y:S01]  /*42c40*/  @P4 STG.E.U16 desc[UR16][R12.64+0x10], R5 ;  /* 0x000010050c004986 */ /* 0x000be2000c101510 */
[----:B------:R-:W-:-:S03]  /*42c50*/  ISETP.GT.AND P4, PT, R0, 0x8, P3 ;  /* 0x000000080000780c */ /* 0x000fc60001f84270 */
[----:B------:R0:W-:Y:S01]  /*42c60*/  @P5 STG.E.U16 desc[UR16][R12.64+0x12], R4 ;  /* 0x000012040c005986 */ /* 0x0001e2000c101510 */
[----:B------:R-:W-:Y:S01]  /*42c70*/  ISETP.GT.AND P5, PT, R0, 0x8, P1 ;  /* 0x000000080000780c */ /* 0x000fe20000fa4270 */
[-C--:B-----5:R-:W-:Y:S02]  /*42c80*/  FMUL R5, R15, R2.reuse ;  /* 0x000000020f057220 */ /* 0x0a0fe40000400000 */
[----:B------:R-:W5:Y:S01]  /*42c90*/  LDL.LU R15, [R1+0x418] ;  /* 0x00041800010f7983 */ /* 0x000f620000300800 */
[----:B0-----:R-:W-:Y:S02]  /*42ca0*/  FMUL R4, R9, R2 ;  /* 0x0000000209047220 */ /* 0x001fe40000400000 */
[----:B------:R-:W-:Y:S01]  /*42cb0*/  F2FP.F16.F32.PACK_AB R5, RZ, R5 ;  /* 0x00000005ff05723e */ /* 0x000fe200000000ff */
[----:B------:R-:W5:Y:S02]  /*42cc0*/  LDL.LU R9, [R1+0x41c] ;  /* 0x00041c0001097983 */ /* 0x000f640000300800 */
[----:B------:R-:W-:-:S02]  /*42cd0*/  F2FP.F16.F32.PACK_AB R4, RZ, R4 ;  /* 0x00000004ff04723e */ /* 0x000fc400000000ff */
[----:B------:R-:W-:Y:S01]  /*42ce0*/  @P4 STG.E.U16 desc[UR16][R20.64+0x10], R5 ;  /* 0x0000100514004986 */ /* 0x000fe2000c101510 */
[----:B------:R-:W-:-:S03]  /*42cf0*/  ISETP.GT.AND P4, PT, R0, 0x80, P0 ;  /* 0x000000800000780c */ /* 0x000fc60000784270 */
[----:B------:R0:W-:Y:S01]  /*42d00*/  @P5 STG.E.U16 desc[UR16][R20.64+0x12], R4 ;  /* 0x0000120414005986 */ /* 0x0001e2000c101510 */
[----:B------:R-:W-:Y:S01]  /*42d10*/  UIMAD UR7, UR9, 0xf0, URZ ;  /* 0x000000f0090778a4 */ /* 0x000fe2000f8e023f */
[----:B------:R-:W-:Y:S02]  /*42d20*/  FMUL R6, R235, R2 ;  /* 0x00000002eb067220 */ /* 0x000fe40000400000 */
[----:B------:R-:W5:Y:S01]  /*42d30*/  LDL.LU R233, [R1+0x3e0] ;  /* 0x0003e00001e97983 */ /* 0x000f620000300800 */
[----:B0-----:R-:W-:Y:S02]  /*42d40*/  IMAD.U32 R4, RZ, RZ, UR8 ;  /* 0x00000008ff047e24 */ /* 0x001fe4000f8e00ff */
[----:B------:R-:W-:Y:S01]  /*42d50*/  F2FP.F16.F32.PACK_AB R6, RZ, R6 ;  /* 0x00000006ff06723e */ /* 0x000fe200000000ff */
[----:B------:R-:W5:Y:S01]  /*42d60*/  LDL.LU R232, [R1+0x3e4] ;  /* 0x0003e40001e87983 */ /* 0x000f620000300800 */
[----:B------:R-:W-:-:S04]  /*42d70*/  IMAD.WIDE.U32 R4, R4, 0xf0, R20 ;  /* 0x000000f004047825 */ /* 0x000fc800078e0014 */
[----:B------:R-:W-:Y:S01]  /*42d80*/  FMUL R7, R22, R2 ;  /* 0x0000000216077220 */ /* 0x000fe20000400000 */
[----:B------:R-:W5:Y:S01]  /*42d90*/  LDL.LU R23, [R1+0x3e8] ;  /* 0x0003e80001177983 */ /* 0x000f620000300800 */
[----:B------:R-:W-:-:S05]  /*42da0*/  VIADD R5, R5, UR7 ;  /* 0x0000000705057c36 */ /* 0x000fca0008000000 */
[----:B------:R0:W-:Y:S01]  /*42db0*/  @P4 STG.E.U16 desc[UR16][R4.64], R6 ;  /* 0x0000000604004986 */ /* 0x0001e2000c101510 */
[C---:B------:R-:W-:Y:S02]  /*42dc0*/  ISETP.GT.AND P4, PT, R0.reuse, 0x80, P2 ;  /* 0x000000800000780c */ /* 0x040fe40001784270 */
[----:B------:R-:W-:Y:S01]  /*42dd0*/  ISETP.GT.AND P5, PT, R0, 0x88, P0 ;  /* 0x000000880000780c */ /* 0x000fe200007a4270 */
[----:B0-----:R-:W-:-:S05]  /*42de0*/  FMUL R6, R234, R2 ;  /* 0x00000002ea067220 */ /* 0x001fca0000400000 */
[----:B------:R-:W-:Y:S02]  /*42df0*/  F2FP.F16.F32.PACK_AB R6, RZ, R6 ;  /* 0x00000006ff06723e */ /* 0x000fe400000000ff */
[----:B------:R-:W-:-:S03]  /*42e00*/  F2FP.F16.F32.PACK_AB R7, RZ, R7 ;  /* 0x00000007ff07723e */ /* 0x000fc600000000ff */
[----:B------:R0:W-:Y:S01]  /*42e10*/  @P4 STG.E.U16 desc[UR16][R4.64+0x2], R6 ;  /* 0x0000020604004986 */ /* 0x0001e2000c101510 */
[----:B-1----:R-:W-:Y:S02]  /*42e20*/  PRMT R8, R7, 0x7610, R8 ;  /* 0x0000761007087816 */ /* 0x002fe40000000008 */
[----:B0-----:R-:W-:-:S04]  /*42e30*/  IADD3 R6, P4, R4, UR5, RZ ;  /* 0x0000000504067c10 */ /* 0x001fc8000ff9e0ff */
[----:B------:R-:W-:Y:S02]  /*42e40*/  IADD3.X R7, R5, UR4, RZ, P4, !PT ;  /* 0x0000000405077c10 */ /* 0x000fe4000a7fe4ff */
[----:B------:R-:W-:-:S03]  /*42e50*/  ISETP.GT.AND P4, PT, R0, 0x88, P2 ;  /* 0x000000880000780c */ /* 0x000fc60001784270 */
[----:B------:R2:W-:Y:S02]  /*42e60*/  @P5 STG.E.U16 desc[UR16][R6.64], R8 ;  /* 0x0000000806005986 */ /* 0x0005e4000c101510 */
[----:B--2---:R-:W-:Y:S02]  /*42e70*/  FMUL R8, R19, R2 ;  /* 0x0000000213087220 */ /* 0x004fe40000400000 */
[----:B------:R-:W2:Y:S03]  /*42e80*/  LDL.LU R19, [R1+0x3ec] ;  /* 0x0003ec0001137983 */ /* 0x000ea60000300800 */
[----:B------:R-:W-:-:S05]  /*42e90*/  F2FP.F16.F32.PACK_AB R8, RZ, R8 ;  /* 0x00000008ff08723e */ /* 0x000fca00000000ff */
[----:B------:R3:W-:Y:S01]  /*42ea0*/  @P4 STG.E.U16 desc[UR16][R6.64+0x2], R8 ;  /* 0x0000020806004986 */ /* 0x0007e2000c101510 */
[----:B------:R-:W-:Y:S01]  /*42eb0*/  ISETP.GT.AND P4, PT, R0, 0x80, P3 ;  /* 0x000000800000780c */ /* 0x000fe20001f84270 */
[----:B---3--:R-:W-:Y:S02]  /*42ec0*/  FMUL R8, R18, R2 ;  /* 0x0000000212087220 */ /* 0x008fe40000400000 */
[----:B------:R-:W3:Y:S03]  /*42ed0*/  LDL.LU R18, [R1+0x3f0] ;  /* 0x0003f00001127983 */ /* 0x000ee60000300800 */
[----:B------:R-:W-:-:S07]  /*42ee0*/  F2FP.F16.F32.PACK_AB R8, RZ, R8 ;  /* 0x00000008ff08723e */ /* 0x000fce00000000ff */
[----:B------:R4:W-:Y:S02]  /*42ef0*/  @P4 STG.E.U16 desc[UR16][R4.64+0x10], R8 ;  /* 0x0000100804004986 */ /* 0x0009e4000c101510 */
[----:B----4-:R-:W-:Y:S02]  /*42f00*/  FMUL R8, R17, R2 ;  /* 0x0000000211087220 */ /* 0x010fe40000400000 */
[----:B------:R-:W4:Y:S01]  /*42f10*/  LDL.LU R17, [R1+0x3f4] ;  /* 0x0003f40001117983 */ /* 0x000f220000300800 */
[----:B------:R-:W-:Y:S02]  /*42f20*/  ISETP.GT.AND P4, PT, R0, 0x80, P1 ;  /* 0x000000800000780c */ /* 0x000fe40000f84270 */
[----:B------:R-:W-:-:S11]  /*42f30*/  F2FP.F16.F32.PACK_AB R8, RZ, R8 ;  /* 0x00000008ff08723e */ /* 0x000fd600000000ff */
[----:B------:R5:W-:Y:S01]  /*42f40*/  @P4 STG.E.U16 desc[UR16][R4.64+0x12], R8 ;  /* 0x0000120804004986 */ /* 0x000be2000c101510 */
[----:B------:R-:W-:Y:S01]  /*42f50*/  ISETP.GT.AND P4, PT, R0, 0x88, P3 ;  /* 0x000000880000780c */ /* 0x000fe20001f84270 */
[----:B-----5:R-:W-:Y:S02]  /*42f60*/  FMUL R8, R15, R2 ;  /* 0x000000020f087220 */ /* 0x020fe40000400000 */
[----:B------:R-:W5:Y:S03]  /*42f70*/  LDL.LU R15, [R1+0x3f8] ;  /* 0x0003f800010f7983 */ /* 0x000f660000300800 */
[----:B------:R-:W-:-:S07]  /*42f80*/  F2FP.F16.F32.PACK_AB R8, RZ, R8 ;  /* 0x00000008ff08723e */ /* 0x000fce00000000ff */
[----:B------:R0:W-:Y:S01]  /*42f90*/  @P4 STG.E.U16 desc[UR16][R6.64+0x10], R8 ;  /* 0x0000100806004986 */ /* 0x0001e2000c101510 */
[C---:B------:R-:W-:Y:S01]  /*42fa0*/  ISETP.GT.AND P4, PT, R0.reuse, 0x88, P1 ;  /* 0x000000880000780c */ /* 0x040fe20000f84270 */
[----:B------:R-:W-:Y:S01]  /*42fb0*/  USHF.L.U32 UR13, UR8, 0x8, URZ ;  /* 0x00000008080d7899 */ /* 0x000fe2000800063f */
[----:B------:R-:W-:Y:S01]  /*42fc0*/  ISETP.GT.AND P5, PT, R0, 0x100, P0 ;  /* 0x000001000000780c */ /* 0x000fe200007a4270 */
[----:B0-----:R-:W-:Y:S02]  /*42fd0*/  FMUL R8, R9, R2 ;  /* 0x0000000209087220 */ /* 0x001fe40000400000 */
[----:B------:R-:W5:Y:S03]  /*42fe0*/  LDL.LU R9, [R1+0x3fc] ;  /* 0x0003fc0001097983 */ /* 0x000f660000300800 */
[----:B------:R-:W-:Y:S01]  /*42ff0*/  F2FP.F16.F32.PACK_AB R8, RZ, R8 ;  /* 0x00000008ff08723e */ /* 0x000fe200000000ff */
[----:B------:R-:W-:Y:S01]  /*43000*/  USHF.L.U64.HI UR12, UR8, 0x8, UR9 ;  /* 0x00000008080c7899 */ /* 0x000fe20008010209 */
[----:B------:R-:W5:Y:S04]  /*43010*/  LDL.LU R14, [R1+0x3c0] ;  /* 0x0003c000010e7983 */ /* 0x000f680000300800 */
[----:B------:R0:W-:Y:S01]  /*43020*/  @P4 STG.E.U16 desc[UR16][R6.64+0x12], R8 ;  /* 0x0000120806004986 */ /* 0x0001e2000c101510 */
[----:B------:R-:W-:-:S03]  /*43030*/  IADD3 R4, P4, R4, UR13, RZ ;  /* 0x0000000d04047c10 */ /* 0x000fc6000ff9e0ff */
[----:B------:R-:W5:Y:S01]  /*43040*/  LDL.LU R235, [R1+0x3c4] ;  /* 0x0003c40001eb7983 */ /* 0x000f620000300800 */
[----:B------:R-:W-:Y:S01]  /*43050*/  IADD3.X R5, R5, UR12, RZ, P4, !PT ;  /* 0x0000000c05057c10 */ /* 0x000fe2000a7fe4ff */
[-C--:B0-----:R-:W-:Y:S01]  /*43060*/  FMUL R6, R233, R2.reuse ;  /* 0x00000002e9067220 */ /* 0x081fe20000400000 */
[----:B------:R-:W-:Y:S01]  /*43070*/  ISETP.GT.AND P4, PT, R0, 0x100, P2 ;  /* 0x000001000000780c */ /* 0x000fe20001784270 */
[----:B------:R-:W-:Y:S01]  /*43080*/  FMUL R7, R23, R2 ;  /* 0x0000000217077220 */ /* 0x000fe20000400000 */
[----:B------:R-:W5:Y:S02]  /*43090*/  LDL.LU R22, [R1+0x3c8] ;  /* 0x0003c80001167983 */ /* 0x000f640000300800 */
[----:B------:R-:W-:-:S05]  /*430a0*/  F2FP.F16.F32.PACK_AB R6, RZ, R6 ;  /* 0x00000006ff06723e */ /* 0x000fca00000000ff */
[----:B------:R0:W-:Y:S01]  /*430b0*/  @P5 STG.E.U16 desc[UR16][R4.64], R6 ;  /* 0x0000000604005986 */ /* 0x0001e2000c101510 */
[----:B------:R-:W-:Y:S01]  /*430c0*/  ISETP.GT.AND P5, PT, R0, 0x108, P0 ;  /* 0x000001080000780c */ /* 0x000fe200007a4270 */
[----:B0-----:R-:W-:-:S05]  /*430d0*/  FMUL R6, R232, R2 ;  /* 0x00000002e8067220 */ /* 0x001fca0000400000 */
[----:B------:R-:W-:Y:S02]  /*430e0*/  F2FP.F16.F32.PACK_AB R6, RZ, R6 ;  /* 0x00000006ff06723e */ /* 0x000fe400000000ff */
[----:B------:R-:W-:-:S03]  /*430f0*/  F2FP.F16.F32.PACK_AB R7, RZ, R7 ;  /* 0x00000007ff07723e */ /* 0x000fc600000000ff */
[----:B------:R0:W-:Y:S01]  /*43100*/  @P4 STG.E.U16 desc[UR16][R4.64+0x2], R6 ;  /* 0x0000020604004986 */ /* 0x0001e2000c101510 */
[----:B------:R-:W-:Y:S02]  /*43110*/  PRMT R8, R7, 0x7610, R8 ;  /* 0x0000761007087816 */ /* 0x000fe40000000008 */
        /* <DEDUP_REMOVED lines=23> */
[C---:B------:R-:W-:Y:S02]  /*43290*/  ISETP.GT.AND P4, PT, R0.reuse, 0x108, P1 ;  /* 0x000001080000780c */ /* 0x040fe40000f84270 */
[----:B------:R-:W-:Y:S01]  /*432a0*/  ISETP.GT.AND P5, PT, R0, 0x180, P0 ;  /* 0x000001800000780c */ /* 0x000fe200007a4270 */
[----:B0-----:R-:W-:Y:S02]  /*432b0*/  FMUL R8, R9, R2 ;  /* 0x0000000209087220 */ /* 0x001fe40000400000 */
[----:B------:R-:W5:Y:S03]  /*432c0*/  LDL.LU R9, [R1+0x3dc] ;  /* 0x0003dc0001097983 */ /* 0x000f660000300800 */
[----:B------:R-:W-:Y:S01]  /*432d0*/  F2FP.F16.F32.PACK_AB R8, RZ, R8 ;  /* 0x00000008ff08723e */ /* 0x000fe200000000ff */
        /* <DEDUP_REMOVED lines=9> */
[----:B------:R-:W-:Y:S02]  /*43370*/  F2FP.F16.F32.PACK_AB R6, RZ, R6 ;  /* 0x00000006ff06723e */ /* 0x000fe400000000ff */
[----:B------:R-:W-:Y:S01]  /*43380*/  ISETP.GT.AND P0, PT, R0, 0x188, P0 ;  /* 0x000001880000780c */ /* 0x000fe20000704270 */
[----:B------:R-:W5:Y:S04]  /*43390*/  LDL.LU R23, [R1+0x3ac] ;  /* 0x0003ac0001177983 */ /* 0x000f680000300800 */
[----:B------:R0:W-:Y:S01]  /*433a0*/  @P5 STG.E.U16 desc[UR16][R4.64], R6 ;  /* 0x0000000604005986 */ /* 0x0001e2000c101510 */
[----:B------:R-:W-:-:S02]  /*433b0*/  F2FP.F16.F32.PACK_AB R7, RZ, R7 ;  /* 0x00000007ff07723e */ /* 0x000fc400000000ff */
[----:B------:R-:W-:Y:S01]  /*433c0*/  ISETP.GT.AND P2, PT, R0, 0x188, P2 ;  /* 0x000001880000780c */ /* 0x000fe20001744270 */
[----:B------:R-:W5:Y:S01]  /*433d0*/  LDL.LU R22, [R1+0x3b0] ;  /* 0x0003b00001167983 */ /* 0x000f620000300800 */
[----:B0-----:R-:W-:-:S05]  /*433e0*/  FMUL R6, R235, R2 ;  /* 0x00000002eb067220 */ /* 0x001fca0000400000 */
[----:B------:R-:W-:-:S05]  /*433f0*/  F2FP.F16.F32.PACK_AB R6, RZ, R6 ;  /* 0x00000006ff06723e */ /* 0x000fca00000000ff */
[----:B------:R0:W-:Y:S01]  /*43400*/  @P4 STG.E.U16 desc[UR16][R4.64+0x2], R6 ;  /* 0x0000020604004986 */ /* 0x0001e2000c101510 */
[----:B------:R-:W-:Y:S02]  /*43410*/  PRMT R8, R7, 0x7610, R8 ;  /* 0x0000761007087816 */ /* 0x000fe40000000008 */
[----:B0-----:R-:W-:-:S04]  /*43420*/  IADD3 R6, P4, R4, UR5, RZ ;  /* 0x0000000504067c10 */ /* 0x001fc8000ff9e0ff */
[----:B------:R-:W-:-:S05]  /*43430*/  IADD3.X R7, R5, UR4, RZ, P4, !PT ;  /* 0x0000000405077c10 */ /* 0x000fca000a7fe4ff */
[----:B------:R2:W-:Y:S01]  /*43440*/  @P0 STG.E.U16 desc[UR16][R6.64], R8 ;  /* 0x0000000806000986 */ /* 0x0005e2000c101510 */
[----:B------:R-:W-:Y:S01]  /*43450*/  ISETP.GT.AND P0, PT, R0, 0x180, P3 ;  /* 0x000001800000780c */ /* 0x000fe20001f04270 */
[----:B--2---:R-:W-:Y:S02]  /*43460*/  FMUL R8, R19, R2 ;  /* 0x0000000213087220 */ /* 0x004fe40000400000 */
[----:B------:R-:W2:Y:S03]  /*43470*/  LDL.LU R19, [R1+0x3b4] ;  /* 0x0003b40001137983 */ /* 0x000ea60000300800 */
[----:B------:R-:W-:-:S05]  /*43480*/  F2FP.F16.F32.PACK_AB R8, RZ, R8 ;  /* 0x00000008ff08723e */ /* 0x000fca00000000ff */
[----:B------:R3:W-:Y:S02]  /*43490*/  @P2 STG.E.U16 desc[UR16][R6.64+0x2], R8 ;  /* 0x0000020806002986 */ /* 0x0007e4000c101510 */
[----:B---3--:R-:W-:-:S05]  /*434a0*/  FMUL R8, R18, R2 ;  /* 0x0000000212087220 */ /* 0x008fca0000400000 */
[----:B------:R-:W-:-:S05]  /*434b0*/  F2FP.F16.F32.PACK_AB R8, RZ, R8 ;  /* 0x00000008ff08723e */ /* 0x000fca00000000ff */
[----:B------:R4:W-:Y:S02]  /*434c0*/  @P0 STG.E.U16 desc[UR16][R4.64+0x10], R8 ;  /* 0x0000100804000986 */ /* 0x0009e4000c101510 */
[----:B----4-:R-:W-:Y:S02]  /*434d0*/  FMUL R8, R17, R2 ;  /* 0x0000000211087220 */ /* 0x010fe40000400000 */
[----:B------:R-:W3:Y:S01]  /*434e0*/  LDL.LU R17, [R1+0x3b8] ;  /* 0x0003b80001117983 */ /* 0x000ee20000300800 */
[C---:B------:R-:W-:Y:S02]  /*434f0*/  ISETP.GT.AND P0, PT, R0.reuse, 0x180, P1 ;  /* 0x000001800000780c */ /* 0x040fe40000f04270 */
[----:B------:R-:W-:Y:S02]  /*43500*/  F2FP.F16.F32.PACK_AB R8, RZ, R8 ;  /* 0x00000008ff08723e */ /* 0x000fe400000000ff */
[----:B------:R-:W-:-:S09]  /*43510*/  ISETP.GT.AND P3, PT, R0, 0x188, P3 ;  /* 0x000001880000780c */ /* 0x000fd20001f64270 */
[----:B------:R5:W-:Y:S02]  /*43520*/  @P0 STG.E.U16 desc[UR16][R4.64+0x12], R8 ;  /* 0x0000120804000986 */ /* 0x000be4000c101510 */
[----:B-----5:R-:W-:Y:S02]  /*43530*/  FMUL R4, R15, R2 ;  /* 0x000000020f047220 */ /* 0x020fe40000400000 */
[----:B------:R-:W4:Y:S03]  /*43540*/  LDL.LU R15, [R1+0x3bc] ;  /* 0x0003bc00010f7983 */ /* 0x000f260000300800 */
[----:B------:R-:W-:Y:S01]  /*43550*/  F2FP.F16.F32.PACK_AB R4, RZ, R4 ;  /* 0x00000004ff04723e */ /* 0x000fe200000000ff */
[----:B------:R-:W-:Y:S01]  /*43560*/  @P3 IMAD.MOV.U32 R5, RZ, RZ, R7 ;  /* 0x000000ffff053224 */ /* 0x000fe200078e0007 */
[----:B------:R-:W-:Y:S01]  /*43570*/  ISETP.GT.AND P1, PT, R0, 0x188, P1 ;  /* 0x000001880000780c */ /* 0x000fe20000f24270 */
[----:B------:R-:W5:Y:S01]  /*43580*/  LDL.LU R18, [R1+0x380] ;  /* 0x0003800001127983 */ /* 0x000f620000300800 */
[----:B------:R-:W-:-:S02]  /*43590*/  PRMT R8, R4, 0x7610, R8 ;  /* 0x0000761004087816 */ /* 0x000fc40000000008 */
[----:B------:R-:W-:-:S05]  /*435a0*/  @P3 MOV R4, R6 ;  /* 0x0000000600043202 */ /* 0x000fca0000000f00 */
[----:B------:R0:W-:Y:S01]  /*435b0*/  @P3 STG.E.U16 desc[UR16][R4.64+0x10], R8 ;  /* 0x0000100804003986 */ /* 0x0001e2000c101510 */
[C---:B------:R-:W-:Y:S02]  /*435c0*/  ISETP.GT.AND P3, PT, R3.reuse, 0x10, PT ;  /* 0x000000100300780c */ /* 0x040fe40003f64270 */
[----:B------:R-:W-:Y:S01]  /*435d0*/  ISETP.GT.AND P2, PT, R3, 0x11, PT ;  /* 0x000000110300780c */ /* 0x000fe20003f44270 */
[----:B0-----:R-:W-:Y:S02]  /*435e0*/  FMUL R4, R9, R2 ;  /* 0x0000000209047220 */ /* 0x001fe40000400000 */
[----:B------:R-:W5:Y:S03]  /*435f0*/  LDL.LU R9, [R1+0x384] ;  /* 0x0003840001097983 */ /* 0x000f660000300800 */
[----:B------:R-:W-:Y:S02]  /*43600*/  F2FP.F16.F32.PACK_AB R4, RZ, R4 ;  /* 0x00000004ff04723e */ /* 0x000fe400000000ff */
[----:B------:R-:W-:-:S03]  /*43610*/  ISETP.GT.AND P4, PT, R0, RZ, P2 ;  /* 0x000000ff0000720c */ /* 0x000fc60001784270 */
[----:B------:R0:W-:Y:S01]  /*43620*/  @P1 STG.E.U16 desc[UR16][R6.64+0x12], R4 ;  /* 0x0000120406001986 */ /* 0x0001e2000c101510 */
[C---:B------:R-:W-:Y:S02]  /*43630*/  ISETP.GT.AND P1, PT, R0.reuse, RZ, P3 ;  /* 0x000000ff0000720c */ /* 0x040fe40001f24270 */
[----:B------:R-:W-:Y:S01]  /*43640*/  ISETP.GT.AND P5, PT, R0, 0x8, P3 ;  /* 0x000000080000780c */ /* 0x000fe20001fa4270 */
[-C--:B------:R-:W-:Y:S01]  /*43650*/  FMUL R5, R232, R2.reuse ;  /* 0x00000002e8057220 */ /* 0x080fe20000400000 */
[-C--:B0-----:R-:W-:Y:S01]  /*43660*/  FMUL R4, R234, R2.reuse ;  /* 0x00000002ea047220 */ /* 0x081fe20000400000 */
[----:B------:R-:W-:-:S04]  /*43670*/  FMUL R6, R233, R2 ;  /* 0x00000002e9067220 */ /* 0x000fc80000400000 */
[----:B------:R-:W-:Y:S02]  /*43680*/  F2FP.F16.F32.PACK_AB R4, RZ, R4 ;  /* 0x00000004ff04723e */ /* 0x000fe400000000ff */
[----:B------:R-:W-:Y:S02]  /*43690*/  F2FP.F16.F32.PACK_AB R6, RZ, R6 ;  /* 0x00000006ff06723e */ /* 0x000fe400000000ff */
[----:B------:R-:W-:Y:S02]  /*436a0*/  PRMT R8, R4, 0x7610, R8 ;  /* 0x0000761004087816 */ /* 0x000fe40000000008 */
[----:B------:R-:W-:Y:S01]  /*436b0*/  F2FP.F16.F32.PACK_AB R5, RZ, R5 ;  /* 0x00000005ff05723e */ /* 0x000fe200000000ff */
[-C--:B------:R-:W-:Y:S01]  /*436c0*/  FMUL R7, R23, R2.reuse ;  /* 0x0000000217077220 */ /* 0x080fe20000400000 */
[----:B------:R-:W-:Y:S04]  /*436d0*/  @P4 STG.E.U16 desc[UR16][R12.64+0x22], R6 ;  /* 0x000022060c004986 */ /* 0x000fe8000c101510 */
[----:B------:R-:W5:Y:S04]  /*436e0*/  LDL.LU R23, [R1+0x388] ;  /* 0x0003880001177983 */ /* 0x000f680000300800 */
[----:B------:R-:W-:Y:S04]  /*436f0*/  @P1 STG.E.U16 desc[UR16][R12.64+0x20], R8 ;  /* 0x000020080c001986 */ /* 0x000fe8000c101510 */
[----:B------:R0:W-:Y:S02]  /*43700*/  @P5 STG.E.U16 desc[UR16][R20.64+0x20], R5 ;  /* 0x0000200514005986 */ /* 0x0001e4000c101510 */
[----:B0-----:R-:W-:-:S02]  /*43710*/  FMUL R5, R22, R2 ;  /* 0x0000000216057220 */ /* 0x001fc40000400000 */
[----:B------:R-:W5:Y:S04]  /*43720*/  LDL.LU R22, [R1+0x38c] ;  /* 0x00038c0001167983 */ /* 0x000f680000300800 */
[----:B------:R-:W5:Y:S04]  /*43730*/  LDL.LU R234, [R1+0x390] ;  /* 0x0003900001ea7983 */ /* 0x000f680000300800 */
[----:B------:R-:W5:Y:S01]  /*43740*/  LDL.LU R233, [R1+0x394] ;  /* 0x0003940001e97983 */ /* 0x000f620000300800 */
[----:B------:R-:W-:-:S03]  /*43750*/  F2FP.F16.F32.PACK_AB R5, RZ, R5 ;  /* 0x00000005ff05723e */ /* 0x000fc600000000ff */
[----:B------:R-:W5:Y:S01]  /*43760*/  LDL.LU R232, [R1+0x398] ;  /* 0x0003980001e87983 */ /* 0x000f620000300800 */
[----:B------:R-:W-:Y:S02]  /*43770*/  F2FP.F16.F32.PACK_AB R4, RZ, R7 ;  /* 0x00000007ff04723e */ /* 0x000fe400000000ff */
[----:B------:R-:W-:Y:S01]  /*43780*/  PRMT R7, R5, 0x7610, R7 ;  /* 0x0000761005077816 */ /* 0x000fe20000000007 */
[----:B---3--:R-:W-:Y:S02]  /*43790*/  FMUL R5, R17, R2 ;  /* 0x0000000211057220 */ /* 0x008fe40000400000 */
[----:B------:R-:W3:Y:S01]  /*437a0*/  LDL.LU R17, [R1+0x39c] ;  /* 0x00039c0001117983 */ /* 0x000ee20000300800 */
[C---:B------:R-:W-:Y:S02]  /*437b0*/  ISETP.GT.AND P0, PT, R0.reuse, 0x8, P2 ;  /* 0x000000080000780c */ /* 0x040fe40001704270 */
[----:B------:R-:W-:Y:S01]  /*437c0*/  ISETP.GT.AND P1, PT, R3, 0x18, PT ;  /* 0x000000180300780c */ /* 0x000fe20003f24270 */
[----:B------:R-:W3:Y:S03]  /*437d0*/  LDL.LU R14, [R1+0x364] ;  /* 0x00036400010e7983 */ /* 0x000ee60000300800 */
[----:B------:R-:W-:-:S07]  /*437e0*/  ISETP.GT.AND P5, PT, R0, RZ, P1 ;  /* 0x000000ff0000720c */ /* 0x000fce0000fa4270 */
[----:B------:R2:W-:Y:S01]  /*437f0*/  @P0 STG.E.U16 desc[UR16][R20.64+0x22], R4 ;  /* 0x0000220414000986 */ /* 0x0005e2000c101510 */
[----:B------:R-:W-:-:S04]  /*43800*/  ISETP.GT.AND P0, PT, R3, 0x19, PT ;  /* 0x000000190300780c */ /* 0x000fc80003f04270 */
[----:B------:R-:W-:Y:S01]  /*43810*/  ISETP.GT.AND P4, PT, R0, RZ, P0 ;  /* 0x000000ff0000720c */ /* 0x000fe20000784270 */
[----:B--2---:R-:W-:-:S05]  /*43820*/  FMUL R4, R19, R2 ;  /* 0x0000000213047220 */ /* 0x004fca0000400000 */
[----:B------:R-:W-:-:S04]  /*43830*/  F2FP.F16.F32.PACK_AB R4, RZ, R4 ;  /* 0x00000004ff04723e */ /* 0x000fc800000000ff */
[----:B------:R-:W-:Y:S01]  /*43840*/  PRMT R6, R4, 0x7610, R6 ;  /* 0x0000761004067816 */ /* 0x000fe20000000006 */
[----:B----4-:R-:W-:Y:S01]  /*43850*/  FMUL R4, R15, R2 ;  /* 0x000000020f047220 */ /* 0x010fe20000400000 */
[----:B------:R-:W-:Y:S01]  /*43860*/  @P5 STG.E.U16 desc[UR16][R12.64+0x30], R7 ;  /* 0x000030070c005986 */ /* 0x000fe2000c101510 */
[----:B------:R-:W-:-:S03]  /*43870*/  ISETP.GT.AND P5, PT, R0, 0x8, P1 ;  /* 0x000000080000780c */ /* 0x000fc60000fa4270 */
[----:B------:R0:W-:Y:S01]  /*43880*/  @P4 STG.E.U16 desc[UR16][R12.64+0x32], R6 ;  /* 0x000032060c004986 */ /* 0x0001e2000c101510 */
[----:B------:R-:W-:Y:S02]  /*43890*/  ISETP.GT.AND P4, PT, R0, 0x8, P0 ;  /* 0x000000080000780c */ /* 0x000fe40000784270 */
[----:B------:R-:W-:Y:S01]  /*438a0*/  F2FP.F16.F32.PACK_AB R5, RZ, R5 ;  /* 0x00000005ff05723e */ /* 0x000fe200000000ff */
[----:B------:R-:W2:Y:S01]  /*438b0*/  LDL.LU R15, [R1+0x368] ;  /* 0x00036800010f7983 */ /* 0x000ea20000300800 */
[----:B------:R-:W-:Y:S02]  /*438c0*/  F2FP.F16.F32.PACK_AB R4, RZ, R4 ;  /* 0x00000004ff04723e */ /* 0x000fe400000000ff */
[----:B0-----:R-:W-:Y:S02]  /*438d0*/  PRMT R6, R5, 0x7610, R6 ;  /* 0x0000761005067816 */ /* 0x001fe40000000006 */
[----:B------:R-:W-:Y:S01]  /*438e0*/  PRMT R5, R4, 0x7610, R5 ;  /* 0x0000761004057816 */ /* 0x000fe20000000005 */
[----:B------:R-:W-:-:S02]  /*438f0*/  IMAD.U32 R4, RZ, RZ, UR8 ;  /* 0x00000008ff047e24 */ /* 0x000fc4000f8e00ff */
[----:B------:R0:W-:Y:S01]  /*43900*/  @P5 STG.E.U16 desc[UR16][R20.64+0x30], R6 ;  /* 0x0000300614005986 */ /* 0x0001e2000c101510 */
[----:B------:R-:W-:-:S03]  /*43910*/  ISETP.GT.AND P5, PT, R0, 0x80, P2 ;  /* 0x000000800000780c */ /* 0x000fc600017a4270 */
[----:B------:R1:W-:Y:S01]  /*43920*/  @P4 STG.E.U16 desc[UR16][R20.64+0x32], R5 ;  /* 0x0000320514004986 */ /* 0x0003e2000c101510 */
[----:B------:R-:W-:Y:S01]  /*43930*/  ISETP.GT.AND P4, PT, R0, 0x80, P3 ;  /* 0x000000800000780c */ /* 0x000fe20001f84270 */
[-C--:B-----5:R-:W-:Y:S01]  /*43940*/  FMUL R7, R18, R2.reuse ;  /* 0x0000000212077220 */ /* 0x0a0fe20000400000 */
[----:B0-----:R-:W-:Y:S01]  /*43950*/  FMUL R6, R9, R2 ;  /* 0x0000000209067220 */ /* 0x001fe20000400000 */
[----:B-1----:R-:W-:-:S03]  /*43960*/  IMAD.WIDE.U32 R4, R4, 0xf0, R20 ;  /* 0x000000f004047825 */ /* 0x002fc600078e0014 */
[----:B------:R-:W-:Y:S02]  /*43970*/  F2FP.F16.F32.PACK_AB R7, RZ, R7 ;  /* 0x00000007ff07723e */ /* 0x000fe400000000ff */
[----:B------:R-:W-:Y:S01]  /*43980*/  F2FP.F16.F32.PACK_AB R6, RZ, R6 ;  /* 0x00000006ff06723e */ /* 0x000fe200000000ff */
[----:B------:R-:W-:Y:S02]  /*43990*/  VIADD R9, R5, UR7 ;  /* 0x0000000705097c36 */ /* 0x000fe40008000000 */
[----:B------:R-:W-:-:S05]  /*439a0*/  IMAD.MOV.U32 R8, RZ, RZ, R4 ;  /* 0x000000ffff087224 */ /* 0x000fca00078e0004 */
[----:B------:R-:W-:Y:S01]  /*439b0*/  @P4 STG.E.U16 desc[UR16][R8.64+0x20], R7 ;  /* 0x0000200708004986 */ /* 0x000fe2000c101510 */
[----:B------:R-:W-:-:S03]  /*439c0*/  IADD3 R18, P4, R4, UR5, RZ ;  /* 0x0000000504127c10 */ /* 0x000fc6000ff9e0ff */
[----:B------:R0:W-:Y:S01]  /*439d0*/  @P5 STG.E.U16 desc[UR16][R8.64+0x22], R6 ;  /* 0x0000220608005986 */ /* 0x0001e2000c101510 */
[C---:B------:R-:W-:Y:S02]  /*439e0*/  ISETP.GT.AND P5, PT, R0.reuse, 0x88, P3 ;  /* 0x000000880000780c */ /* 0x040fe40001fa4270 */
[----:B------:R-:W-:Y:S02]  /*439f0*/  IADD3.X R19, R9, UR4, RZ, P4, !PT ;  /* 0x0000000409137c10 */ /* 0x000fe4000a7fe4ff */
[----:B------:R-:W-:Y:S01]  /*43a00*/  ISETP.GT.AND P4, PT, R0, 0x88, P2 ;  /* 0x000000880000780c */ /* 0x000fe20001784270 */
[----:B0-----:R-:W-:-:S05]  /*43a10*/  FMUL R6, R23, R2 ;  /* 0x0000000217067220 */ /* 0x001fca0000400000 */
[----:B------:R-:W-:Y:S01]  /*43a20*/  F2FP.F16.F32.PACK_AB R6, RZ, R6 ;  /* 0x00000006ff06723e */ /* 0x000fe200000000ff */
[----:B------:R-:W-:-:S04]  /*43a30*/  FMUL R5, R22, R2 ;  /* 0x0000000216057220 */ /* 0x000fc80000400000 */
[----:B------:R0:W-:Y:S01]  /*43a40*/  @P5 STG.E.U16 desc[UR16][R18.64+0x20], R6 ;  /* 0x0000200612005986 */ /* 0x0001e2000c101510 */
[----:B------:R-:W-:Y:S01]  /*43a50*/  IADD3 R4, P5, R4, UR13, RZ ;  /* 0x0000000d04047c10 */ /* 0x000fe2000ffbe0ff */
[----:B------:R-:W-:Y:S01]  /*43a60*/  IMAD.U32 R22, RZ, RZ, UR5 ;  /* 0x00000005ff167e24 */ /* 0x000fe2000f8e00ff */
[----:B------:R-:W-:Y:S01]  /*43a70*/  F2FP.F16.F32.PACK_AB R5, RZ, R5 ;  /* 0x00000005ff05723e */ /* 0x000fe200000000ff */
[----:B------:R-:W-:-:S04]  /*43a80*/  FMUL R7, R234, R2 ;  /* 0x00000002ea077220 */ /* 0x000fc80000400000 */
[----:B------:R1:W-:Y:S01]  /*43a90*/  @P4 STG.E.U16 desc[UR16][R18.64+0x22], R5 ;  /* 0x0000220512004986 */ /* 0x0003e2000c101510 */
[----:B0-----:R-:W-:Y:S01]  /*43aa0*/  IMAD.U32 R6, RZ, RZ, UR4 ;  /* 0x00000004ff067e24 */ /* 0x001fe2000f8e00ff */
[----:B------:R-:W-:Y:S02]  /*43ab0*/  F2FP.F16.F32.PACK_AB R7, RZ, R7 ;  /* 0x00000007ff07723e */ /* 0x000fe400000000ff */
[----:B-1----:R-:W-:Y:S02]  /*43ac0*/  IADD3.X R5, R9, UR12, RZ, P5, !PT ;  /* 0x0000000c09057c10 */ /* 0x002fe4000affe4ff */
[----:B------:R-:W-:-:S04]  /*43ad0*/  IADD3 R22, P4, P5, R22, UR13, R4 ;  /* 0x0000000d16167c10 */ /* 0x000fc8000fd9e004 */
[----:B------:R-:W-:Y:S01]  /*43ae0*/  IADD3.X R23, R6, UR12, R5, P4, P5 ;  /* 0x0000000c06177c10 */ /* 0x000fe2000a7ea405 */
[-C--:B------:R-:W-:Y:S01]  /*43af0*/  FMUL R6, R233, R2.reuse ;  /* 0x00000002e9067220 */ /* 0x080fe20000400000 */
[----:B------:R-:W-:Y:S02]  /*43b00*/  ISETP.GT.AND P5, PT, R0, 0x80, P0 ;  /* 0x000000800000780c */ /* 0x000fe400007a4270 */
[----:B------:R-:W-:Y:S01]  /*43b10*/  PRMT R11, R7, 0x7610, R11 ;  /* 0x00007610070b7816 */ /* 0x000fe2000000000b */
[----:B------:R-:W-:Y:S01]  /*43b20*/  FMUL R7, R232, R2 ;  /* 0x00000002e8077220 */ /* 0x000fe20000400000 */
[----:B------:R-:W-:-:S04]  /*43b30*/  F2FP.F16.F32.PACK_AB R6, RZ, R6 ;  /* 0x00000006ff06723e */ /* 0x000fc800000000ff */
[----:B------:R-:W-:Y:S02]  /*43b40*/  PRMT R10, R6, 0x7610, R10 ;  /* 0x00007610060a7816 */ /* 0x000fe4000000000a */
[----:B------:R-:W-:-:S03]  /*43b50*/  F2FP.F16.F32.PACK_AB R7, RZ, R7 ;  /* 0x00000007ff07723e */ /* 0x000fc600000000ff */
[----:B------:R0:W-:Y:S02]  /*43b60*/  @P5 STG.E.U16 desc[UR16][R8.64+0x32], R10 ;  /* 0x0000320a08005986 */ /* 0x0001e4000c101510 */
[----:B0-----:R-:W-:Y:S01]  /*43b70*/  PRMT R10, R7, 0x7610, R10 ;  /* 0x00007610070a7816 */ /* 0x001fe2000000000a */
[----:B---3--:R-:W-:Y:S02]  /*43b80*/  FMUL R6, R17, R2 ;  /* 0x0000000211067220 */ /* 0x008fe40000400000 */
[----:B------:R-:W3:Y:S04]  /*43b90*/  LDL.LU R17, [R1+0x348] ;  /* 0x0003480001117983 */ /* 0x000ee80000300800 */
[----:B------:R-:W4:Y:S04]  /*43ba0*/  LDL.LU R235, [R1+0x34c] ;  /* 0x00034c0001eb7983 */ /* 0x000f280000300800 */
[----:B------:R-:W5:Y:S04]  /*43bb0*/  LDL.LU R234, [R1+0x350] ;  /* 0x0003500001ea7983 */ /* 0x000f680000300800 */
[----:B------:R-:W5:Y:S04]  /*43bc0*/  LDL.LU R233, [R1+0x354] ;  /* 0x0003540001e97983 */ /* 0x000f680000300800 */
[----:B------:R-:W5:Y:S04]  /*43bd0*/  LDL.LU R232, [R1+0x358] ;  /* 0x0003580001e87983 */ /* 0x000f680000300800 */
[----:B------:R-:W2:Y:S01]  /*43be0*/  LDL.LU R7, [R1+0x360] ;  /* 0x0003600001077983 */ /* 0x000ea20000300800 */
[----:B------:R-:W-:-:S13]  /*43bf0*/  ISETP.GT.AND P4, PT, R0, 0x80, P1 ;  /* 0x000000800000780c */ /* 0x000fda0000f84270 */
[----:B------:R-:W-:Y:S01]  /*43c00*/  @P4 STG.E.U16 desc[UR16][R8.64+0x30], R11 ;  /* 0x0000300b08004986 */ /* 0x000fe2000c101510 */
[C---:B------:R-:W-:Y:S02]  /*43c10*/  ISETP.GT.AND P4, PT, R0.reuse, 0x88, P1 ;  /* 0x000000880000780c */ /* 0x040fe40000f84270 */
[----:B------:R-:W-:Y:S02]  /*43c20*/  ISETP.GT.AND P5, PT, R0, 0x88, P0 ;  /* 0x000000880000780c */ /* 0x000fe400007a4270 */
[----:B------:R-:W-:-:S09]  /*43c30*/  F2FP.F16.F32.PACK_AB R6, RZ, R6 ;  /* 0x00000006ff06723e */ /* 0x000fd200000000ff */
[----:B------:R0:W-:Y:S01]  /*43c40*/  @P4 STG.E.U16 desc[UR16][R18.64+0x30], R10 ;  /* 0x0000300a12004986 */ /* 0x0001e2000c101510 */
[----:B------:R-:W-:-:S03]  /*43c50*/  ISETP.GT.AND P4, PT, R0, 0x100, P3 ;  /* 0x000001000000780c */ /* 0x000fc60001f84270 */
[----:B------:R-:W-:Y:S01]  /*43c60*/  @P5 STG.E.U16 desc[UR16][R18.64+0x32], R6 ;  /* 0x0000320612005986 */ /* 0x000fe2000c101510 */
[----:B--2---:R-:W-:-:S05]  /*43c70*/  FMUL R7, R7, R2 ;  /* 0x0000000207077220 */ /* 0x004fca0000400000 */
[----:B------:R-:W-:-:S04]  /*43c80*/  F2FP.F16.F32.PACK_AB R7, RZ, R7 ;  /* 0x00000007ff07723e */ /* 0x000fc800000000ff */
[----:B0-----:R-:W-:-:S05]  /*43c90*/  PRMT R10, R7, 0x7610, R10 ;  /* 0x00007610070a7816 */ /* 0x001fca000000000a */
[----:B------:R0:W-:Y:S04]  /*43ca0*/  @P4 STG.E.U16 desc[UR16][R4.64+0x20], R10 ;  /* 0x0000200a04004986 */ /* 0x0001e8000c101510 */
[----:B0-----:R-:W2:Y:S01]  /*43cb0*/  LDL.LU R10, [R1+0x36c] ;  /* 0x00036c00010a7983 */ /* 0x001ea20000300800 */
[----:B------:R-:W-:Y:S01]  /*43cc0*/  FMUL R6, R14, R2 ;  /* 0x000000020e067220 */ /* 0x000fe20000400000 */
[----:B------:R-:W-:-:S04]  /*43cd0*/  ISETP.GT.AND P5, PT, R0, 0x100, P2 ;  /* 0x000001000000780c */ /* 0x000fc800017a4270 */
[----:B------:R-:W-:Y:S02]  /*43ce0*/  F2FP.F16.F32.PACK_AB R6, RZ, R6 ;  /* 0x00000006ff06723e */ /* 0x000fe400000000ff */
[----:B------:R-:W-:Y:S02]  /*43cf0*/  ISETP.GT.AND P4, PT, R0, 0x108, P3 ;  /* 0x000001080000780c */ /* 0x000fe40001f84270 */
[----:B------:R-:W-:Y:S01]  /*43d00*/  PRMT R7, R6, 0x7610, R7 ;  /* 0x0000761006077816 */ /* 0x000fe20000000007 */
[----:B------:R-:W-:-:S04]  /*43d10*/  FMUL R6, R15, R2 ;  /* 0x000000020f067220 */ /* 0x000fc80000400000 */
[----:B------:R-:W-:Y:S01]  /*43d20*/  @P5 STG.E.U16 desc[UR16][R4.64+0x22], R7 ;  /* 0x0000220704005986 */ /* 0x000fe2000c101510 */
[----:B------:R-:W-:Y:S02]  /*43d30*/  IADD3 R14, P5, R4, UR5, RZ ;  /* 0x00000005040e7c10 */ /* 0x000fe4000ffbe0ff */
[----:B------:R-:W-:Y:S02]  /*43d40*/  F2FP.F16.F32.PACK_AB R6, RZ, R6 ;  /* 0x00000006ff06723e */ /* 0x000fe400000000ff */
[----:B------:R-:W-:Y:S02]  /*43d50*/  IADD3.X R15, R5, UR4, RZ, P5, !PT ;  /* 0x00000004050f7c10 */ /* 0x000fe4000affe4ff */
[----:B------:R-:W-:-:S03]  /*43d60*/  ISETP.GT.AND P5, PT, R0, 0x108, P2 ;  /* 0x000001080000780c */ /* 0x000fc600017a4270 */
[----:B------:R0:W-:Y:S02]  /*43d70*/  @P4 STG.E.U16 desc[UR16][R14.64+0x20], R6 ;  /* 0x000020060e004986 */ /* 0x0001e4000c101510 */
[----:B0-----:R-:W-:-:S04]  /*43d80*/  IADD3 R6, P4, R4, UR5, RZ ;  /* 0x0000000504067c10 */ /* 0x001fc8000ff9e0ff */
[----:B------:R-:W-:Y:S01]  /*43d90*/  IADD3.X R7, R5, UR4, RZ, P4, !PT ;  /* 0x0000000405077c10 */ /* 0x000fe2000a7fe4ff */
[----:B--2---:R-:W-:-:S05]  /*43da0*/  FMUL R10, R10, R2 ;  /* 0x000000020a0a7220 */ /* 0x004fca0000400000 */
[----:B------:R-:W-:-:S04]  /*43db0*/  F2FP.F16.F32.PACK_AB R10, RZ, R10 ;  /* 0x0000000aff0a723e */ /* 0x000fc800000000ff */
[----:B------:R-:W-:Y:S02]  /*43dc0*/  PRMT R11, R10, 0x7610, R11 ;  /* 0x000076100a0b7816 */ /* 0x000fe4000000000b */
[----:B------:R-:W2:Y:S04]  /*43dd0*/  LDL.LU R10, [R1+0x370] ;  /* 0x00037000010a7983 */ /* 0x000ea80000300800 */
[----:B------:R0:W-:Y:S04]  /*43de0*/  @P5 STG.E.U16 desc[UR16][R6.64+0x22], R11 ;  /* 0x0000220b06005986 */ /* 0x0001e8000c101510 */
[----:B0-----:R-:W3:Y:S01]  /*43df0*/  LDL.LU R6, [R1+0x374] ;  /* 0x0003740001067983 */ /* 0x001ee20000300800 */
[----:B------:R-:W-:-:S02]  /*43e00*/  ISETP.GT.AND P4, PT, R0, 0x100, P1 ;  /* 0x000001000000780c */ /* 0x000fc40000f84270 */
[----:B------:R-:W-:Y:S01]  /*43e10*/  ISETP.GT.AND P5, PT, R0, 0x100, P0 ;  /* 0x000001000000780c */ /* 0x000fe200007a4270 */
[----:B--2---:R-:W-:-:S05]  /*43e20*/  FMUL R10, R10, R2 ;  /* 0x000000020a0a7220 */ /* 0x004fca0000400000 */
[----:B------:R-:W-:-:S04]  /*43e30*/  F2FP.F16.F32.PACK_AB R7, RZ, R10 ;  /* 0x0000000aff07723e */ /* 0x000fc800000000ff */
[----:B------:R-:W-:Y:S02]  /*43e40*/  PRMT R11, R7, 0x7610, R11 ;  /* 0x00007610070b7816 */ /* 0x000fe4000000000b */
[----:B------:R-:W2:Y:S01]  /*43e50*/  LDL.LU R7, [R1+0x378] ;  /* 0x0003780001077983 */ /* 0x000ea20000300800 */
[----:B---3--:R-:W-:-:S05]  /*43e60*/  FMUL R6, R6, R2 ;  /* 0x0000000206067220 */ /* 0x008fca0000400000 */
[----:B------:R-:W-:-:S04]  /*43e70*/  F2FP.F16.F32.PACK_AB R6, RZ, R6 ;  /* 0x00000006ff06723e */ /* 0x000fc800000000ff */
[----:B------:R-:W-:Y:S02]  /*43e80*/  PRMT R10, R6, 0x7610, R10 ;  /* 0x00007610060a7816 */ /* 0x000fe4000000000a */
[----:B------:R-:W3:Y:S04]  /*43e90*/  LDL.LU R6, [R1+0x37c] ;  /* 0x00037c0001067983 */ /* 0x000ee80000300800 */
[----:B------:R0:W-:Y:S04]  /*43ea0*/  @P4 STG.E.U16 desc[UR16][R4.64+0x30], R11 ;  /* 0x0000300b04004986 */ /* 0x0001e8000c101510 */
[----:B------:R1:W-:Y:S04]  /*43eb0*/  @P5 STG.E.U16 desc[UR16][R4.64+0x32], R10 ;  /* 0x0000320a04005986 */ /* 0x0003e8000c101510 */
[----:B0-----:R-:W3:Y:S04]  /*43ec0*/  LDL.LU R11, [R1+0x344] ;  /* 0x00034400010b7983 */ /* 0x001ee80000300800 */
[----:B-1----:R-:W3:Y:S01]  /*43ed0*/  LDL.LU R10, [R1+0x340] ;  /* 0x00034000010a7983 */ /* 0x002ee20000300800 */
[----:B------:R-:W-:-:S02]  /*43ee0*/  ISETP.GT.AND P4, PT, R0, 0x108, P1 ;  /* 0x000001080000780c */ /* 0x000fc40000f84270 */
[----:B------:R-:W-:Y:S01]  /*43ef0*/  ISETP.GT.AND P5, PT, R0, 0x108, P0 ;  /* 0x000001080000780c */ /* 0x000fe200007a4270 */
[----:B------:R-:W-:-:S05]  /*43f00*/  FMUL R17, R17, R2 ;  /* 0x0000000211117220 */ /* 0x000fca0000400000 */
[----:B------:R-:W-:-:S04]  /*43f10*/  F2FP.F16.F32.PACK_AB R17, RZ, R17 ;  /* 0x00000011ff11723e */ /* 0x000fc800000000ff */
[----:B------:R-:W-:Y:S01]  /*43f20*/  PRMT R236, R17, 0x7610, R236 ;  /* 0x0000761011ec7816 */ /* 0x000fe200000000ec */
[-C--:B----4-:R-:W-:Y:S01]  /*43f30*/  FMUL R235, R235, R2.reuse ;  /* 0x00000002ebeb7220 */ /* 0x090fe20000400000 */
[----:B------:R-:W4:Y:S01]  /*43f40*/  LDL.LU R17, [R1+0x35c] ;  /* 0x00035c0001117983 */ /* 0x000f220000300800 */
[-C--:B-----5:R-:W-:Y:S01]  /*43f50*/  FMUL R234, R234, R2.reuse ;  /* 0x00000002eaea7220 */ /* 0x0a0fe20000400000 */
[-C--:B------:R-:W-:Y:S01]  /*43f60*/  FMUL R233, R233, R2.reuse ;  /* 0x00000002e9e97220 */ /* 0x080fe20000400000 */
[----:B------:R-:W-:Y:S01]  /*43f70*/  FMUL R232, R232, R2 ;  /* 0x00000002e8e87220 */ /* 0x000fe20000400000 */
[----:B------:R-:W-:Y:S02]  /*43f80*/  F2FP.F16.F32.PACK_AB R235, RZ, R235 ;  /* 0x000000ebffeb723e */ /* 0x000fe400000000ff */
[----:B------:R-:W-:Y:S02]  /*43f90*/  F2FP.F16.F32.PACK_AB R234, RZ, R234 ;  /* 0x000000eaffea723e */ /* 0x000fe400000000ff */
[----:B------:R-:W-:-:S02]  /*43fa0*/  F2FP.F16.F32.PACK_AB R233, RZ, R233 ;  /* 0x000000e9ffe9723e */ /* 0x000fc400000000ff */
[----:B------:R-:W-:Y:S01]  /*43fb0*/  F2FP.F16.F32.PACK_AB R232, RZ, R232 ;  /* 0x000000e8ffe8723e */ /* 0x000fe200000000ff */
[----:B--2---:R-:W-:-:S05]  /*43fc0*/  FMUL R7, R7, R2 ;  /* 0x0000000207077220 */ /* 0x004fca0000400000 */
[----:B------:R-:W-:-:S05]  /*43fd0*/  F2FP.F16.F32.PACK_AB R7, RZ, R7 ;  /* 0x00000007ff07723e */ /* 0x000fca00000000ff */
[----:B------:R-:W-:Y:S01]  /*43fe0*/  @P4 STG.E.U16 desc[UR16][R14.64+0x30], R7 ;  /* 0x000030070e004986 */ /* 0x000fe2000c101510 */
[----:B---3--:R-:W-:Y:S01]  /*43ff0*/  FMUL R6, R6, R2 ;  /* 0x0000000206067220 */ /* 0x008fe20000400000 */
[----:B------:R-:W-:-:S04]  /*44000*/  ISETP.GT.AND P4, PT, R0, 0x180, P3 ;  /* 0x000001800000780c */ /* 0x000fc80001f84270 */
[----:B------:R-:W-:-:S05]  /*44010*/  F2FP.F16.F32.PACK_AB R6, RZ, R6 ;  /* 0x00000006ff06723e */ /* 0x000fca00000000ff */
[----:B------:R0:W-:Y:S01]  /*44020*/  @P5 STG.E.U16 desc[UR16][R14.64+0x32], R6 ;  /* 0x000032060e005986 */ /* 0x0001e2000c101510 */
[----:B------:R-:W-:Y:S01]  /*44030*/  FMUL R10, R10, R2 ;  /* 0x000000020a0a7220 */ /* 0x000fe20000400000 */
[----:B0-----:R-:W-:-:S04]  /*44040*/  IADD3 R6, P5, R4, UR13, RZ ;  /* 0x0000000d04067c10 */ /* 0x001fc8000ffbe0ff */
[----:B------:R-:W-:Y:S02]  /*44050*/  F2FP.F16.F32.PACK_AB R10, RZ, R10 ;  /* 0x0000000aff0a723e */ /* 0x000fe400000000ff */
[----:B------:R-:W-:Y:S01]  /*44060*/  IADD3.X R7, R5, UR12, RZ, P5, !PT ;  /* 0x0000000c05077c10 */ /* 0x000fe2000affe4ff */
[----:B------:R-:W-:Y:S01]  /*44070*/  FMUL R11, R11, R2 ;  /* 0x000000020b0b7220 */ /* 0x000fe20000400000 */
[----:B------:R-:W-:-:S03]  /*44080*/  ISETP.GT.AND P3, PT, R0, 0x188, P3 ;  /* 0x000001880000780c */ /* 0x000fc60001f64270 */
[----:B------:R0:W-:Y:S01]  /*44090*/  @P4 STG.E.U16 desc[UR16][R6.64+0x20], R10 ;  /* 0x0000200a06004986 */ /* 0x0001e2000c101510 */
[----:B------:R-:W-:Y:S02]  /*440a0*/  ISETP.GT.AND P4, PT, R0, 0x180, P2 ;  /* 0x000001800000780c */ /* 0x000fe40001784270 */
[----:B------:R-:W-:-:S04]  /*440b0*/  F2FP.F16.F32.PACK_AB R11, RZ, R11 ;  /* 0x0000000bff0b723e */ /* 0x000fc800000000ff */
[----:B------:R-:W-:Y:S02]  /*440c0*/  PRMT R237, R11, 0x7610, R237 ;  /* 0x000076100bed7816 */ /* 0x000fe400000000ed */
[----:B0-----:R-:W-:Y:S02]  /*440d0*/  IADD3 R10, P5, R6, UR5, RZ ;  /* 0x00000005060a7c10 */ /* 0x001fe4000ffbe0ff */
[C---:B------:R-:W-:Y:S02]  /*440e0*/  ISETP.GT.AND P2, PT, R0.reuse, 0x188, P2 ;  /* 0x000001880000780c */ /* 0x040fe40001744270 */
[----:B------:R-:W-:Y:S01]  /*440f0*/  IADD3.X R11, R7, UR4, RZ, P5, !PT ;  /* 0x00000004070b7c10 */ /* 0x000fe2000affe4ff */
[----:B------:R-:W-:Y:S01]  /*44100*/  @P4 STG.E.U16 desc[UR16][R6.64+0x22], R237 ;  /* 0x000022ed06004986 */ /* 0x000fe2000c101510 */
[----:B------:R-:W-:-:S03]  /*44110*/  ISETP.GT.AND P4, PT, R0, 0x180, P1 ;  /* 0x000001800000780c */ /* 0x000fc60000f84270 */
[----:B------:R-:W-:Y:S01]  /*44120*/  @P3 STG.E.U16 desc[UR16][R10.64+0x20], R236 ;  /* 0x000020ec0a003986 */ /* 0x000fe2000c101510 */
[C---:B------:R-:W-:Y:S02]  /*44130*/  ISETP.GT.AND P3, PT, R0.reuse, 0x180, P0 ;  /* 0x000001800000780c */ /* 0x040fe40000764270 */
[----:B------:R-:W-:-:S03]  /*44140*/  ISETP.GT.AND P1, PT, R0, 0x188, P1 ;  /* 0x000001880000780c */ /* 0x000fc60000f24270 */
[----:B------:R0:W-:Y:S04]  /*44150*/  @P2 STG.E.U16 desc[UR16][R22.64+0x22], R235 ;  /* 0x000022eb16002986 */ /* 0x0001e8000c101510 */
[----:B------:R1:W-:Y:S04]  /*44160*/  @P4 STG.E.U16 desc[UR16][R6.64+0x30], R234 ;  /* 0x000030ea06004986 */ /* 0x0003e8000c101510 */
[----:B------:R2:W-:Y:S04]  /*44170*/  @P3 STG.E.U16 desc[UR16][R6.64+0x32], R233 ;  /* 0x000032e906003986 */ /* 0x0005e8000c101510 */
[----:B0-----:R-:W3:Y:S04]  /*44180*/  LDL.LU R23, [R1+0x324] ;  /* 0x0003240001177983 */ /* 0x001ee80000300800 */
[----:B------:R-:W5:Y:S04]  /*44190*/  LDL.LU R22, [R1+0x328] ;  /* 0x0003280001167983 */ /* 0x000f680000300800 */
[----:B------:R-:W5:Y:S04]  /*441a0*/  LDL.LU R235, [R1+0x33c] ;  /* 0x00033c0001eb7983 */ /* 0x000f680000300800 */
[----:B-1----:R-:W5:Y:S04]  /*441b0*/  LDL.LU R234, [R1+0x338] ;  /* 0x0003380001ea7983 */ /* 0x002f680000300800 */
[----:B--2---:R-:W2:Y:S04]  /*441c0*/  LDL.LU R233, [R1+0x334] ;  /* 0x0003340001e97983 */ /* 0x004ea80000300800 */
[----:B------:R0:W-:Y:S04]  /*441d0*/  @P1 STG.E.U16 desc[UR16][R10.64+0x30], R232 ;  /* 0x000030e80a001986 */ /* 0x0001e8000c101510 */
[----:B0-----:R-:W2:Y:S01]  /*441e0*/  LDL.LU R232, [R1+0x320] ;  /* 0x0003200001e87983 */ /* 0x001ea20000300800 */
[----:B------:R-:W-:Y:S01]  /*441f0*/  ISETP.GT.AND P0, PT, R0, 0x188, P0 ;  /* 0x000001880000780c */ /* 0x000fe20000704270 */
[----:B----4-:R-:W-:Y:S01]  /*44200*/  FMUL R17, R17, R2 ;  /* 0x0000000211117220 */ /* 0x010fe20000400000 */
[----:B------:R-:W-:-:S02]  /*44210*/  ISETP.GT.AND P3, PT, R3, 0x20, PT ;  /* 0x000000200300780c */ /* 0x000fc40003f64270 */
[----:B------:R-:W-:Y:S02]  /*44220*/  ISETP.GT.AND P2, PT, R3, 0x21, PT ;  /* 0x000000210300780c */ /* 0x000fe40003f44270 */
[----:B------:R-:W-:Y:S02]  /*44230*/  F2FP.F16.F32.PACK_AB R17, RZ, R17 ;  /* 0x00000011ff11723e */ /* 0x000fe400000000ff */
[C---:B------:R-:W-:Y:S02]  /*44240*/  ISETP.GT.AND P4, PT, R0.reuse, RZ, P2 ;  /* 0x000000ff0000720c */ /* 0x040fe40001784270 */
[----:B------:R-:W-:-:S03]  /*44250*/  ISETP.GT.AND P5, PT, R0, 0x8, P3 ;  /* 0x000000080000780c */ /* 0x000fc60001fa4270 */
[----:B------:R0:W-:Y:S01]  /*44260*/  @P0 STG.E.U16 desc[UR16][R10.64+0x32], R17 ;  /* 0x000032110a000986 */ /* 0x0001e2000c101510 */
[----:B------:R-:W-:-:S03]  /*44270*/  ISETP.GT.AND P0, PT, R0, RZ, P3 ;  /* 0x000000ff0000720c */ /* 0x000fc60001f04270 */
[----:B0-----:R-:W4:Y:S01]  /*44280*/  LDL.LU R17, [R1+0x32c] ;  /* 0x00032c0001117983 */ /* 0x001f220000300800 */
[-C--:B---3--:R-:W-:Y:S01]  /*44290*/  FMUL R23, R23, R2.reuse ;  /* 0x0000000217177220 */ /* 0x088fe20000400000 */
[----:B-----5:R-:W-:-:S04]  /*442a0*/  FMUL R22, R22, R2 ;  /* 0x0000000216167220 */ /* 0x020fc80000400000 */
[----:B------:R-:W-:Y:S02]  /*442b0*/  F2FP.F16.F32.PACK_AB R23, RZ, R23 ;  /* 0x00000017ff17723e */ /* 0x000fe400000000ff */
[----:B------:R-:W-:-:S03]  /*442c0*/  F2FP.F16.F32.PACK_AB R22, RZ, R22 ;  /* 0x00000016ff16723e */ /* 0x000fc600000000ff */
[----:B------:R-:W-:Y:S01]  /*442d0*/  @P4 STG.E.U16 desc[UR16][R12.64+0x42], R23 ;  /* 0x000042170c004986 */ /* 0x000fe2000c101510 */
[----:B--2---:R-:W-:-:S05]  /*442e0*/  FMUL R232, R232, R2 ;  /* 0x00000002e8e87220 */ /* 0x004fca0000400000 */
[----:B------:R-:W-:-:S05]  /*442f0*/  F2FP.F16.F32.PACK_AB R232, RZ, R232 ;  /* 0x000000e8ffe8723e */ /* 0x000fca00000000ff */
[----:B------:R-:W-:Y:S04]  /*44300*/  @P0 STG.E.U16 desc[UR16][R12.64+0x40], R232 ;  /* 0x000040e80c000986 */ /* 0x000fe8000c101510 */
[----:B------:R0:W-:Y:S04]  /*44310*/  @P5 STG.E.U16 desc[UR16][R20.64+0x40], R22 ;  /* 0x0000401614005986 */ /* 0x0001e8000c101510 */
[----:B0-----:R-:W2:Y:S01]  /*44320*/  LDL.LU R22, [R1+0x330] ;  /* 0x0003300001167983 */ /* 0x001ea20000300800 */
[----:B------:R-:W-:Y:S02]  /*44330*/  ISETP.GT.AND P1, PT, R0, 0x8, P2 ;  /* 0x000000080000780c */ /* 0x000fe40001724270 */
[----:B------:R-:W-:Y:S01]  /*44340*/  ISETP.GT.AND P0, PT, R3, 0x28, PT ;  /* 0x000000280300780c */ /* 0x000fe20003f04270 */
[----:B----4-:R-:W-:-:S03]  /*44350*/  FMUL R17, R17, R2 ;  /* 0x0000000211117220 */ /* 0x010fc60000400000 */
[----:B------:R-:W-:Y:S02]  /*44360*/  ISETP.GT.AND P5, PT, R0, RZ, P0 ;  /* 0x000000ff0000720c */ /* 0x000fe400007a4270 */
[----:B------:R-:W-:-:S05]  /*44370*/  F2FP.F16.F32.PACK_AB R17, RZ, R17 ;  /* 0x00000011ff11723e */ /* 0x000fca00000000ff */
[----:B------:R0:W-:Y:S01]  /*44380*/  @P1 STG.E.U16 desc[UR16][R20.64+0x42], R17 ;  /* 0x0000421114001986 */ /* 0x0001e2000c101510 */
[----:B------:R-:W-:-:S04]  /*44390*/  ISETP.GT.AND P1, PT, R3, 0x29, PT ;  /* 0x000000290300780c */ /* 0x000fc80003f24270 */
[----:B------:R-:W-:Y:S01]  /*443a0*/  ISETP.GT.AND P4, PT, R0, RZ, P1 ;  /* 0x000000ff0000720c */ /* 0x000fe20000f84270 */
[----:B0-----:R-:W-:Y:S02]  /*443b0*/  FMUL R17, R233, R2 ;  /* 0x00000002e9117220 */ /* 0x001fe40000400000 */
[----:B------:R-:W3:Y:S03]  /*443c0*/  LDL.LU R233, [R1+0x314] ;  /* 0x0003140001e97983 */ /* 0x000ee60000300800 */
[----:B------:R-:W-:-:S04]  /*443d0*/  F2FP.F16.F32.PACK_AB R17, RZ, R17 ;  /* 0x00000011ff11723e */ /* 0x000fc800000000ff */
[----:B------:R-:W-:Y:S01]  /*443e0*/  PRMT R23, R17, 0x7610, R23 ;  /* 0x0000761011177816 */ /* 0x000fe20000000017 */
[----:B------:R-:W-:-:S04]  /*443f0*/  FMUL R17, R235, R2 ;  /* 0x00000002eb117220 */ /* 0x000fc80000400000 */
[----:B------:R-:W-:Y:S01]  /*44400*/  @P4 STG.E.U16 desc[UR16][R12.64+0x52], R23 ;  /* 0x000052170c004986 */ /* 0x000fe2000c101510 */
[----:B--2---:R-:W-:-:S05]  /*44410*/  FMUL R22, R22, R2 ;  /* 0x0000000216167220 */ /* 0x004fca0000400000 */
[----:B------:R-:W-:-:S04]  /*44420*/  F2FP.F16.F32.PACK_AB R22, RZ, R22 ;  /* 0x00000016ff16723e */ /* 0x000fc800000000ff */
[----:B------:R-:W-:Y:S01]  /*44430*/  PRMT R232, R22, 0x7610, R232 ;  /* 0x0000761016e87816 */ /* 0x000fe200000000e8 */
[----:B------:R-:W-:Y:S02]  /*44440*/  FMUL R22, R234, R2 ;  /* 0x00000002ea167220 */ /* 0x000fe40000400000 */
[----:B------:R-:W2:Y:S04]  /*44450*/  LDL.LU R234, [R1+0x318] ;  /* 0x0003180001ea7983 */ /* 0x000ea80000300800 */
[----:B------:R-:W-:Y:S01]  /*44460*/  @P5 STG.E.U16 desc[UR16][R12.64+0x50], R232 ;  /* 0x000050e80c005986 */ /* 0x000fe2000c101510 */
[C---:B------:R-:W-:Y:S02]  /*44470*/  ISETP.GT.AND P5, PT, R0.reuse, 0x8, P0 ;  /* 0x000000080000780c */ /* 0x040fe400007a4270 */
[----:B------:R-:W-:Y:S01]  /*44480*/  F2FP.F16.F32.PACK_AB R22, RZ, R22 ;  /* 0x00000016ff16723e */ /* 0x000fe200000000ff */
[----:B------:R-:W4:Y:S10]  /*44490*/  LDL.LU R235, [R1+0x31c] ;  /* 0x00031c0001eb7983 */ /* 0x000f340000300800 */
[----:B------:R0:W-:Y:S04]  /*444a0*/  @P5 STG.E.U16 desc[UR16][R20.64+0x50], R22 ;  /* 0x0000501614005986 */ /* 0x0001e8000c101510 */
[----:B0-----:R-:W5:Y:S01]  /*444b0*/  LDL.LU R22, [R1+0x300] ;  /* 0x0003000001167983 */ /* 0x001f620000300800 */
[----:B------:R-:W-:-:S02]  /*444c0*/  ISETP.GT.AND P4, PT, R0, 0x8, P1 ;  /* 0x000000080000780c */ /* 0x000fc40000f84270 */
[----:B------:R-:W-:-:S11]  /*444d0*/  F2FP.F16.F32.PACK_AB R17, RZ, R17 ;  /* 0x00000011ff11723e */ /* 0x000fd600000000ff */
[----:B------:R0:W-:Y:S01]  /*444e0*/  @P4 STG.E.U16 desc[UR16][R20.64+0x52], R17 ;  /* 0x0000521114004986 */ /* 0x0001e2000c101510 */
[----:B------:R-:W-:-:S03]  /*444f0*/  ISETP.GT.AND P4, PT, R0, 0x80, P3 ;  /* 0x000000800000780c */ /* 0x000fc60001f84270 */
[----:B0-----:R-:W3:Y:S01]  /*44500*/  LDL.LU R17, [R1+0x304] ;  /* 0x0003040001117983 */ /* 0x001ee20000300800 */
[----:B-----5:R-:W-:-:S05]  /*44510*/  FMUL R22, R22, R2 ;  /* 0x0000000216167220 */ /* 0x020fca0000400000 */
[----:B------:R-:W-:-:S05]  /*44520*/  F2FP.F16.F32.PACK_AB R22, RZ, R22 ;  /* 0x00000016ff16723e */ /* 0x000fca00000000ff */
[----:B------:R0:W-:Y:S04]  /*44530*/  @P4 STG.E.U16 desc[UR16][R8.64+0x40], R22 ;  /* 0x0000401608004986 */ /* 0x0001e8000c101510 */
[----:B0-----:R-:W5:Y:S01]  /*44540*/  LDL.LU R22, [R1+0x308] ;  /* 0x0003080001167983 */ /* 0x001f620000300800 */
[C---:B------:R-:W-:Y:S01]  /*44550*/  ISETP.GT.AND P5, PT, R0.reuse, 0x80, P2 ;  /* 0x000000800000780c */ /* 0x040fe200017a4270 */
[----:B---3--:R-:W-:Y:S01]  /*44560*/  FMUL R17, R17, R2 ;  /* 0x0000000211117220 */ /* 0x008fe20000400000 */
[----:B------:R-:W-:-:S04]  /*44570*/  ISETP.GT.AND P4, PT, R0, 0x88, P3 ;  /* 0x000000880000780c */ /* 0x000fc80001f84270 */
[----:B------:R-:W-:-:S07]  /*44580*/  F2FP.F16.F32.PACK_AB R17, RZ, R17 ;  /* 0x00000011ff11723e */ /* 0x000fce00000000ff */
[----:B------:R0:W-:Y:S04]  /*44590*/  @P5 STG.E.U16 desc[UR16][R8.64+0x42], R17 ;  /* 0x0000421108005986 */ /* 0x0001e8000c101510 */
[----:B0-----:R-:W3:Y:S01]  /*445a0*/  LDL.LU R17, [R1+0x30c] ;  /* 0x00030c0001117983 */ /* 0x001ee20000300800 */
[----:B-----5:R-:W-:-:S05]  /*445b0*/  FMUL R22, R22, R2 ;  /* 0x0000000216167220 */ /* 0x020fca0000400000 */
[----:B------:R-:W-:-:S05]  /*445c0*/  F2FP.F16.F32.PACK_AB R22, RZ, R22 ;  /* 0x00000016ff16723e */ /* 0x000fca00000000ff */
[----:B------:R0:W-:Y:S04]  /*445d0*/  @P4 STG.E.U16 desc[UR16][R18.64+0x40], R22 ;  /* 0x0000401612004986 */ /* 0x0001e8000c101510 */
[----:B0-----:R-:W5:Y:S01]  /*445e0*/  LDL.LU R22, [R1+0x310] ;  /* 0x0003100001167983 */ /* 0x001f620000300800 */
[----:B------:R-:W-:Y:S01]  /*445f0*/  ISETP.GT.AND P5, PT, R0, 0x88, P2 ;  /* 0x000000880000780c */ /* 0x000fe200017a4270 */
[----:B---3--:R-:W-:-:S05]  /*44600*/  FMUL R17, R17, R2 ;  /* 0x0000000211117220 */ /* 0x008fca0000400000 */
[----:B------:R-:W-:-:S07]  /*44610*/  F2FP.F16.F32.PACK_AB R17, RZ, R17 ;  /* 0x00000011ff11723e */ /* 0x000fce00000000ff */
[----:B------:R0:W-:Y:S01]  /*44620*/  @P5 STG.E.U16 desc[UR16][R18.64+0x42], R17 ;  /* 0x0000421112005986 */ /* 0x0001e2000c101510 */
[C---:B------:R-:W-:Y:S02]  /*44630*/  ISETP.GT.AND P5, PT, R0.reuse, 0x80, P0 ;  /* 0x000000800000780c */ /* 0x040fe400007a4270 */
[----:B------:R-:W-:Y:S01]  /*44640*/  ISETP.GT.AND P4, PT, R0, 0x80, P1 ;  /* 0x000000800000780c */ /* 0x000fe20000f84270 */
[----:B0-----:R-:W-:-:S05]  /*44650*/  FMUL R17, R233, R2 ;  /* 0x00000002e9117220 */ /* 0x001fca0000400000 */
[----:B------:R-:W-:-:S04]  /*44660*/  F2FP.F16.F32.PACK_AB R17, RZ, R17 ;  /* 0x00000011ff11723e */ /* 0x000fc800000000ff */
[----:B------:R-:W-:Y:S01]  /*44670*/  PRMT R23, R17, 0x7610, R23 ;  /* 0x0000761011177816 */ /* 0x000fe20000000017 */
[-C--:B----4-:R-:W-:Y:S02]  /*44680*/  FMUL R17, R235, R2.reuse ;  /* 0x00000002eb117220 */ /* 0x090fe40000400000 */
[----:B------:R-:W3:Y:S04]  /*44690*/  LDL.LU R235, [R1+0x2cc] ;  /* 0x0002cc0001eb7983 */ /* 0x000ee80000300800 */
[----:B------:R-:W-:Y:S01]  /*446a0*/  @P4 STG.E.U16 desc[UR16][R8.64+0x52], R23 ;  /* 0x0000521708004986 */ /* 0x000fe2000c101510 */
[----:B-----5:R-:W-:-:S05]  /*446b0*/  FMUL R22, R22, R2 ;  /* 0x0000000216167220 */ /* 0x020fca0000400000 */
[----:B------:R-:W-:-:S04]  /*446c0*/  F2FP.F16.F32.PACK_AB R22, RZ, R22 ;  /* 0x00000016ff16723e */ /* 0x000fc800000000ff */
[----:B------:R-:W-:Y:S01]  /*446d0*/  PRMT R232, R22, 0x7610, R232 ;  /* 0x0000761016e87816 */ /* 0x000fe200000000e8 */
[----:B--2---:R-:W-:Y:S02]  /*446e0*/  FMUL R22, R234, R2 ;  /* 0x00000002ea167220 */ /* 0x004fe40000400000 */
        /* <DEDUP_REMOVED lines=16> */
[----:B------:R-:W-:Y:S01]  /*447f0*/  ISETP.GT.AND P5, PT, R0, 0x100, P2 ;  /* 0x000001000000780c */ /* 0x000fe200017a4270 */
[----:B---3--:R-:W-:-:S05]  /*44800*/  FMUL R17, R17, R2 ;  /* 0x0000000211117220 */ /* 0x008fca0000400000 */
[----:B------:R-:W-:Y:S02]  /*44810*/  F2FP.F16.F32.PACK_AB R17, RZ, R17 ;  /* 0x00000011ff11723e */ /* 0x000fe400000000ff */
[----:B------:R-:W-:-:S05]  /*44820*/  ISETP.GT.AND P4, PT, R0, 0x108, P3 ;  /* 0x000001080000780c */ /* 0x000fca0001f84270 */
        /* <DEDUP_REMOVED lines=9> */
[----:B------:R0:W-:Y:S04]  /*448c0*/  @P5 STG.E.U16 desc[UR16][R14.64+0x42], R17 ;  /* 0x000042110e005986 */ /* 0x0001e8000c101510 */
[----:B0-----:R-:W3:Y:S01]  /*448d0*/  LDL.LU R17, [R1+0x2f4] ;  /* 0x0002f40001117983 */ /* 0x001ee20000300800 */
[----:B-----5:R-:W-:-:S05]  /*448e0*/  FMUL R22, R22, R2 ;  /* 0x0000000216167220 */ /* 0x020fca0000400000 */
[----:B------:R-:W-:-:S04]  /*448f0*/  F2FP.F16.F32.PACK_AB R22, RZ, R22 ;  /* 0x00000016ff16723e */ /* 0x000fc800000000ff */
[----:B------:R-:W-:Y:S02]  /*44900*/  PRMT R232, R22, 0x7610, R232 ;  /* 0x0000761016e87816 */ /* 0x000fe400000000e8 */
[----:B------:R-:W5:Y:S01]  /*44910*/  LDL.LU R22, [R1+0x2f8] ;  /* 0x0002f80001167983 */ /* 0x000f620000300800 */
[C---:B------:R-:W-:Y:S02]  /*44920*/  ISETP.GT.AND P5, PT, R0.reuse, 0x100, P0 ;  /* 0x000001000000780c */ /* 0x040fe400007a4270 */
[----:B------:R-:W-:Y:S01]  /*44930*/  ISETP.GT.AND P4, PT, R0, 0x100, P1 ;  /* 0x000001000000780c */ /* 0x000fe20000f84270 */
[----:B---3--:R-:W-:-:S05]  /*44940*/  FMUL R17, R17, R2 ;  /* 0x0000000211117220 */ /* 0x008fca0000400000 */
[----:B------:R-:W-:-:S05]  /*44950*/  F2FP.F16.F32.PACK_AB R17, RZ, R17 ;  /* 0x00000011ff11723e */ /* 0x000fca00000000ff */
[----:B------:R0:W-:Y:S01]  /*44960*/  @P5 STG.E.U16 desc[UR16][R4.64+0x50], R232 ;  /* 0x000050e804005986 */ /* 0x0001e2000c101510 */
[----:B------:R-:W-:Y:S02]  /*44970*/  ISETP.GT.AND P5, PT, R0, 0x108, P0 ;  /* 0x000001080000780c */ /* 0x000fe400007a4270 */
[----:B------:R-:W-:Y:S02]  /*44980*/  PRMT R23, R17, 0x7610, R23 ;  /* 0x0000761011177816 */ /* 0x000fe40000000017 */
[----:B------:R-:W3:Y:S04]  /*44990*/  LDL.LU R17, [R1+0x2fc] ;  /* 0x0002fc0001117983 */ /* 0x000ee80000300800 */
[----:B------:R1:W-:Y:S04]  /*449a0*/  @P4 STG.E.U16 desc[UR16][R4.64+0x52], R23 ;  /* 0x0000521704004986 */ /* 0x0003e8000c101510 */
[----:B0-----:R-:W4:Y:S04]  /*449b0*/  LDL.LU R232, [R1+0x2d0] ;  /* 0x0002d00001e87983 */ /* 0x001f280000300800 */
[----:B-1----:R-:W2:Y:S01]  /*449c0*/  LDL.LU R23, [R1+0x2c0] ;  /* 0x0002c00001177983 */ /* 0x002ea20000300800 */
        /* <DEDUP_REMOVED lines=8> */
[----:B--2---:R-:W-:-:S03]  /*44a50*/  FMUL R23, R23, R2 ;  /* 0x0000000217177220 */ /* 0x004fc60000400000 */
[----:B0-----:R-:W2:Y:S02]  /*44a60*/  LDL.LU R17, [R1+0x2c8] ;  /* 0x0002c80001117983 */ /* 0x001ea40000300800 */
[----:B------:R-:W-:-:S04]  /*44a70*/  F2FP.F16.F32.PACK_AB R23, RZ, R23 ;  /* 0x00000017ff17723e */ /* 0x000fc800000000ff */
[----:B------:R-:W-:Y:S01]  /*44a80*/  PRMT R236, R23, 0x7610, R236 ;  /* 0x0000761017ec7816 */ /* 0x000fe200000000ec */
[----:B-----5:R-:W-:-:S05]  /*44a90*/  FMUL R22, R22, R2 ;  /* 0x0000000216167220 */ /* 0x020fca0000400000 */
[----:B------:R-:W-:-:S04]  /*44aa0*/  F2FP.F16.F32.PACK_AB R22, RZ, R22 ;  /* 0x00000016ff16723e */ /* 0x000fc800000000ff */
[----:B------:R-:W-:Y:S02]  /*44ab0*/  PRMT R23, R22, 0x7610, R23 ;  /* 0x0000761016177816 */ /* 0x000fe40000000017 */
[----:B------:R-:W3:Y:S01]  /*44ac0*/  LDL.LU R22, [R1+0x2d8] ;  /* 0x0002d80001167983 */ /* 0x000ee20000300800 */
[C---:B------:R-:W-:Y:S02]  /*44ad0*/  ISETP.GT.AND P5, PT, R0.reuse, 0x180, P3 ;  /* 0x000001800000780c */ /* 0x040fe40001fa4270 */
[C---:B------:R-:W-:Y:S02]  /*44ae0*/  ISETP.GT.AND P4, PT, R0.reuse, 0x180, P2 ;  /* 0x000001800000780c */ /* 0x040fe40001784270 */
[----:B------:R-:W-:Y:S01]  /*44af0*/  ISETP.GT.AND P3, PT, R0, 0x188, P3 ;  /* 0x000001880000780c */ /* 0x000fe20001f64270 */
[-C--:B------:R-:W-:Y:S01]  /*44b00*/  FMUL R235, R235, R2.reuse ;  /* 0x00000002ebeb7220 */ /* 0x080fe20000400000 */
[----:B--2---:R-:W-:-:S07]  /*44b10*/  FMUL R17, R17, R2 ;  /* 0x0000000211117220 */ /* 0x004fce0000400000 */
[----:B------:R-:W-:Y:S01]  /*44b20*/  @P5 STG.E.U16 desc[UR16][R6.64+0x40], R236 ;  /* 0x000040ec06005986 */ /* 0x000fe2000c101510 */
[----:B------:R-:W-:-:S03]  /*44b30*/  F2FP.F16.F32.PACK_AB R17, RZ, R17 ;  /* 0x00000011ff11723e */ /* 0x000fc600000000ff */
[----:B------:R0:W-:Y:S01]  /*44b40*/  @P4 STG.E.U16 desc[UR16][R6.64+0x42], R23 ;  /* 0x0000421706004986 */ /* 0x0001e2000c101510 */
[----:B------:R-:W-:Y:S01]  /*44b50*/  ISETP.GT.AND P2, PT, R0, 0x188, P2 ;  /* 0x000001880000780c */ /* 0x000fe20001744270 */
[-C--:B------:R-:W-:Y:S01]  /*44b60*/  FMUL R234, R234, R2.reuse ;  /* 0x00000002eaea7220 */ /* 0x080fe20000400000 */
[C---:B------:R-:W-:Y:S01]  /*44b70*/  ISETP.GT.AND P4, PT, R0.reuse, 0x180, P0 ;  /* 0x000001800000780c */ /* 0x040fe20000784270 */
[----:B------:R1:W-:Y:S01]  /*44b80*/  @P3 STG.E.U16 desc[UR16][R10.64+0x40], R17 ;  /* 0x000040110a003986 */ /* 0x0003e2000c101510 */
[----:B------:R-:W-:Y:S01]  /*44b90*/  ISETP.GT.AND P3, PT, R0, 0x180, P1 ;  /* 0x000001800000780c */ /* 0x000fe20000f64270 */
[-C--:B----4-:R-:W-:Y:S01]  /*44ba0*/  FMUL R232, R232, R2.reuse ;  /* 0x00000002e8e87220 */ /* 0x090fe20000400000 */
[----:B------:R-:W-:Y:S01]  /*44bb0*/  ISETP.GT.AND P0, PT, R0, 0x188, P0 ;  /* 0x000001880000780c */ /* 0x000fe20000704270 */
[----:B------:R-:W-:Y:S01]  /*44bc0*/  FMUL R233, R233, R2 ;  /* 0x00000002e9e97220 */ /* 0x000fe20000400000 */
[----:B0-----:R-:W-:Y:S02]  /*44bd0*/  F2FP.F16.F32.PACK_AB R23, RZ, R234 ;  /* 0x000000eaff17723e */ /* 0x001fe400000000ff */
[----:B-1----:R-:W-:-:S02]  /*44be0*/  F2FP.F16.F32.PACK_AB R17, RZ, R235 ;  /* 0x000000ebff11723e */ /* 0x002fc400000000ff */
[----:B------:R-:W-:Y:S01]  /*44bf0*/  F2FP.F16.F32.PACK_AB R232, RZ, R232 ;  /* 0x000000e8ffe8723e */ /* 0x000fe200000000ff */
[----:B------:R-:W2:Y:S01]  /*44c00*/  LDL.LU R235, [R1+0x2bc] ;  /* 0x0002bc0001eb7983 */ /* 0x000ea20000300800 */
[----:B------:R-:W-:Y:S02]  /*44c10*/  PRMT R234, R17, 0x7610, R234 ;  /* 0x0000761011ea7816 */ /* 0x000fe400000000ea */
[----:B------:R-:W-:Y:S02]  /*44c20*/  F2FP.F16.F32.PACK_AB R17, RZ, R233 ;  /* 0x000000e9ff11723e */ /* 0x000fe400000000ff */
[----:B------:R-:W4:Y:S04]  /*44c30*/  LDL.LU R233, [R1+0x2b8] ;  /* 0x0002b80001e97983 */ /* 0x000f280000300800 */
[----:B------:R0:W-:Y:S04]  /*44c40*/  @P2 STG.E.U16 desc[UR16][R10.64+0x42], R234 ;  /* 0x000042ea0a002986 */ /* 0x0001e8000c101510 */
[----:B------:R1:W-:Y:S04]  /*44c50*/  @P4 STG.E.U16 desc[UR16][R6.64+0x50], R232 ;  /* 0x000050e806004986 */ /* 0x0003e8000c101510 */
[----:B------:R5:W-:Y:S04]  /*44c60*/  @P3 STG.E.U16 desc[UR16][R6.64+0x52], R23 ;  /* 0x0000521706003986 */ /* 0x000be8000c101510 */
[----:B0-----:R-:W2:Y:S04]  /*44c70*/  LDL.LU R234, [R1+0x2b4] ;  /* 0x0002b40001ea7983 */ /* 0x001ea80000300800 */
[----:B-1----:R-:W4:Y:S04]  /*44c80*/  LDL.LU R232, [R1+0x2a0] ;  /* 0x0002a00001e87983 */ /* 0x002f280000300800 */
[----:B-----5:R-:W5:Y:S01]  /*44c90*/  LDL.LU R23, [R1+0x2a4] ;  /* 0x0002a40001177983 */ /* 0x020f620000300800 */
[----:B---3--:R-:W-:-:S05]  /*44ca0*/  FMUL R22, R22, R2 ;  /* 0x0000000216167220 */ /* 0x008fca0000400000 */
[----:B------:R-:W-:-:S05]  /*44cb0*/  F2FP.F16.F32.PACK_AB R22, RZ, R22 ;  /* 0x00000016ff16723e */ /* 0x000fca00000000ff */
[----:B------:R0:W-:Y:S04]  /*44cc0*/  @P0 STG.E.U16 desc[UR16][R10.64+0x50], R22 ;  /* 0x000050160a000986 */ /* 0x0001e8000c101510 */
[----:B0-----:R-:W3:Y:S01]  /*44cd0*/  LDL.LU R22, [R1+0x2a8] ;  /* 0x0002a80001167983 */ /* 0x001ee20000300800 */
[C---:B------:R-:W-:Y:S02]  /*44ce0*/  ISETP.GT.AND P3, PT, R3.reuse, 0x30, PT ;  /* 0x000000300300780c */ /* 0x040fe40003f64270 */
[----:B------:R-:W-:Y:S02]  /*44cf0*/  ISETP.GT.AND P2, PT, R3, 0x31, PT ;  /* 0x000000310300780c */ /* 0x000fe40003f44270 */
[C---:B------:R-:W-:Y:S02]  /*44d00*/  ISETP.GT.AND P1, PT, R0.reuse, 0x188, P1 ;  /* 0x000001880000780c */ /* 0x040fe40000f24270 */
[----:B------:R-:W-:-:S02]  /*44d10*/  ISETP.GT.AND P0, PT, R0, RZ, P3 ;  /* 0x000000ff0000720c */ /* 0x000fc40001f04270 */
[C---:B------:R-:W-:Y:S02]  /*44d20*/  ISETP.GT.AND P4, PT, R0.reuse, RZ, P2 ;  /* 0x000000ff0000720c */ /* 0x040fe40001784270 */
[----:B------:R-:W-:-:S07]  /*44d30*/  ISETP.GT.AND P5, PT, R0, 0x8, P3 ;  /* 0x000000080000780c */ /* 0x000fce0001fa4270 */
[----:B------:R0:W-:Y:S04]  /*44d40*/  @P1 STG.E.U16 desc[UR16][R10.64+0x52], R17 ;  /* 0x000052110a001986 */ /* 0x0001e8000c101510 */
[----:B0-----:R-:W2:Y:S01]  /*44d50*/  LDL.LU R17, [R1+0x2ac] ;  /* 0x0002ac0001117983 */ /* 0x001ea20000300800 */
[-C--:B----4-:R-:W-:Y:S01]  /*44d60*/  FMUL R232, R232, R2.reuse ;  /* 0x00000002e8e87220 */ /* 0x090fe20000400000 */
[----:B-----5:R-:W-:-:S04]  /*44d70*/  FMUL R23, R23, R2 ;  /* 0x0000000217177220 */ /* 0x020fc80000400000 */
[----:B------:R-:W-:Y:S02]  /*44d80*/  F2FP.F16.F32.PACK_AB R232, RZ, R232 ;  /* 0x000000e8ffe8723e */ /* 0x000fe400000000ff */
[----:B------:R-:W-:-:S03]  /*44d90*/  F2FP.F16.F32.PACK_AB R23, RZ, R23 ;  /* 0x00000017ff17723e */ /* 0x000fc600000000ff */
[----:B------:R-:W-:Y:S04]  /*44da0*/  @P0 STG.E.U16 desc[UR16][R12.64+0x60], R232 ;  /* 0x000060e80c000986 */ /* 0x000fe8000c101510 */
[----:B------:R-:W-:Y:S01]  /*44db0*/  @P4 STG.E.U16 desc[UR16][R12.64+0x62], R23 ;  /* 0x000062170c004986 */ /* 0x000fe2000c101510 */
[----:B---3--:R-:W-:-:S05]  /*44dc0*/  FMUL R22, R22, R2 ;  /* 0x0000000216167220 */ /* 0x008fca0000400000 */
[----:B------:R-:W-:-:S05]  /*44dd0*/  F2FP.F16.F32.PACK_AB R22, RZ, R22 ;  /* 0x00000016ff16723e */ /* 0x000fca00000000ff */
[----:B------:R0:W-:Y:S04]  /*44de0*/  @P5 STG.E.U16 desc[UR16][R20.64+0x60], R22 ;  /* 0x0000601614005986 */ /* 0x0001e8000c101510 */
[----:B0-----:R-:W3:Y:S01]  /*44df0*/  LDL.LU R22, [R1+0x2b0] ;  /* 0x0002b00001167983 */ /* 0x001ee20000300800 */
[----:B------:R-:W-:Y:S02]  /*44e00*/  ISETP.GT.AND P1, PT, R0, 0x8, P2 ;  /* 0x000000080000780c */ /* 0x000fe40001724270 */
[----:B------:R-:W-:Y:S01]  /*44e10*/  ISETP.GT.AND P0, PT, R3, 0x38, PT ;  /* 0x000000380300780c */ /* 0x000fe20003f04270 */
[----:B--2---:R-:W-:-:S03]  /*44e20*/  FMUL R17, R17, R2 ;  /* 0x0000000211117220 */ /* 0x004fc60000400000 */
[----:B------:R-:W-:Y:S02]  /*44e30*/  ISETP.GT.AND P5, PT, R0, RZ, P0 ;  /* 0x000000ff0000720c */ /* 0x000fe400007a4270 */
[----:B------:R-:W-:-:S05]  /*44e40*/  F2FP.F16.F32.PACK_AB R17, RZ, R17 ;  /* 0x00000011ff11723e */ /* 0x000fca00000000ff */
[----:B------:R0:W-:Y:S01]  /*44e50*/  @P1 STG.E.U16 desc[UR16][R20.64+0x62], R17 ;  /* 0x0000621114001986 */ /* 0x0001e2000c101510 */
[----:B------:R-:W-:-:S04]  /*44e60*/  ISETP.GT.AND P1, PT, R3, 0x39, PT ;  /* 0x000000390300780c */ /* 0x000fc80003f24270 */
[----:B------:R-:W-:Y:S01]  /*44e70*/  ISETP.GT.AND P4, PT, R0, RZ, P1 ;  /* 0x000000ff0000720c */ /* 0x000fe20000f84270 */
[----:B0-----:R-:W-:Y:S02]  /*44e80*/  FMUL R17, R234, R2 ;  /* 0x00000002ea117220 */ /* 0x001fe40000400000 */
[----:B------:R-:W2:Y:S03]  /*44e90*/  LDL.LU R234, [R1+0x294] ;  /* 0x0002940001ea7983 */ /* 0x000ea60000300800 */
[----:B------:R-:W-:-:S04]  /*44ea0*/  F2FP.F16.F32.PACK_AB R17, RZ, R17 ;  /* 0x00000011ff11723e */ /* 0x000fc800000000ff */
[----:B------:R-:W-:Y:S01]  /*44eb0*/  PRMT R23, R17, 0x7610, R23 ;  /* 0x0000761011177816 */ /* 0x000fe20000000017 */
[----:B------:R-:W-:-:S04]  /*44ec0*/  FMUL R17, R235, R2 ;  /* 0x00000002eb117220 */ /* 0x000fc80000400000 */
[----:B------:R-:W-:Y:S01]  /*44ed0*/  @P4 STG.E.U16 desc[UR16][R12.64+0x72], R23 ;  /* 0x000072170c004986 */ /* 0x000fe2000c101510 */
[----:B---3--:R-:W-:-:S05]  /*44ee0*/  FMUL R22, R22, R2 ;  /* 0x0000000216167220 */ /* 0x008fca0000400000 */
[----:B------:R-:W-:-:S04]  /*44ef0*/  F2FP.F16.F32.PACK_AB R22, RZ, R22 ;  /* 0x00000016ff16723e */ /* 0x000fc800000000ff */
[----:B------:R-:W-:Y:S01]  /*44f00*/  PRMT R232, R22, 0x7610, R232 ;  /* 0x0000761016e87816 */ /* 0x000fe200000000e8 */
[----:B------:R-:W-:Y:S02]  /*44f10*/  FMUL R22, R233, R2 ;  /* 0x00000002e9167220 */ /* 0x000fe40000400000 */
[----:B------:R-:W3:Y:S04]  /*44f20*/  LDL.LU R233, [R1+0x298] ;  /* 0x0002980001e97983 */ /* 0x000ee80000300800 */
        /* <DEDUP_REMOVED lines=10> */
[----:B0-----:R-:W2:Y:S01]  /*44fd0*/  LDL.LU R17, [R1+0x284] ;  /* 0x0002840001117983 */ /* 0x001ea20000300800 */
[----:B-----5:R-:W-:-:S05]  /*44fe0*/  FMUL R22, R22, R2 ;  /* 0x0000000216167220 */ /* 0x020fca0000400000 */
[----:B------:R-:W-:-:S05]  /*44ff0*/  F2FP.F16.F32.PACK_AB R22, RZ, R22 ;  /* 0x00000016ff16723e */ /* 0x000fca00000000ff */
[----:B------:R0:W-:Y:S04]  /*45000*/  @P4 STG.E.U16 desc[UR16][R8.64+0x60], R22 ;  /* 0x0000601608004986 */ /* 0x0001e8000c101510 */
[----:B0-----:R-:W5:Y:S01]  /*45010*/  LDL.LU R22, [R1+0x288] ;  /* 0x0002880001167983 */ /* 0x001f620000300800 */
[C---:B------:R-:W-:Y:S01]  /*45020*/  ISETP.GT.AND P5, PT, R0.reuse, 0x80, P2 ;  /* 0x000000800000780c */ /* 0x040fe200017a4270 */
[----:B--2---:R-:W-:Y:S01]  /*45030*/  FMUL R17, R17, R2 ;  /* 0x0000000211117220 */ /* 0x004fe20000400000 */
[----:B------:R-:W-:-:S04]  /*45040*/  ISETP.GT.AND P4, PT, R0, 0x88, P3 ;  /* 0x000000880000780c */ /* 0x000fc80001f84270 */
[----:B------:R-:W-:-:S07]  /*45050*/  F2FP.F16.F32.PACK_AB R17, RZ, R17 ;  /* 0x00000011ff11723e */ /* 0x000fce00000000ff */
[----:B------:R0:W-:Y:S04]  /*45060*/  @P5 STG.E.U16 desc[UR16][R8.64+0x62], R17 ;  /* 0x0000621108005986 */ /* 0x0001e8000c101510 */
[----:B0-----:R-:W2:Y:S01]  /*45070*/  LDL.LU R17, [R1+0x28c] ;  /* 0x00028c0001117983 */ /* 0x001ea20000300800 */
[----:B-----5:R-:W-:-:S05]  /*45080*/  FMUL R22, R22, R2 ;  /* 0x0000000216167220 */ /* 0x020fca0000400000 */
[----:B------:R-:W-:-:S05]  /*45090*/  F2FP.F16.F32.PACK_AB R22, RZ, R22 ;  /* 0x00000016ff16723e */ /* 0x000fca00000000ff */
[----:B------:R0:W-:Y:S04]  /*450a0*/  @P4 STG.E.U16 desc[UR16][R18.64+0x60], R22 ;  /* 0x0000601612004986 */ /* 0x0001e8000c101510 */
[----:B0-----:R-:W5:Y:S01]  /*450b0*/  LDL.LU R22, [R1+0x290] ;  /* 0x0002900001167983 */ /* 0x001f620000300800 */
[----:B------:R-:W-:Y:S01]  /*450c0*/  ISETP.GT.AND P5, PT, R0, 0x88, P2 ;  /* 0x000000880000780c */ /* 0x000fe200017a4270 */
[----:B--2---:R-:W-:-:S05]  /*450d0*/  FMUL R17, R17, R2 ;  /* 0x0000000211117220 */ /* 0x004fca0000400000 */
        /* <DEDUP_REMOVED lines=8> */
[----:B------:R-:W2:Y:S04]  /*45160*/  LDL.LU R235, [R1+0x24c] ;  /* 0x00024c0001eb7983 */ /* 0x000ea80000300800 */
[----:B------:R-:W4:Y:S04]  /*45170*/  LDL.LU R234, [R1+0x254] ;  /* 0x0002540001ea7983 */ /* 0x000f280000300800 */
[----:B------:R-:W-:Y:S01]  /*45180*/  @P4 STG.E.U16 desc[UR16][R8.64+0x72], R23 ;  /* 0x0000721708004986 */ /* 0x000fe2000c101510 */
[----:B-----5:R-:W-:-:S05]  /*45190*/  FMUL R22, R22, R2 ;  /* 0x0000000216167220 */ /* 0x020fca0000400000 */
[----:B------:R-:W-:-:S04]  /*451a0*/  F2FP.F16.F32.PACK_AB R22, RZ, R22 ;  /* 0x00000016ff16723e */ /* 0x000fc800000000ff */
[----:B------:R-:W-:Y:S01]  /*451b0*/  PRMT R232, R22, 0x7610, R232 ;  /* 0x0000761016e87816 */ /* 0x000fe200000000e8 */
[----:B---3--:R-:W-:Y:S02]  /*451c0*/  FMUL R22, R233, R2 ;  /* 0x00000002e9167220 */ /* 0x008fe40000400000 */
[----:B------:R-:W3:Y:S04]  /*451d0*/  LDL.LU R233, [R1+0x25c] ;  /* 0x00025c0001e97983 */ /* 0x000ee80000300800 */
[----:B------:R-:W-:Y:S01]  /*451e0*/  @P5 STG.E.U16 desc[UR16][R8.64+0x70], R232 ;  /* 0x000070e808005986 */ /* 0x000fe2000c101510 */
[----:B------:R-:W-:Y:S02]  /*451f0*/  ISETP.GT.AND P5, PT, R0, 0x88, P0 ;  /* 0x000000880000780c */ /* 0x000fe400007a4270 */
[----:B------:R-:W-:-:S11]  /*45200*/  F2FP.F16.F32.PACK_AB R22, RZ, R22 ;  /* 0x00000016ff16723e */ /* 0x000fd600000000ff */
[----:B------:R0:W-:Y:S04]  /*45210*/  @P5 STG.E.U16 desc[UR16][R18.64+0x70], R22 ;  /* 0x0000701612005986 */ /* 0x0001e8000c101510 */
[----:B0-----:R-:W5:Y:S01]  /*45220*/  LDL.LU R22, [R1+0x260] ;  /* 0x0002600001167983 */ /* 0x001f620000300800 */
[----:B------:R-:W-:Y:S02]  /*45230*/  ISETP.GT.AND P4, PT, R0, 0x88, P1 ;  /* 0x000000880000780c */ /* 0x000fe40000f84270 */
        /* <DEDUP_REMOVED lines=8> */
[----:B------:R-:W-:Y:S01]  /*452c0*/  ISETP.GT.AND P5, PT, R0, 0x100, P2 ;  /* 0x000001000000780c */ /* 0x000fe200017a4270 */
[----:B--2---:R-:W-:-:S05]  /*452d0*/  FMUL R17, R17, R2 ;  /* 0x0000000211117220 */ /* 0x004fca0000400000 */
[----:B------:R-:W-:Y:S02]  /*452e0*/  F2FP.F16.F32.PACK_AB R17, RZ, R17 ;  /* 0x00000011ff11723e */ /* 0x000fe400000000ff */
[----:B------:R-:W-:-:S05]  /*452f0*/  ISETP.GT.AND P4, PT, R0, 0x108, P3 ;  /* 0x000001080000780c */ /* 0x000fca0001f84270 */
        /* <DEDUP_REMOVED lines=9> */
[----:B------:R0:W-:Y:S04]  /*45390*/  @P5 STG.E.U16 desc[UR16][R14.64+0x62], R17 ;  /* 0x000062110e005986 */ /* 0x0001e8000c101510 */
[----:B0-----:R-:W2:Y:S01]  /*453a0*/  LDL.LU R17, [R1+0x274] ;  /* 0x0002740001117983 */ /* 0x001ea20000300800 */
[----:B-----5:R-:W-:-:S05]  /*453b0*/  FMUL R22, R22, R2 ;  /* 0x0000000216167220 */ /* 0x020fca0000400000 */
[----:B------:R-:W-:-:S04]  /*453c0*/  F2FP.F16.F32.PACK_AB R22, RZ, R22 ;  /* 0x00000016ff16723e */ /* 0x000fc800000000ff */
[----:B------:R-:W-:Y:S02]  /*453d0*/  PRMT R232, R22, 0x7610, R232 ;  /* 0x0000761016e87816 */ /* 0x000fe400000000e8 */
[----:B------:R-:W5:Y:S01]  /*453e0*/  LDL.LU R22, [R1+0x278] ;  /* 0x0002780001167983 */ /* 0x000f620000300800 */
[C---:B------:R-:W-:Y:S02]  /*453f0*/  ISETP.GT.AND P5, PT, R0.reuse, 0x100, P0 ;  /* 0x000001000000780c */ /* 0x040fe400007a4270 */
[----:B------:R-:W-:Y:S01]  /*45400*/  ISETP.GT.AND P4, PT, R0, 0x100, P1 ;  /* 0x000001000000780c */ /* 0x000fe20000f84270 */
[----:B--2---:R-:W-:-:S05]  /*45410*/  FMUL R17, R17, R2 ;  /* 0x0000000211117220 */ /* 0x004fca0000400000 */
[----:B------:R-:W-:-:S05]  /*45420*/  F2FP.F16.F32.PACK_AB R17, RZ, R17 ;  /* 0x00000011ff11723e */ /* 0x000fca00000000ff */
[----:B------:R0:W-:Y:S01]  /*45430*/  @P5 STG.E.U16 desc[UR16][R4.64+0x70], R232 ;  /* 0x000070e804005986 */ /* 0x0001e2000c101510 */
[----:B------:R-:W-:Y:S02]  /*45440*/  ISETP.GT.AND P5, PT, R0, 0x108, P0 ;  /* 0x000001080000780c */ /* 0x000fe400007a4270 */
[----:B------:R-:W-:Y:S02]  /*45450*/  PRMT R23, R17, 0x7610, R23 ;  /* 0x0000761011177816 */ /* 0x000fe40000000017 */
[----:B------:R-:W2:Y:S04]  /*45460*/  LDL.LU R17, [R1+0x27c] ;  /* 0x00027c0001117983 */ /* 0x000ea80000300800 */
[----:B------:R1:W-:Y:S04]  /*45470*/  @P4 STG.E.U16 desc[UR16][R4.64+0x72], R23 ;  /* 0x0000721704004986 */ /* 0x0003e8000c101510 */
[----:B0-----:R-:W3:Y:S04]  /*45480*/  LDL.LU R232, [R1+0x250] ;  /* 0x0002500001e87983 */ /* 0x001ee80000300800 */
[----:B-1----:R-:W4:Y:S01]  /*45490*/  LDL.LU R23, [R1+0x240] ;  /* 0x0002400001177983 */ /* 0x002f220000300800 */
        /* <DEDUP_REMOVED lines=8> */
[----:B----4-:R-:W-:-:S03]  /*45520*/  FMUL R23, R23, R2 ;  /* 0x0000000217177220 */ /* 0x010fc60000400000 */
[----:B0-----:R-:W2:Y:S02]  /*45530*/  LDL.LU R17, [R1+0x248] ;  /* 0x0002480001117983 */ /* 0x001ea40000300800 */
[----:B------:R-:W-:-:S04]  /*45540*/  F2FP.F16.F32.PACK_AB R23, RZ, R23 ;  /* 0x00000017ff17723e */ /* 0x000fc800000000ff */
[----:B------:R-:W-:Y:S01]  /*45550*/  PRMT R236, R23, 0x7610, R236 ;  /* 0x0000761017ec7816 */ /* 0x000fe200000000ec */
[----:B-----5:R-:W-:-:S05]  /*45560*/  FMUL R22, R22, R2 ;  /* 0x0000000216167220 */ /* 0x020fca0000400000 */
[----:B------:R-:W-:-:S04]  /*45570*/  F2FP.F16.F32.PACK_AB R22, RZ, R22 ;  /* 0x00000016ff16723e */ /* 0x000fc800000000ff */
[----:B------:R-:W-:Y:S02]  /*45580*/  PRMT R23, R22, 0x7610, R23 ;  /* 0x0000761016177816 */ /* 0x000fe40000000017 */
[----:B------:R-:W4:Y:S01]  /*45590*/  LDL.LU R22, [R1+0x258] ;  /* 0x0002580001167983 */ /* 0x000f220000300800 */
        /* <DEDUP_REMOVED lines=13> */
[-C--:B---3--:R-:W-:Y:S01]  /*45670*/  FMUL R232, R232, R2.reuse ;  /* 0x00000002e8e87220 */ /* 0x088fe20000400000 */
        /* <DEDUP_REMOVED lines=8> */
[----:B------:R-:W3:Y:S04]  /*45700*/  LDL.LU R233, [R1+0x238] ;  /* 0x0002380001e97983 */ /* 0x000ee80000300800 */
[----:B------:R0:W-:Y:S04]  /*45710*/  @P2 STG.E.U16 desc[UR16][R10.64+0x62], R234 ;  /* 0x000062ea0a002986 */ /* 0x0001e8000c101510 */
[----:B------:R1:W-:Y:S04]  /*45720*/  @P4 STG.E.U16 desc[UR16][R6.64+0x70], R232 ;  /* 0x000070e806004986 */ /* 0x0003e8000c101510 */
[----:B------:R5:W-:Y:S04]  /*45730*/  @P3 STG.E.U16 desc[UR16][R6.64+0x72], R23 ;  /* 0x0000721706003986 */ /* 0x000be8000c101510 */
[----:B0-----:R-:W2:Y:S04]  /*45740*/  LDL.LU R234, [R1+0x234] ;  /* 0x0002340001ea7983 */ /* 0x001ea80000300800 */
[----:B-1----:R-:W3:Y:S04]  /*45750*/  LDL.LU R232, [R1+0x220] ;  /* 0x0002200001e87983 */ /* 0x002ee80000300800 */
[----:B-----5:R-:W5:Y:S01]  /*45760*/  LDL.LU R23, [R1+0x224] ;  /* 0x0002240001177983 */ /* 0x020f620000300800 */
[----:B----4-:R-:W-:-:S05]  /*45770*/  FMUL R22, R22, R2 ;  /* 0x0000000216167220 */ /* 0x010fca0000400000 */
[----:B------:R-:W-:-:S05]  /*45780*/  F2FP.F16.F32.PACK_AB R22, RZ, R22 ;  /* 0x00000016ff16723e */ /* 0x000fca00000000ff */
[----:B------:R0:W-:Y:S04]  /*45790*/  @P0 STG.E.U16 desc[UR16][R10.64+0x70], R22 ;  /* 0x000070160a000986 */ /* 0x0001e8000c101510 */
[----:B0-----:R-:W4:Y:S01]  /*457a0*/  LDL.LU R22, [R1+0x228] ;  /* 0x0002280001167983 */ /* 0x001f220000300800 */
        /* <DEDUP_REMOVED lines=8> */
[-C--:B---3--:R-:W-:Y:S01]  /*45830*/  FMUL R232, R232, R2.reuse ;  /* 0x00000002e8e87220 */ /* 0x088fe20000400000 */
[----:B-----5:R-:W-:-:S04]  /*45840*/  FMUL R23, R23, R2 ;  /* 0x0000000217177220 */ /* 0x020fc80000400000 */
[----:B------:R-:W-:Y:S02]  /*45850*/  F2FP.F16.F32.PACK_AB R232, RZ, R232 ;  /* 0x000000e8ffe8723e */ /* 0x000fe400000000ff */
[----:B------:R-:W-:-:S03]  /*45860*/  F2FP.F16.F32.PACK_AB R23, RZ, R23 ;  /* 0x00000017ff17723e */ /* 0x000fc600000000ff */
[----:B------:R-:W-:Y:S04]  /*45870*/  @P0 STG.E.U16 desc[UR16][R12.64+0x80], R232 ;  /* 0x000080e80c000986 */ /* 0x000fe8000c101510 */
[----:B------:R-:W-:Y:S01]  /*45880*/  @P4 STG.E.U16 desc[UR16][R12.64+0x82], R23 ;  /* 0x000082170c004986 */ /* 0x000fe2000c101510 */
[----:B----4-:R-:W-:-:S05]  /*45890*/  FMUL R22, R22, R2 ;  /* 0x0000000216167220 */ /* 0x010fca0000400000 */
        /* <DEDUP_REMOVED lines=504> */
[C---:B------:R-:W-:Y:S02]  /*47820*/  ISETP.GT.AND P1, PT, R0.reuse, 0x188, P1 ;  /* 0x000001880000780c */ /* 0x040fe40000f24270 */
[C---:B------:R-:W-:Y:S02]  /*47830*/  ISETP.GT.AND P2, PT, R3.reuse, 0x70, PT ;  /* 0x000000700300780c */ /* 0x040fe40003f44270 */
[----:B------:R-:W-:Y:S02]  /*47840*/  ISETP.GT.AND P3, PT, R3, 0x71, PT ;  /* 0x000000710300780c */ /* 0x000fe40003f64270 */
[----:B------:R-:W-:-:S02]  /*47850*/  ISETP.GT.AND P5, PT, R0, 0x8, P2 ;  /* 0x000000080000780c */ /* 0x000fc400017a4270 */
[----:B------:R-:W-:-:S05]  /*47860*/  ISETP.GT.AND P4, PT, R0, RZ, P3 ;  /* 0x000000ff0000720c */ /* 0x000fca0001f84270 */
[----:B------:R0:W-:Y:S01]  /*47870*/  @P1 STG.E.U16 desc[UR16][R10.64+0xd2], R17 ;  /* 0x0000d2110a001986 */ /* 0x0001e2000c101510 */
[----:B------:R-:W-:-:S03]  /*47880*/  ISETP.GT.AND P1, PT, R0, RZ, P2 ;  /* 0x000000ff0000720c */ /* 0x000fc60001724270 */
        /* <DEDUP_REMOVED lines=108> */
[----:B--2---:R-:W-:-:S10]  /*47f50*/  FMUL R17, R17, R2 ;  /* 0x0000000211117220 */ /* 0x004fd40000400000 */
[----:B------:R0:W-:Y:S01]  /*47f60*/  @P4 STG.E.U16 desc[UR16][R4.64+0xf0], R232 ;  /* 0x0000f0e804004986 */ /* 0x0001e2000c101510 */
[----:B------:R-:W-:Y:S02]  /*47f70*/  ISETP.GT.AND P4, PT, R0, 0x108, P1 ;  /* 0x000001080000780c */ /* 0x000fe40000f84270 */
[----:B------:R-:W-:-:S04]  /*47f80*/  F2FP.F16.F32.PACK_AB R17, RZ, R17 ;  /* 0x00000011ff11723e */ /* 0x000fc800000000ff */
[----:B------:R-:W-:Y:S02]  /*47f90*/  PRMT R23, R17, 0x7610, R23 ;  /* 0x0000761011177816 */ /* 0x000fe40000000017 */
[----:B------:R-:W2:Y:S04]  /*47fa0*/  LDL.LU R17, [R1+0x7c] ;  /* 0x00007c0001117983 */ /* 0x000ea80000300800 */
[----:B0-----:R-:W4:Y:S04]  /*47fb0*/  LDL.LU R232, [R1+0x50] ;  /* 0x0000500001e87983 */ /* 0x001f280000300800 */
[----:B------:R0:W-:Y:S04]  /*47fc0*/  @P5 STG.E.U16 desc[UR16][R4.64+0xf2], R23 ;  /* 0x0000f21704005986 */ /* 0x0001e8000c101510 */
[----:B0-----:R-:W3:Y:S01]  /*47fd0*/  LDL.LU R23, [R1+0x40] ;  /* 0x0000400001177983 */ /* 0x001ee20000300800 */
        /* <DEDUP_REMOVED lines=8> */
[----:B---3--:R-:W-:-:S03]  /*48060*/  FMUL R23, R23, R2 ;  /* 0x0000000217177220 */ /* 0x008fc60000400000 */
        /* <DEDUP_REMOVED lines=9> */
[C---:B------:R-:W-:Y:S01]  /*48100*/  ISETP.GT.AND P2, PT, R0.reuse, 0x188, P2 ;  /* 0x000001880000780c */ /* 0x040fe20001744270 */
[-C--:B------:R-:W-:Y:S01]  /*48110*/  FMUL R235, R235, R2.reuse ;  /* 0x00000002ebeb7220 */ /* 0x080fe20000400000 */
[----:B------:R-:W-:Y:S01]  /*48120*/  ISETP.GT.AND P3, PT, R0, 0x188, P3 ;  /* 0x000001880000780c */ /* 0x000fe20001f64270 */
[-C--:B--2---:R-:W-:Y:S01]  /*48130*/  FMUL R17, R17, R2.reuse ;  /* 0x0000000211117220 */ /* 0x084fe20000400000 */
[----:B----4-:R-:W-:-:S04]  /*48140*/  FMUL R232, R232, R2 ;  /* 0x00000002e8e87220 */ /* 0x010fc80000400000 */
[----:B------:R-:W-:Y:S01]  /*48150*/  F2FP.F16.F32.PACK_AB R17, RZ, R17 ;  /* 0x00000011ff11723e */ /* 0x000fe200000000ff */
[----:B------:R-:W-:Y:S01]  /*48160*/  @P4 STG.E.U16 desc[UR16][R6.64+0xe0], R236 ;  /* 0x0000e0ec06004986 */ /* 0x000fe2000c101510 */
[-C--:B------:R-:W-:Y:S01]  /*48170*/  FMUL R234, R234, R2.reuse ;  /* 0x00000002eaea7220 */ /* 0x080fe20000400000 */
[----:B------:R-:W-:Y:S02]  /*48180*/  FMUL R233, R233, R2 ;  /* 0x00000002e9e97220 */ /* 0x000fe40000400000 */
[----:B------:R-:W-:Y:S01]  /*48190*/  @P5 STG.E.U16 desc[UR16][R6.64+0xe2], R23 ;  /* 0x0000e21706005986 */ /* 0x000fe2000c101510 */
[----:B------:R-:W-:-:S03]  /*481a0*/  ISETP.GT.AND P4, PT, R0, 0x180, P1 ;  /* 0x000001800000780c */ /* 0x000fc60000f84270 */
[----:B------:R0:W-:Y:S01]  /*481b0*/  @P2 STG.E.U16 desc[UR16][R10.64+0xe0], R17 ;  /* 0x0000e0110a002986 */ /* 0x0001e2000c101510 */
[C---:B------:R-:W-:Y:S02]  /*481c0*/  ISETP.GT.AND P2, PT, R0.reuse, 0x180, P0 ;  /* 0x000001800000780c */ /* 0x040fe40000744270 */
[C---:B------:R-:W-:Y:S02]  /*481d0*/  ISETP.GT.AND P1, PT, R0.reuse, 0x188, P1 ;  /* 0x000001880000780c */ /* 0x040fe40000f24270 */
[----:B------:R-:W-:Y:S02]  /*481e0*/  ISETP.GT.AND P0, PT, R0, 0x188, P0 ;  /* 0x000001880000780c */ /* 0x000fe40000704270 */
[----:B------:R-:W-:Y:S02]  /*481f0*/  F2FP.F16.F32.PACK_AB R232, RZ, R232 ;  /* 0x000000e8ffe8723e */ /* 0x000fe400000000ff */
[----:B0-----:R-:W-:Y:S02]  /*48200*/  F2FP.F16.F32.PACK_AB R17, RZ, R235 ;  /* 0x000000ebff11723e */ /* 0x001fe400000000ff */
[----:B------:R-:W-:-:S02]  /*48210*/  F2FP.F16.F32.PACK_AB R23, RZ, R234 ;  /* 0x000000eaff17723e */ /* 0x000fc400000000ff */
[----:B------:R-:W-:Y:S01]  /*48220*/  PRMT R235, R17, 0x7610, R235 ;  /* 0x0000761011eb7816 */ /* 0x000fe200000000eb */
[----:B------:R-:W2:Y:S01]  /*48230*/  LDL.LU R234, [R1+0x3c] ;  /* 0x00003c0001ea7983 */ /* 0x000ea20000300800 */
[----:B------:R-:W-:Y:S02]  /*48240*/  F2FP.F16.F32.PACK_AB R17, RZ, R233 ;  /* 0x000000e9ff11723e */ /* 0x000fe400000000ff */
[----:B------:R-:W-:Y:S01]  /*48250*/  PRMT R233, R232, 0x7610, R233 ;  /* 0x00007610e8e97816 */ /* 0x000fe200000000e9 */
[----:B------:R0:W-:Y:S01]  /*48260*/  @P3 STG.E.U16 desc[UR16][R10.64+0xe2], R235 ;  /* 0x0000e2eb0a003986 */ /* 0x0001e2000c101510 */
[----:B------:R-:W-:-:S03]  /*48270*/  PRMT R232, R23, 0x7610, R232 ;  /* 0x0000761017e87816 */ /* 0x000fc600000000e8 */
[----:B------:R-:W-:Y:S04]  /*48280*/  @P4 STG.E.U16 desc[UR16][R6.64+0xf0], R233 ;  /* 0x0000f0e906004986 */ /* 0x000fe8000c101510 */
[----:B------:R1:W-:Y:S04]  /*48290*/  @P2 STG.E.U16 desc[UR16][R6.64+0xf2], R232 ;  /* 0x0000f2e806002986 */ /* 0x0003e8000c101510 */
[----:B0-----:R-:W4:Y:S01]  /*482a0*/  LDL.LU R235, [R1+0x38] ;  /* 0x0000380001eb7983 */ /* 0x001f220000300800 */
[----:B---3--:R-:W-:-:S05]  /*482b0*/  FMUL R22, R22, R2 ;  /* 0x0000000216167220 */ /* 0x008fca0000400000 */
[----:B------:R-:W-:-:S04]  /*482c0*/  F2FP.F16.F32.PACK_AB R22, RZ, R22 ;  /* 0x00000016ff16723e */ /* 0x000fc800000000ff */
[----:B------:R-:W-:Y:S02]  /*482d0*/  PRMT R23, R22, 0x7610, R23 ;  /* 0x0000761016177816 */ /* 0x000fe40000000017 */
[----:B------:R-:W-:Y:S02]  /*482e0*/  PRMT R22, R17, 0x7610, R22 ;  /* 0x0000761011167816 */ /* 0x000fe40000000016 */
[----:B------:R-:W3:Y:S04]  /*482f0*/  LDL.LU R17, [R1+0x20] ;  /* 0x0000200001117983 */ /* 0x000ee80000300800 */
[----:B-1----:R-:W5:Y:S04]  /*48300*/  LDL.LU R232, [R1+0x2c] ;  /* 0x00002c0001e87983 */ /* 0x002f680000300800 */
[----:B------:R0:W-:Y:S04]  /*48310*/  @P1 STG.E.U16 desc[UR16][R10.64+0xf0], R23 ;  /* 0x0000f0170a001986 */ /* 0x0001e8000c101510 */
[----:B------:R1:W-:Y:S04]  /*48320*/  @P0 STG.E.U16 desc[UR16][R10.64+0xf2], R22 ;  /* 0x0000f2160a000986 */ /* 0x0003e8000c101510 */
[----:B0-----:R-:W2:Y:S04]  /*48330*/  LDL.LU R23, [R1+0x24] ;  /* 0x0000240001177983 */ /* 0x001ea80000300800 */
[----:B-1----:R-:W4:Y:S01]  /*48340*/  LDL.LU R22, [R1+0x28] ;  /* 0x0000280001167983 */ /* 0x002f220000300800 */
[----:B------:R-:W-:-:S02]  /*48350*/  ISETP.GT.AND P3, PT, R3, 0x80, PT ;  /* 0x000000800300780c */ /* 0x000fc40003f64270 */
[----:B------:R-:W-:Y:S02]  /*48360*/  ISETP.GT.AND P2, PT, R3, 0x81, PT ;  /* 0x000000810300780c */ /* 0x000fe40003f44270 */
[C---:B------:R-:W-:Y:S02]  /*48370*/  ISETP.GT.AND P0, PT, R0.reuse, RZ, P3 ;  /* 0x000000ff0000720c */ /* 0x040fe40001f04270 */
[C---:B------:R-:W-:Y:S02]  /*48380*/  ISETP.GT.AND P1, PT, R0.reuse, RZ, P2 ;  /* 0x000000ff0000720c */ /* 0x040fe40001724270 */
[----:B------:R-:W-:Y:S01]  /*48390*/  ISETP.GT.AND P5, PT, R0, 0x8, P3 ;  /* 0x000000080000780c */ /* 0x000fe20001fa4270 */
[----:B---3--:R-:W-:-:S05]  /*483a0*/  FMUL R17, R17, R2 ;  /* 0x0000000211117220 */ /* 0x008fca0000400000 */
[----:B------:R-:W-:-:S04]  /*483b0*/  F2FP.F16.F32.PACK_AB R17, RZ, R17 ;  /* 0x00000011ff11723e */ /* 0x000fc800000000ff */
[----:B------:R-:W-:Y:S01]  /*483c0*/  PRMT R233, R17, 0x7610, R233 ;  /* 0x0000761011e97816 */ /* 0x000fe200000000e9 */
[-C--:B--2---:R-:W-:Y:S01]  /*483d0*/  FMUL R23, R23, R2.reuse ;  /* 0x0000000217177220 */ /* 0x084fe20000400000 */
[----:B----4-:R-:W-:-:S04]  /*483e0*/  FMUL R22, R22, R2 ;  /* 0x0000000216167220 */ /* 0x010fc80000400000 */
[----:B------:R-:W-:Y:S02]  /*483f0*/  F2FP.F16.F32.PACK_AB R23, RZ, R23 ;  /* 0x00000017ff17723e */ /* 0x000fe400000000ff */
[----:B------:R-:W-:Y:S01]  /*48400*/  F2FP.F16.F32.PACK_AB R22, RZ, R22 ;  /* 0x00000016ff16723e */ /* 0x000fe200000000ff */
[----:B------:R0:W-:Y:S04]  /*48410*/  @P0 STG.E.U16 desc[UR16][R12.64+0x100], R233 ;  /* 0x000100e90c000986 */ /* 0x0001e8000c101510 */
[----:B------:R-:W-:Y:S04]  /*48420*/  @P1 STG.E.U16 desc[UR16][R12.64+0x102], R23 ;  /* 0x000102170c001986 */ /* 0x000fe8000c101510 */
[----:B------:R1:W-:Y:S04]  /*48430*/  @P5 STG.E.U16 desc[UR16][R20.64+0x100], R22 ;  /* 0x0001001614005986 */ /* 0x0003e8000c101510 */
[----:B0-----:R-:W2:Y:S04]  /*48440*/  LDL.LU R233, [R1+0x34] ;  /* 0x0000340001e97983 */ /* 0x001ea80000300800 */
[----:B-1----:R-:W3:Y:S01]  /*48450*/  LDL.LU R22, [R1+0x30] ;  /* 0x0000300001167983 */ /* 0x002ee20000300800 */
[----:B------:R-:W-:Y:S01]  /*48460*/  ISETP.GT.AND P4, PT, R0, 0x8, P2 ;  /* 0x000000080000780c */ /* 0x000fe20001784270 */
[----:B-----5:R-:W-:Y:S01]  /*48470*/  FMUL R232, R232, R2 ;  /* 0x00000002e8e87220 */ /* 0x020fe20000400000 */
[----:B------:R-:W-:-:S04]  /*48480*/  ISETP.GT.AND P0, PT, R3, 0x88, PT ;  /* 0x000000880300780c */ /* 0x000fc80003f04270 */
[----:B------:R-:W-:Y:S02]  /*48490*/  F2FP.F16.F32.PACK_AB R17, RZ, R232 ;  /* 0x000000e8ff11723e */ /* 0x000fe400000000ff */
[----:B------:R-:W-:Y:S02]  /*484a0*/  ISETP.GT.AND P1, PT, R3, 0x89, PT ;  /* 0x000000890300780c */ /* 0x000fe40003f24270 */
[----:B------:R-:W-:-:S03]  /*484b0*/  ISETP.GT.AND P5, PT, R0, RZ, P0 ;  /* 0x000000ff0000720c */ /* 0x000fc600007a4270 */
[----:B------:R2:W-:Y:S01]  /*484c0*/  @P4 STG.E.U16 desc[UR16][R20.64+0x102], R17 ;  /* 0x0001021114004986 */ /* 0x0005e2000c101510 */
[----:B------:R-:W-:Y:S01]  /*484d0*/  ISETP.GT.AND P4, PT, R0, RZ, P1 ;  /* 0x000000ff0000720c */ /* 0x000fe20000f84270 */
[-C--:B--2---:R-:W-:Y:S02]  /*484e0*/  FMUL R17, R233, R2.reuse ;  /* 0x00000002e9117220 */ /* 0x084fe40000400000 */
[----:B------:R-:W2:Y:S01]  /*484f0*/  LDL.LU R233, [R1+0x14] ;  /* 0x0000140001e97983 */ /* 0x000ea20000300800 */
[----:B---3--:R-:W-:Y:S02]  /*48500*/  FMUL R22, R22, R2 ;  /* 0x0000000216167220 */ /* 0x008fe40000400000 */
[----:B------:R-:W-:-:S03]  /*48510*/  F2FP.F16.F32.PACK_AB R17, RZ, R17 ;  /* 0x00000011ff11723e */ /* 0x000fc600000000ff */
[----:B------:R-:W-:-:S04]  /*48520*/  F2FP.F16.F32.PACK_AB R22, RZ, R22 ;  /* 0x00000016ff16723e */ /* 0x000fc800000000ff */
[----:B------:R-:W-:Y:S02]  /*48530*/  PRMT R232, R22, 0x7610, R232 ;  /* 0x0000761016e87816 */ /* 0x000fe400000000e8 */
[----:B------:R-:W-:-:S03]  /*48540*/  PRMT R23, R17, 0x7610, R23 ;  /* 0x0000761011177816 */ /* 0x000fc60000000017 */
[----:B------:R0:W-:Y:S01]  /*48550*/  @P5 STG.E.U16 desc[UR16][R12.64+0x110], R232 ;  /* 0x000110e80c005986 */ /* 0x0001e2000c101510 */
[C---:B------:R-:W-:Y:S01]  /*48560*/  ISETP.GT.AND P5, PT, R0.reuse, 0x8, P0 ;  /* 0x000000080000780c */ /* 0x040fe200007a4270 */
[-C--:B------:R-:W-:Y:S02]  /*48570*/  FMUL R22, R235, R2.reuse ;  /* 0x00000002eb167220 */ /* 0x080fe40000400000 */
[----:B------:R-:W-:Y:S01]  /*48580*/  @P4 STG.E.U16 desc[UR16][R12.64+0x112], R23 ;  /* 0x000112170c004986 */ /* 0x000fe2000c101510 */
[----:B------:R-:W-:Y:S01]  /*48590*/  ISETP.GT.AND P4, PT, R0, 0x8, P1 ;  /* 0x000000080000780c */ /* 0x000fe20000f84270 */
[----:B------:R-:W-:Y:S01]  /*485a0*/  FMUL R17, R234, R2 ;  /* 0x00000002ea117220 */ /* 0x000fe20000400000 */
[----:B------:R-:W-:Y:S01]  /*485b0*/  F2FP.F16.F32.PACK_AB R22, RZ, R22 ;  /* 0x00000016ff16723e */ /* 0x000fe200000000ff */
[----:B------:R-:W3:Y:S03]  /*485c0*/  LDL.LU R235, [R1+0x18] ;  /* 0x0000180001eb7983 */ /* 0x000ee60000300800 */
[----:B------:R-:W-:Y:S01]  /*485d0*/  F2FP.F16.F32.PACK_AB R17, RZ, R17 ;  /* 0x00000011ff11723e */ /* 0x000fe200000000ff */
[----:B------:R-:W4:Y:S04]  /*485e0*/  LDL.LU R234, [R1+0x1c] ;  /* 0x00001c0001ea7983 */ /* 0x000f280000300800 */
[----:B0-----:R-:W5:Y:S04]  /*485f0*/  LDL.LU R232, [R1+0x10] ;  /* 0x0000100001e87983 */ /* 0x001f680000300800 */
[----:B------:R0:W-:Y:S04]  /*48600*/  @P5 STG.E.U16 desc[UR16][R20.64+0x110], R22 ;  /* 0x0001101614005986 */ /* 0x0001e8000c101510 */
[----:B------:R1:W-:Y:S04]  /*48610*/  @P4 STG.E.U16 desc[UR16][R20.64+0x112], R17 ;  /* 0x0001121114004986 */ /* 0x0003e8000c101510 */
[----:B0-----:R-:W2:Y:S04]  /*48620*/  LDL.LU R22, [R1] ;  /* 0x0000000001167983 */ /* 0x001ea80000300800 */
[----:B-1----:R-:W3:Y:S01]  /*48630*/  LDL.LU R17, [R1+0x4] ;  /* 0x0000040001117983 */ /* 0x002ee20000300800 */
[----:B------:R-:W-:Y:S01]  /*48640*/  ISETP.GT.AND P4, PT, R0, 0x80, P3 ;  /* 0x000000800000780c */ /* 0x000fe20001f84270 */
[-C--:B--2---:R-:W-:Y:S01]  /*48650*/  FMUL R22, R22, R2.reuse ;  /* 0x0000000216167220 */ /* 0x084fe20000400000 */
[----:B---3--:R-:W-:-:S04]  /*48660*/  FMUL R17, R17, R2 ;  /* 0x0000000211117220 */ /* 0x008fc80000400000 */
[----:B------:R-:W-:Y:S02]  /*48670*/  F2FP.F16.F32.PACK_AB R22, RZ, R22 ;  /* 0x00000016ff16723e */ /* 0x000fe400000000ff */
[----:B------:R-:W-:Y:S02]  /*48680*/  F2FP.F16.F32.PACK_AB R17, RZ, R17 ;  /* 0x00000011ff11723e */ /* 0x000fe400000000ff */
[----:B------:R-:W-:Y:S02]  /*48690*/  PRMT R23, R22, 0x7610, R23 ;  /* 0x0000761016177816 */ /* 0x000fe40000000017 */
[----:B------:R-:W-:Y:S02]  /*486a0*/  PRMT R22, R17, 0x7610, R22 ;  /* 0x0000761011167816 */ /* 0x000fe40000000016 */
[----:B------:R-:W2:Y:S04]  /*486b0*/  LDL.LU R17, [R1+0x8] ;  /* 0x0000080001117983 */ /* 0x000ea80000300800 */
[----:B------:R0:W-:Y:S04]  /*486c0*/  @P4 STG.E.U16 desc[UR16][R8.64+0x100], R23 ;  /* 0x0001001708004986 */ /* 0x0001e8000c101510 */
[----:B0-----:R-:W3:Y:S01]  /*486d0*/  LDL.LU R23, [R1+0xc] ;  /* 0x00000c0001177983 */ /* 0x001ee20000300800 */
[----:B------:R-:W-:-:S02]  /*486e0*/  ISETP.GT.AND P5, PT, R0, 0x80, P2 ;  /* 0x000000800000780c */ /* 0x000fc400017a4270 */
[----:B------:R-:W-:-:S11]  /*486f0*/  ISETP.GT.AND P4, PT, R0, 0x88, P3 ;  /* 0x000000880000780c */ /* 0x000fd60001f84270 */
[----:B------:R3:W-:Y:S01]  /*48700*/  @P5 STG.E.U16 desc[UR16][R8.64+0x102], R22 ;  /* 0x0001021608005986 */ /* 0x0007e2000c101510 */
[----:B------:R-:W-:Y:S01]  /*48710*/  ISETP.GT.AND P5, PT, R0, 0x88, P2 ;  /* 0x000000880000780c */ /* 0x000fe200017a4270 */
[-C--:B------:R-:W-:Y:S01]  /*48720*/  FMUL R224, R224, R2.reuse ;  /* 0x00000002e0e07220 */ /* 0x080fe20000400000 */
[----:B------:R-:W-:-:S04]  /*48730*/  FMUL R225, R225, R2 ;  /* 0x00000002e1e17220 */ /* 0x000fc80000400000 */
[----:B------:R-:W-:Y:S02]  /*48740*/  F2FP.F16.F32.PACK_AB R224, RZ, R224 ;  /* 0x000000e0ffe0723e */ /* 0x000fe400000000ff */
[----:B------:R-:W-:Y:S01]  /*48750*/  F2FP.F16.F32.PACK_AB R225, RZ, R225 ;  /* 0x000000e1ffe1723e */ /* 0x000fe200000000ff */
        /* <DEDUP_REMOVED lines=17> */
[-C--:B------:R-:W-:Y:S01]  /*48870*/  FMUL R221, R221, R2.reuse ;  /* 0x00000002dddd7220 */ /* 0x080fe20000400000 */
[-C--:B------:R-:W-:Y:S01]  /*48880*/  FMUL R220, R220, R2.reuse ;  /* 0x00000002dcdc7220 */ /* 0x080fe20000400000 */
[-C--:B------:R-:W-:Y:S01]  /*48890*/  FMUL R222, R222, R2.reuse ;  /* 0x00000002dede7220 */ /* 0x080fe20000400000 */
[----:B------:R-:W-:Y:S01]  /*488a0*/  FMUL R223, R223, R2 ;  /* 0x00000002dfdf7220 */ /* 0x000fe20000400000 */
[----:B------:R-:W-:Y:S02]  /*488b0*/  F2FP.F16.F32.PACK_AB R219, RZ, R219 ;  /* 0x000000dbffdb723e */ /* 0x000fe400000000ff */
[----:B------:R-:W-:-:S02]  /*488c0*/  F2FP.F16.F32.PACK_AB R221, RZ, R221 ;  /* 0x000000ddffdd723e */ /* 0x000fc400000000ff */
[----:B------:R-:W-:Y:S02]  /*488d0*/  F2FP.F16.F32.PACK_AB R220, RZ, R220 ;  /* 0x000000dcffdc723e */ /* 0x000fe400000000ff */
[----:B------:R-:W-:Y:S02]  /*488e0*/  F2FP.F16.F32.PACK_AB R222, RZ, R222 ;  /* 0x000000deffde723e */ /* 0x000fe400000000ff */
[----:B------:R-:W-:Y:S01]  /*488f0*/  F2FP.F16.F32.PACK_AB R223, RZ, R223 ;  /* 0x000000dfffdf723e */ /* 0x000fe200000000ff */
[-C--:B------:R-:W-:Y:S01]  /*48900*/  FMUL R208, R208, R2.reuse ;  /* 0x00000002d0d07220 */ /* 0x080fe20000400000 */
[-C--:B------:R-:W-:Y:S01]  /*48910*/  FMUL R209, R209, R2.reuse ;  /* 0x00000002d1d17220 */ /* 0x080fe20000400000 */
[-C--:B------:R-:W-:Y:S01]  /*48920*/  FMUL R211, R211, R2.reuse ;  /* 0x00000002d3d37220 */ /* 0x080fe20000400000 */
[----:B------:R-:W-:Y:S02]  /*48930*/  FMUL R210, R210, R2 ;  /* 0x00000002d2d27220 */ /* 0x000fe40000400000 */
[----:B------:R-:W-:-:S02]  /*48940*/  F2FP.F16.F32.PACK_AB R208, RZ, R208 ;  /* 0x000000d0ffd0723e */ /* 0x000fc400000000ff */
[----:B------:R-:W-:Y:S02]  /*48950*/  F2FP.F16.F32.PACK_AB R209, RZ, R209 ;  /* 0x000000d1ffd1723e */ /* 0x000fe400000000ff */
        /* <DEDUP_REMOVED lines=12> */
[----:B--2---:R-:W-:-:S05]  /*48a20*/  FMUL R17, R17, R2 ;  /* 0x0000000211117220 */ /* 0x004fca0000400000 */
[----:B------:R-:W-:Y:S01]  /*48a30*/  F2FP.F16.F32.PACK_AB R17, RZ, R17 ;  /* 0x00000011ff11723e */ /* 0x000fe200000000ff */
[----:B---3--:R-:W-:-:S05]  /*48a40*/  FMUL R22, R23, R2 ;  /* 0x0000000217167220 */ /* 0x008fca0000400000 */
[----:B------:R-:W-:Y:S01]  /*48a50*/  F2FP.F16.F32.PACK_AB R22, RZ, R22 ;  /* 0x00000016ff16723e */ /* 0x000fe200000000ff */
[----:B------:R5:W-:Y:S01]  /*48a60*/  @P4 STG.E.U16 desc[UR16][R18.64+0x100], R17 ;  /* 0x0001001112004986 */ /* 0x000be2000c101510 */
[----:B------:R-:W-:-:S03]  /*48a70*/  ISETP.GT.AND P4, PT, R0, 0x80, P1 ;  /* 0x000000800000780c */ /* 0x000fc60000f84270 */
[----:B------:R0:W-:Y:S01]  /*48a80*/  @P5 STG.E.U16 desc[UR16][R18.64+0x102], R22 ;  /* 0x0001021612005986 */ /* 0x0001e2000c101510 */
[----:B------:R-:W-:Y:S01]  /*48a90*/  ISETP.GT.AND P5, PT, R0, 0x80, P0 ;  /* 0x000000800000780c */ /* 0x000fe200007a4270 */
[-C--:B-----5:R-:W-:Y:S01]  /*48aa0*/  FMUL R17, R232, R2.reuse ;  /* 0x00000002e8117220 */ /* 0x0a0fe20000400000 */
[----:B0-----:R-:W-:-:S04]  /*48ab0*/  FMUL R22, R233, R2 ;  /* 0x00000002e9167220 */ /* 0x001fc80000400000 */
[----:B------:R-:W-:Y:S02]  /*48ac0*/  F2FP.F16.F32.PACK_AB R17, RZ, R17 ;  /* 0x00000011ff11723e */ /* 0x000fe400000000ff */
[----:B------:R-:W-:-:S05]  /*48ad0*/  F2FP.F16.F32.PACK_AB R22, RZ, R22 ;  /* 0x00000016ff16723e */ /* 0x000fca00000000ff */
[----:B------:R0:W-:Y:S01]  /*48ae0*/  @P5 STG.E.U16 desc[UR16][R8.64+0x110], R17 ;  /* 0x0001101108005986 */ /* 0x0001e2000c101510 */
[----:B------:R-:W-:-:S03]  /*48af0*/  ISETP.GT.AND P5, PT, R0, 0x88, P0 ;  /* 0x000000880000780c */ /* 0x000fc600007a4270 */
[----:B------:R1:W-:Y:S01]  /*48b00*/  @P4 STG.E.U16 desc[UR16][R8.64+0x112], R22 ;  /* 0x0001121608004986 */ /* 0x0003e2000c101510 */
[----:B------:R-:W-:Y:S01]  /*48b10*/  ISETP.GT.AND P4, PT, R0, 0x88, P1 ;  /* 0x000000880000780c */ /* 0x000fe20000f84270 */
[-C--:B------:R-:W-:Y:S01]  /*48b20*/  FMUL R23, R235, R2.reuse ;  /* 0x00000002eb177220 */ /* 0x080fe20000400000 */
[----:B----4-:R-:W-:-:S04]  /*48b30*/  FMUL R232, R234, R2 ;  /* 0x00000002eae87220 */ /* 0x010fc80000400000 */
[----:B------:R-:W-:Y:S02]  /*48b40*/  F2FP.F16.F32.PACK_AB R23, RZ, R23 ;  /* 0x00000017ff17723e */ /* 0x000fe400000000ff */
[----:B------:R-:W-:-:S03]  /*48b50*/  F2FP.F16.F32.PACK_AB R232, RZ, R232 ;  /* 0x000000e8ffe8723e */ /* 0x000fc600000000ff */
[----:B------:R1:W-:Y:S01]  /*48b60*/  @P5 STG.E.U16 desc[UR16][R18.64+0x110], R23 ;  /* 0x0001101712005986 */ /* 0x0003e2000c101510 */
[----:B------:R-:W-:-:S03]  /*48b70*/  ISETP.GT.AND P5, PT, R0, 0x100, P2 ;  /* 0x000001000000780c */ /* 0x000fc600017a4270 */
[----:B------:R1:W-:Y:S01]  /*48b80*/  @P4 STG.E.U16 desc[UR16][R18.64+0x112], R232 ;  /* 0x000112e812004986 */ /* 0x0003e2000c101510 */
[----:B------:R-:W-:-:S09]  /*48b90*/  ISETP.GT.AND P4, PT, R0, 0x100, P3 ;  /* 0x000001000000780c */ /* 0x000fd20001f84270 */
        /* <DEDUP_REMOVED lines=11> */
[----:B------:R-:W-:Y:S01]  /*48c50*/  ISETP.GT.AND P4, PT, R0, 0x108, P1 ;  /* 0x000001080000780c */ /* 0x000fe20000f84270 */
[----:B0-----:R-:W-:-:S08]  /*48c60*/  FMUL R17, R216, R2 ;  /* 0x00000002d8117220 */ /* 0x001fd00000400000 */
[----:B------:R1:W-:Y:S01]  /*48c70*/  @P5 STG.E.U16 desc[UR16][R14.64+0x110], R230 ;  /* 0x000110e60e005986 */ /* 0x0003e2000c101510 */
[----:B------:R-:W-:-:S03]  /*48c80*/  ISETP.GT.AND P5, PT, R0, 0x180, P3 ;  /* 0x000001800000780c */ /* 0x000fc60001fa4270 */
[----:B------:R1:W-:Y:S01]  /*48c90*/  @P4 STG.E.U16 desc[UR16][R14.64+0x112], R231 ;  /* 0x000112e70e004986 */ /* 0x0003e2000c101510 */
[C---:B------:R-:W-:Y:S02]  /*48ca0*/  ISETP.GT.AND P4, PT, R0.reuse, 0x180, P2 ;  /* 0x000001800000780c */ /* 0x040fe40001784270 */
[C---:B------:R-:W-:Y:S02]  /*48cb0*/  ISETP.GT.AND P3, PT, R0.reuse, 0x188, P3 ;  /* 0x000001880000780c */ /* 0x040fe40001f64270 */
[----:B------:R-:W-:Y:S02]  /*48cc0*/  F2FP.F16.F32.PACK_AB R17, RZ, R17 ;  /* 0x00000011ff11723e */ /* 0x000fe400000000ff */
[----:B------:R-:W-:-:S03]  /*48cd0*/  ISETP.GT.AND P2, PT, R0, 0x188, P2 ;  /* 0x000001880000780c */ /* 0x000fc60001744270 */
[----:B------:R1:W-:Y:S04]  /*48ce0*/  @P5 STG.E.U16 desc[UR16][R6.64+0x100], R17 ;  /* 0x0001001106005986 */ /* 0x0003e8000c101510 */
[----:B------:R1:W-:Y:S04]  /*48cf0*/  @P4 STG.E.U16 desc[UR16][R6.64+0x102], R217 ;  /* 0x000102d906004986 */ /* 0x0003e8000c101510 */
[----:B------:R1:W-:Y:S01]  /*48d00*/  @P3 STG.E.U16 desc[UR16][R10.64+0x100], R218 ;  /* 0x000100da0a003986 */ /* 0x0003e2000c101510 */
[C---:B------:R-:W-:Y:S02]  /*48d10*/  ISETP.GT.AND P3, PT, R0.reuse, 0x180, P1 ;  /* 0x000001800000780c */ /* 0x040fe40000f64270 */
[----:B------:R-:W-:-:S02]  /*48d20*/  ISETP.GT.AND P4, PT, R0, 0x180, P0 ;  /* 0x000001800000780c */ /* 0x000fc40000784270 */
[C---:B------:R-:W-:Y:S02]  /*48d30*/  ISETP.GT.AND P0, PT, R0.reuse, 0x188, P0 ;  /* 0x000001880000780c */ /* 0x040fe40000704270 */
[----:B------:R-:W-:Y:S01]  /*48d40*/  ISETP.GT.AND P1, PT, R0, 0x188, P1 ;  /* 0x000001880000780c */ /* 0x000fe20000f24270 */
[----:B------:R1:W-:Y:S01]  /*48d50*/  @P2 STG.E.U16 desc[UR16][R10.64+0x102], R219 ;  /* 0x000102db0a002986 */ /* 0x0003e2000c101510 */
[----:B------:R-:W-:-:S05]  /*48d60*/  ISETP.GT.AND P2, PT, R3, 0x91, PT ;  /* 0x000000910300780c */ /* 0x000fca0003f44270 */
[----:B------:R1:W-:Y:S01]  /*48d70*/  @P3 STG.E.U16 desc[UR16][R6.64+0x112], R221 ;  /* 0x000112dd06003986 */ /* 0x0003e2000c101510 */
[----:B------:R-:W-:-:S03]  /*48d80*/  ISETP.GT.AND P3, PT, R3, 0x90, PT ;  /* 0x000000900300780c */ /* 0x000fc60003f64270 */
[----:B------:R1:W-:Y:S01]  /*48d90*/  @P4 STG.E.U16 desc[UR16][R6.64+0x110], R220 ;  /* 0x000110dc06004986 */ /* 0x0003e2000c101510 */
[----:B------:R-:W-:-:S03]  /*48da0*/  ISETP.GT.AND P4, PT, R0, RZ, P2 ;  /* 0x000000ff0000720c */ /* 0x000fc60001784270 */
[----:B------:R1:W-:Y:S01]  /*48db0*/  @P0 STG.E.U16 desc[UR16][R10.64+0x110], R222 ;  /* 0x000110de0a000986 */ /* 0x0003e2000c101510 */
[----:B------:R-:W-:-:S03]  /*48dc0*/  ISETP.GT.AND P0, PT, R0, RZ, P3 ;  /* 0x000000ff0000720c */ /* 0x000fc60001f04270 */
[----:B------:R1:W-:Y:S01]  /*48dd0*/  @P1 STG.E.U16 desc[UR16][R10.64+0x112], R223 ;  /* 0x000112df0a001986 */ /* 0x0003e2000c101510 */
[C---:B------:R-:W-:Y:S02]  /*48de0*/  ISETP.GT.AND P1, PT, R0.reuse, 0x8, P2 ;  /* 0x000000080000780c */ /* 0x040fe40001724270 */
[----:B------:R-:W-:-:S03]  /*48df0*/  ISETP.GT.AND P5, PT, R0, 0x8, P3 ;  /* 0x000000080000780c */ /* 0x000fc60001fa4270 */
[----:B------:R1:W-:Y:S04]  /*48e00*/  @P4 STG.E.U16 desc[UR16][R12.64+0x122], R209 ;  /* 0x000122d10c004986 */ /* 0x0003e8000c101510 */
[----:B------:R1:W-:Y:S01]  /*48e10*/  @P0 STG.E.U16 desc[UR16][R12.64+0x120], R208 ;  /* 0x000120d00c000986 */ /* 0x0003e2000c101510 */
[----:B------:R-:W-:-:S03]  /*48e20*/  ISETP.GT.AND P0, PT, R3, 0x98, PT ;  /* 0x000000980300780c */ /* 0x000fc60003f04270 */
[----:B------:R1:W-:Y:S01]  /*48e30*/  @P1 STG.E.U16 desc[UR16][R20.64+0x122], R211 ;  /* 0x000122d314001986 */ /* 0x0003e2000c101510 */
[----:B------:R-:W-:-:S03]  /*48e40*/  ISETP.GT.AND P1, PT, R3, 0x99, PT ;  /* 0x000000990300780c */ /* 0x000fc60003f24270 */
[----:B------:R1:W-:Y:S01]  /*48e50*/  @P5 STG.E.U16 desc[UR16][R20.64+0x120], R210 ;  /* 0x000120d214005986 */ /* 0x0003e2000c101510 */
[C---:B------:R-:W-:Y:S02]  /*48e60*/  ISETP.GT.AND P5, PT, R0.reuse, RZ, P0 ;  /* 0x000000ff0000720c */ /* 0x040fe400007a4270 */
[----:B------:R-:W-:-:S11]  /*48e70*/  ISETP.GT.AND P4, PT, R0, RZ, P1 ;  /* 0x000000ff0000720c */ /* 0x000fd60000f84270 */
[----:B------:R1:W-:Y:S01]  /*48e80*/  @P5 STG.E.U16 desc[UR16][R12.64+0x130], R212 ;  /* 0x000130d40c005986 */ /* 0x0003e2000c101510 */
[----:B------:R-:W-:-:S03]  /*48e90*/  ISETP.GT.AND P5, PT, R0, 0x8, P0 ;  /* 0x000000080000780c */ /* 0x000fc600007a4270 */
[----:B------:R1:W-:Y:S01]  /*48ea0*/  @P4 STG.E.U16 desc[UR16][R12.64+0x132], R213 ;  /* 0x000132d50c004986 */ /* 0x0003e2000c101510 */
[----:B------:R-:W-:-:S09]  /*48eb0*/  ISETP.GT.AND P4, PT, R0, 0x8, P1 ;  /* 0x000000080000780c */ /* 0x000fd20000f84270 */
[----:B------:R1:W-:Y:S01]  /*48ec0*/  @P5 STG.E.U16 desc[UR16][R20.64+0x130], R214 ;  /* 0x000130d614005986 */ /* 0x0003e2000c101510 */
[----:B------:R-:W-:-:S03]  /*48ed0*/  ISETP.GT.AND P5, PT, R0, 0x80, P2 ;  /* 0x000000800000780c */ /* 0x000fc600017a4270 */
[----:B------:R1:W-:Y:S01]  /*48ee0*/  @P4 STG.E.U16 desc[UR16][R20.64+0x132], R215 ;  /* 0x000132d714004986 */ /* 0x0003e2000c101510 */
[----:B------:R-:W-:Y:S02]  /*48ef0*/  ISETP.GT.AND P4, PT, R0, 0x80, P3 ;  /* 0x000000800000780c */ /* 0x000fe40001f84270 */
[----:B------:R-:W-:Y:S02]  /*48f00*/  F2FP.F16.F32.PACK_AB R200, RZ, R200 ;  /* 0x000000c8ffc8723e */ /* 0x000fe400000000ff */
[----:B------:R-:W-:Y:S01]  /*48f10*/  F2FP.F16.F32.PACK_AB R201, RZ, R201 ;  /* 0x000000c9ffc9723e */ /* 0x000fe200000000ff */
[----:B------:R-:W-:-:S04]  /*48f20*/  FMUL R202, R202, R2 ;  /* 0x00000002caca7220 */ /* 0x000fc80000400000 */
[----:B------:R1:W-:Y:S01]  /*48f30*/  @P5 STG.E.U16 desc[UR16][R8.64+0x122], R201 ;  /* 0x000122c908005986 */ /* 0x0003e2000c101510 */
[----:B------:R-:W-:-:S03]  /*48f40*/  ISETP.GT.AND P5, PT, R0, 0x88, P2 ;  /* 0x000000880000780c */ /* 0x000fc600017a4270 */
[----:B------:R1:W-:Y:S01]  /*48f50*/  @P4 STG.E.U16 desc[UR16][R8.64+0x120], R200 ;  /* 0x000120c808004986 */ /* 0x0003e2000c101510 */
[----:B------:R-:W-:Y:S01]  /*48f60*/  ISETP.GT.AND P4, PT, R0, 0x88, P3 ;  /* 0x000000880000780c */ /* 0x000fe20001f84270 */
[----:B------:R-:W-:Y:S01]  /*48f70*/  FMUL R203, R203, R2 ;  /* 0x00000002cbcb7220 */ /* 0x000fe20000400000 */
[----:B------:R-:W-:-:S04]  /*48f80*/  F2FP.F16.F32.PACK_AB R202, RZ, R202 ;  /* 0x000000caffca723e */ /* 0x000fc800000000ff */
        /* <DEDUP_REMOVED lines=8> */
[----:B------:R-:W-:-:S03]  /*49010*/  F2FP.F16.F32.PACK_AB R205, RZ, R205 ;  /* 0x000000cdffcd723e */ /* 0x000fc600000000ff */
[----:B------:R1:W-:Y:S01]  /*49020*/  @P5 STG.E.U16 desc[UR16][R8.64+0x130], R204 ;  /* 0x000130cc08005986 */ /* 0x0003e2000c101510 */
[----:B------:R-:W-:-:S03]  /*49030*/  ISETP.GT.AND P5, PT, R0, 0x88, P0 ;  /* 0x000000880000780c */ /* 0x000fc600007a4270 */
[----:B------:R1:W-:Y:S01]  /*49040*/  @P4 STG.E.U16 desc[UR16][R8.64+0x132], R205 ;  /* 0x000132cd08004986 */ /* 0x0003e2000c101510 */
[----:B------:R-:W-:Y:S01]  /*49050*/  ISETP.GT.AND P4, PT, R0, 0x88, P1 ;  /* 0x000000880000780c */ /* 0x000fe20000f84270 */
[-C--:B------:R-:W-:Y:S01]  /*49060*/  FMUL R206, R206, R2.reuse ;  /* 0x00000002cece7220 */ /* 0x080fe20000400000 */
[----:B------:R-:W-:-:S04]  /*49070*/  FMUL R207, R207, R2 ;  /* 0x00000002cfcf7220 */ /* 0x000fc80000400000 */
[----:B------:R-:W-:Y:S02]  /*49080*/  F2FP.F16.F32.PACK_AB R206, RZ, R206 ;  /* 0x000000ceffce723e */ /* 0x000fe400000000ff */
        /* <DEDUP_REMOVED lines=36> */
[C---:B------:R-:W-:Y:S02]  /*492d0*/  ISETP.GT.AND P4, PT, R0.reuse, 0x180, P2 ;  /* 0x000001800000780c */ /* 0x040fe40001784270 */
[----:B------:R-:W-:Y:S01]  /*492e0*/  ISETP.GT.AND P3, PT, R0, 0x188, P3 ;  /* 0x000001880000780c */ /* 0x000fe20001f64270 */
[-C--:B------:R-:W-:Y:S01]  /*492f0*/  FMUL R184, R184, R2.reuse ;  /* 0x00000002b8b87220 */ /* 0x080fe20000400000 */
[-C--:B------:R-:W-:Y:S01]  /*49300*/  FMUL R185, R185, R2.reuse ;  /* 0x00000002b9b97220 */ /* 0x080fe20000400000 */
[----:B------:R-:W-:-:S03]  /*49310*/  FMUL R186, R186, R2 ;  /* 0x00000002baba7220 */ /* 0x000fc60000400000 */
[----:B------:R-:W-:Y:S02]  /*49320*/  F2FP.F16.F32.PACK_AB R184, RZ, R184 ;  /* 0x000000b8ffb8723e */ /* 0x000fe400000000ff */
[----:B------:R-:W-:Y:S02]  /*49330*/  F2FP.F16.F32.PACK_AB R185, RZ, R185 ;  /* 0x000000b9ffb9723e */ /* 0x000fe400000000ff */
[----:B------:R-:W-:Y:S01]  /*49340*/  F2FP.F16.F32.PACK_AB R186, RZ, R186 ;  /* 0x000000baffba723e */ /* 0x000fe200000000ff */
[----:B------:R1:W-:Y:S01]  /*49350*/  @P5 STG.E.U16 desc[UR16][R6.64+0x120], R184 ;  /* 0x000120b806005986 */ /* 0x0003e2000c101510 */
[----:B------:R-:W-:-:S03]  /*49360*/  ISETP.GT.AND P2, PT, R0, 0x188, P2 ;  /* 0x000001880000780c */ /* 0x000fc60001744270 */
[----:B------:R1:W-:Y:S01]  /*49370*/  @P4 STG.E.U16 desc[UR16][R6.64+0x122], R185 ;  /* 0x000122b906004986 */ /* 0x0003e2000c101510 */
[----:B------:R-:W-:-:S03]  /*49380*/  FMUL R187, R187, R2 ;  /* 0x00000002bbbb7220 */ /* 0x000fc60000400000 */
[----:B------:R1:W-:Y:S01]  /*49390*/  @P3 STG.E.U16 desc[UR16][R10.64+0x120], R186 ;  /* 0x000120ba0a003986 */ /* 0x0003e2000c101510 */
[C---:B------:R-:W-:Y:S01]  /*493a0*/  ISETP.GT.AND P3, PT, R0.reuse, 0x180, P1 ;  /* 0x000001800000780c */ /* 0x040fe20000f64270 */
[-C--:B------:R-:W-:Y:S01]  /*493b0*/  FMUL R189, R189, R2.reuse ;  /* 0x00000002bdbd7220 */ /* 0x080fe20000400000 */
[C---:B------:R-:W-:Y:S02]  /*493c0*/  ISETP.GT.AND P4, PT, R0.reuse, 0x180, P0 ;  /* 0x000001800000780c */ /* 0x040fe40000784270 */
[----:B------:R-:W-:Y:S01]  /*493d0*/  ISETP.GT.AND P0, PT, R0, 0x188, P0 ;  /* 0x000001880000780c */ /* 0x000fe20000704270 */
[-C--:B------:R-:W-:Y:S01]  /*493e0*/  FMUL R188, R188, R2.reuse ;  /* 0x00000002bcbc7220 */ /* 0x080fe20000400000 */
[----:B------:R-:W-:Y:S01]  /*493f0*/  ISETP.GT.AND P1, PT, R0, 0x188, P1 ;  /* 0x000001880000780c */ /* 0x000fe20000f24270 */
[-C--:B------:R-:W-:Y:S01]  /*49400*/  FMUL R190, R190, R2.reuse ;  /* 0x00000002bebe7220 */ /* 0x080fe20000400000 */
[----:B------:R-:W-:Y:S01]  /*49410*/  F2FP.F16.F32.PACK_AB R187, RZ, R187 ;  /* 0x000000bbffbb723e */ /* 0x000fe200000000ff */
[----:B------:R-:W-:Y:S01]  /*49420*/  FMUL R191, R191, R2 ;  /* 0x00000002bfbf7220 */ /* 0x000fe20000400000 */
[----:B------:R-:W-:-:S02]  /*49430*/  F2FP.F16.F32.PACK_AB R189, RZ, R189 ;  /* 0x000000bdffbd723e */ /* 0x000fc400000000ff */
[----:B------:R-:W-:Y:S01]  /*49440*/  F2FP.F16.F32.PACK_AB R188, RZ, R188 ;  /* 0x000000bcffbc723e */ /* 0x000fe200000000ff */
[----:B------:R1:W-:Y:S01]  /*49450*/  @P2 STG.E.U16 desc[UR16][R10.64+0x122], R187 ;  /* 0x000122bb0a002986 */ /* 0x0003e2000c101510 */
[----:B------:R-:W-:Y:S02]  /*49460*/  F2FP.F16.F32.PACK_AB R190, RZ, R190 ;  /* 0x000000beffbe723e */ /* 0x000fe400000000ff */
[----:B------:R-:W-:Y:S01]  /*49470*/  F2FP.F16.F32.PACK_AB R191, RZ, R191 ;  /* 0x000000bfffbf723e */ /* 0x000fe200000000ff */
[----:B------:R1:W-:Y:S01]  /*49480*/  @P3 STG.E.U16 desc[UR16][R6.64+0x132], R189 ;  /* 0x000132bd06003986 */ /* 0x0003e2000c101510 */
[C---:B------:R-:W-:Y:S02]  /*49490*/  ISETP.GT.AND P3, PT, R3.reuse, 0xa0, PT ;  /* 0x000000a00300780c */ /* 0x040fe40003f64270 */
[----:B------:R-:W-:Y:S01]  /*494a0*/  ISETP.GT.AND P2, PT, R3, 0xa1, PT ;  /* 0x000000a10300780c */ /* 0x000fe20003f44270 */
[----:B------:R1:W-:Y:S03]  /*494b0*/  @P4 STG.E.U16 desc[UR16][R6.64+0x130], R188 ;  /* 0x000130bc06004986 */ /* 0x0003e6000c101510 */
[C---:B------:R-:W-:Y:S01]  /*494c0*/  ISETP.GT.AND P4, PT, R0.reuse, RZ, P2 ;  /* 0x000000ff0000720c */ /* 0x040fe20001784270 */
[----:B------:R1:W-:Y:S01]  /*494d0*/  @P0 STG.E.U16 desc[UR16][R10.64+0x130], R190 ;  /* 0x000130be0a000986 */ /* 0x0003e2000c101510 */
[----:B------:R-:W-:-:S03]  /*494e0*/  ISETP.GT.AND P0, PT, R0, RZ, P3 ;  /* 0x000000ff0000720c */ /* 0x000fc60001f04270 */
[----:B------:R1:W-:Y:S01]  /*494f0*/  @P1 STG.E.U16 desc[UR16][R10.64+0x132], R191 ;  /* 0x000132bf0a001986 */ /* 0x0003e2000c101510 */
[----:B------:R-:W-:Y:S01]  /*49500*/  ISETP.GT.AND P1, PT, R0, 0x8, P2 ;  /* 0x000000080000780c */ /* 0x000fe20001724270 */
[-C--:B------:R-:W-:Y:S01]  /*49510*/  FMUL R176, R176, R2.reuse ;  /* 0x00000002b0b07220 */ /* 0x080fe20000400000 */
[-C--:B------:R-:W-:Y:S01]  /*49520*/  FMUL R177, R177, R2.reuse ;  /* 0x00000002b1b17220 */ /* 0x080fe20000400000 */
[-C--:B------:R-:W-:Y:S01]  /*49530*/  FMUL R179, R179, R2.reuse ;  /* 0x00000002b3b37220 */ /* 0x080fe20000400000 */
[----:B------:R-:W-:Y:S01]  /*49540*/  ISETP.GT.AND P5, PT, R0, 0x8, P3 ;  /* 0x000000080000780c */ /* 0x000fe20001fa4270 */
[----:B------:R-:W-:Y:S01]  /*49550*/  FMUL R178, R178, R2 ;  /* 0x00000002b2b27220 */ /* 0x000fe20000400000 */
[----:B------:R-:W-:Y:S02]  /*49560*/  F2FP.F16.F32.PACK_AB R176, RZ, R176 ;  /* 0x000000b0ffb0723e */ /* 0x000fe400000000ff */
[----:B------:R-:W-:Y:S02]  /*49570*/  F2FP.F16.F32.PACK_AB R177, RZ, R177 ;  /* 0x000000b1ffb1723e */ /* 0x000fe400000000ff */
[----:B------:R-:W-:Y:S01]  /*49580*/  F2FP.F16.F32.PACK_AB R179, RZ, R179 ;  /* 0x000000b3ffb3723e */ /* 0x000fe200000000ff */
[----:B------:R1:W-:Y:S01]  /*49590*/  @P0 STG.E.U16 desc[UR16][R12.64+0x140], R176 ;  /* 0x000140b00c000986 */ /* 0x0003e2000c101510 */
[----:B------:R-:W-:-:S03]  /*495a0*/  F2FP.F16.F32.PACK_AB R178, RZ, R178 ;  /* 0x000000b2ffb2723e */ /* 0x000fc600000000ff */
[----:B------:R1:W-:Y:S01]  /*495b0*/  @P4 STG.E.U16 desc[UR16][R12.64+0x142], R177 ;  /* 0x000142b10c004986 */ /* 0x0003e2000c101510 */
[----:B------:R-:W-:-:S03]  /*495c0*/  ISETP.GT.AND P0, PT, R3, 0xa8, PT ;  /* 0x000000a80300780c */ /* 0x000fc60003f04270 */
[----:B------:R1:W-:Y:S01]  /*495d0*/  @P1 STG.E.U16 desc[UR16][R20.64+0x142], R179 ;  /* 0x000142b314001986 */ /* 0x0003e2000c101510 */
[----:B------:R-:W-:-:S03]  /*495e0*/  ISETP.GT.AND P1, PT, R3, 0xa9, PT ;  /* 0x000000a90300780c */ /* 0x000fc60003f24270 */
[----:B------:R1:W-:Y:S01]  /*495f0*/  @P5 STG.E.U16 desc[UR16][R20.64+0x140], R178 ;  /* 0x000140b214005986 */ /* 0x0003e2000c101510 */
[C---:B------:R-:W-:Y:S02]  /*49600*/  ISETP.GT.AND P5, PT, R0.reuse, RZ, P0 ;  /* 0x000000ff0000720c */ /* 0x040fe400007a4270 */
[----:B------:R-:W-:Y:S01]  /*49610*/  ISETP.GT.AND P4, PT, R0, RZ, P1 ;  /* 0x000000ff0000720c */ /* 0x000fe20000f84270 */
        /* <DEDUP_REMOVED lines=505> */
[----:B------:R1:W-:Y:S04]  /*4b5b0*/  @P4 STG.E.U16 desc[UR16][R6.64+0x1b0], R60 ;  /* 0x0001b03c06004986 */ /* 0x0003e8000c101510 */
[----:B------:R1:W-:Y:S01]  /*4b5c0*/  @P1 STG.E.U16 desc[UR16][R10.64+0x1b2], R63 ;  /* 0x0001b23f0a001986 */ /* 0x0003e2000c101510 */
[----:B------:R-:W-:-:S03]  /*4b5d0*/  ISETP.GT.AND P1, PT, R0, RZ, P3 ;  /* 0x000000ff0000720c */ /* 0x000fc60001f24270 */
[----:B------:R1:W-:Y:S01]  /*4b5e0*/  @P0 STG.E.U16 desc[UR16][R10.64+0x1b0], R62 ;  /* 0x0001b03e0a000986 */ /* 0x0003e2000c101510 */
[----:B------:R-:W-:Y:S01]  /*4b5f0*/  ISETP.GT.AND P0, PT, R0, RZ, P2 ;  /* 0x000000ff0000720c */ /* 0x000fe20001704270 */
[-C--:B------:R-:W-:Y:S01]  /*4b600*/  FMUL R49, R49, R2.reuse ;  /* 0x0000000231317220 */ /* 0x080fe20000400000 */
[-C--:B------:R-:W-:Y:S01]  /*4b610*/  FMUL R48, R48, R2.reuse ;  /* 0x0000000230307220 */ /* 0x080fe20000400000 */
[C---:B------:R-:W-:Y:S02]  /*4b620*/  ISETP.GT.AND P5, PT, R0.reuse, 0x8, P3 ;  /* 0x000000080000780c */ /* 0x040fe40001fa4270 */
        /* <DEDUP_REMOVED lines=8> */
[C---:B------:R-:W-:Y:S01]  /*4b6b0*/  ISETP.GT.AND P1, PT, R3.reuse, 0xe8, PT ;  /* 0x000000e80300780c */ /* 0x040fe20003f24270 */
[----:B------:R1:W-:Y:S01]  /*4b6c0*/  @P0 STG.E.U16 desc[UR16][R12.64+0x1c0], R48 ;  /* 0x0001c0300c000986 */ /* 0x0003e2000c101510 */
[----:B------:R-:W-:-:S03]  /*4b6d0*/  ISETP.GT.AND P0, PT, R3, 0xe9, PT ;  /* 0x000000e90300780c */ /* 0x000fc60003f04270 */
[----:B------:R1:W-:Y:S01]  /*4b6e0*/  @P5 STG.E.U16 desc[UR16][R20.64+0x1c2], R51 ;  /* 0x0001c23314005986 */ /* 0x0003e2000c101510 */
[----:B------:R-:W-:-:S03]  /*4b6f0*/  ISETP.GT.AND P5, PT, R0, RZ, P1 ;  /* 0x000000ff0000720c */ /* 0x000fc60000fa4270 */
[----:B------:R1:W-:Y:S01]  /*4b700*/  @P4 STG.E.U16 desc[UR16][R20.64+0x1c0], R50 ;  /* 0x0001c03214004986 */ /* 0x0003e2000c101510 */
        /* <DEDUP_REMOVED lines=84> */
[----:B------:R-:W-:Y:S02]  /*4bc50*/  F2FP.F16.F32.PACK_AB R25, RZ, R25 ;  /* 0x00000019ff19723e */ /* 0x000fe400000000ff */
[C---:B------:R-:W-:Y:S02]  /*4bc60*/  ISETP.GT.AND P2, PT, R0.reuse, 0x188, P2 ;  /* 0x000001880000780c */ /* 0x040fe40001744270 */
[C---:B------:R-:W-:Y:S01]  /*4bc70*/  ISETP.GT.AND P3, PT, R0.reuse, 0x188, P3 ;  /* 0x000001880000780c */ /* 0x040fe20001f64270 */
[----:B------:R1:W-:Y:S01]  /*4bc80*/  @P4 STG.E.U16 desc[UR16][R6.64+0x1c0], R24 ;  /* 0x0001c01806004986 */ /* 0x0003e2000c101510 */
[----:B------:R-:W-:-:S03]  /*4bc90*/  ISETP.GT.AND P4, PT, R0, 0x180, P0 ;  /* 0x000001800000780c */ /* 0x000fc60000784270 */
[----:B------:R1:W-:Y:S01]  /*4bca0*/  @P5 STG.E.U16 desc[UR16][R6.64+0x1c2], R25 ;  /* 0x0001c21906005986 */ /* 0x0003e2000c101510 */
[----:B------:R-:W-:Y:S01]  /*4bcb0*/  ISETP.GT.AND P5, PT, R0, 0x180, P1 ;  /* 0x000001800000780c */ /* 0x000fe20000fa4270 */
[-C--:B------:R-:W-:Y:S01]  /*4bcc0*/  FMUL R26, R26, R2.reuse ;  /* 0x000000021a1a7220 */ /* 0x080fe20000400000 */
[C---:B------:R-:W-:Y:S01]  /*4bcd0*/  ISETP.GT.AND P1, PT, R0.reuse, 0x188, P1 ;  /* 0x000001880000780c */ /* 0x040fe20000f24270 */
[-C--:B------:R-:W-:Y:S01]  /*4bce0*/  FMUL R27, R27, R2.reuse ;  /* 0x000000021b1b7220 */ /* 0x080fe20000400000 */
[----:B------:R-:W-:Y:S01]  /*4bcf0*/  ISETP.GT.AND P0, PT, R0, 0x188, P0 ;  /* 0x000001880000780c */ /* 0x000fe20000704270 */
[-C--:B------:R-:W-:Y:S01]  /*4bd00*/  FMUL R28, R28, R2.reuse ;  /* 0x000000021c1c7220 */ /* 0x080fe20000400000 */
[-C--:B------:R-:W-:Y:S01]  /*4bd10*/  FMUL R29, R29, R2.reuse ;  /* 0x000000021d1d7220 */ /* 0x080fe20000400000 */
[-C--:B------:R-:W-:Y:S01]  /*4bd20*/  FMUL R30, R30, R2.reuse ;  /* 0x000000021e1e7220 */ /* 0x080fe20000400000 */
[----:B------:R-:W-:Y:S01]  /*4bd30*/  FMUL R31, R31, R2 ;  /* 0x000000021f1f7220 */ /* 0x000fe20000400000 */
[----:B------:R-:W-:-:S02]  /*4bd40*/  F2FP.F16.F32.PACK_AB R26, RZ, R26 ;  /* 0x0000001aff1a723e */ /* 0x000fc400000000ff */
[----:B------:R-:W-:Y:S02]  /*4bd50*/  F2FP.F16.F32.PACK_AB R27, RZ, R27 ;  /* 0x0000001bff1b723e */ /* 0x000fe400000000ff */
[----:B------:R-:W-:Y:S02]  /*4bd60*/  F2FP.F16.F32.PACK_AB R28, RZ, R28 ;  /* 0x0000001cff1c723e */ /* 0x000fe400000000ff */
[----:B------:R-:W-:Y:S02]  /*4bd70*/  F2FP.F16.F32.PACK_AB R29, RZ, R29 ;  /* 0x0000001dff1d723e */ /* 0x000fe400000000ff */
[----:B------:R-:W-:Y:S02]  /*4bd80*/  F2FP.F16.F32.PACK_AB R30, RZ, R30 ;  /* 0x0000001eff1e723e */ /* 0x000fe400000000ff */
[----:B------:R-:W-:Y:S01]  /*4bd90*/  F2FP.F16.F32.PACK_AB R31, RZ, R31 ;  /* 0x0000001fff1f723e */ /* 0x000fe200000000ff */
[----:B------:R1:W-:Y:S04]  /*4bda0*/  @P2 STG.E.U16 desc[UR16][R10.64+0x1c0], R26 ;  /* 0x0001c01a0a002986 */ /* 0x0003e8000c101510 */
[----:B------:R1:W-:Y:S04]  /*4bdb0*/  @P3 STG.E.U16 desc[UR16][R10.64+0x1c2], R27 ;  /* 0x0001c21b0a003986 */ /* 0x0003e8000c101510 */
[----:B------:R1:W-:Y:S04]  /*4bdc0*/  @P5 STG.E.U16 desc[UR16][R6.64+0x1d0], R28 ;  /* 0x0001d01c06005986 */ /* 0x0003e8000c101510 */
[----:B------:R1:W-:Y:S04]  /*4bdd0*/  @P4 STG.E.U16 desc[UR16][R6.64+0x1d2], R29 ;  /* 0x0001d21d06004986 */ /* 0x0003e8000c101510 */
[----:B------:R1:W-:Y:S04]  /*4bde0*/  @P1 STG.E.U16 desc[UR16][R10.64+0x1d0], R30 ;  /* 0x0001d01e0a001986 */ /* 0x0003e8000c101510 */
[----:B------:R1:W-:Y:S02]  /*4bdf0*/  @P0 STG.E.U16 desc[UR16][R10.64+0x1d2], R31 ;  /* 0x0001d21f0a000986 */ /* 0x0003e4000c101510 */
.L_x_974:
[----:B------:R-:W-:Y:S05]  /*4be00*/  BSYNC B0 ;  /* 0x0000000000007941 */ /* 0x000fea0003800000 */
.L_x_28:
[----:B-1----:R-:W2:Y:S04]  /*4be10*/  LDL.LU R5, [R1+0x46c] ;  /* 0x00046c0001057983 */ /* 0x002ea80000300800 */
[----:B0-----:R-:W2:Y:S01]  /*4be20*/  LDL.LU R4, [R1+0x484] ;  /* 0x0004840001047983 */ /* 0x001ea20000300800 */
[----:B------:R-:W-:Y:S01]  /*4be30*/  ULDC UR4, c[0x0][0xc] ;  /* 0x0000030000047ab9 */ /* 0x000fe20000000800 */
[----:B------:R-:W-:Y:S01]  /*4be40*/  ULDC UR5, c[0x0][0x10] ;  /* 0x0000040000057ab9 */ /* 0x000fe20000000800 */
[----:B------:R-:W2:Y:S01]  /*4be50*/  LDC R3, c[0x0][0x14] ;  /* 0x00000500ff037b82 */ /* 0x000ea20000000800 */
[----:B------:R-:W-:Y:S01]  /*4be60*/  UIMAD.WIDE.U32 UR4, UR4, UR5, URZ ;  /* 0x00000005040472a5 */ /* 0x000fe2000f8e003f */
[----:B------:R-:W-:-:S05]  /*4be70*/  PRMT R0, RZ, 0x7610, R0 ;  /* 0x00007610ff007816 */ /* 0x000fca0000000000 */
[----:B--2---:R-:W-:-:S04]  /*4be80*/  IMAD.WIDE.U32 R4, R3, UR4, R4 ;  /* 0x0000000403047c25 */ /* 0x004fc8000f8e0004 */
[----:B------:R-:W-:Y:S01]  /*4be90*/  IMAD R3, R3, UR5, RZ ;  /* 0x0000000503037c24 */ /* 0x000fe2000f8e02ff */
[----:B------:R-:W-:Y:S01]  /*4bea0*/  ULDC.64 UR4, c[0x0][0x650] ;  /* 0x0001940000047ab9 */ /* 0x000fe20000000a00 */
[----:B------:R-:W-:Y:S02]  /*4beb0*/  MOV R21, R4 ;  /* 0x0000000400157202 */ /* 0x000fe40000000f00 */
[----:B------:R-:W-:Y:S01]  /*4bec0*/  ISETP.GE.U32.AND P0, PT, R4, UR4, PT ;  /* 0x0000000404007c0c */ /* 0x000fe2000bf06070 */
[----:B------:R-:W-:Y:S01]  /*4bed0*/  IMAD.IADD R23, R5, 0x1, R3 ;  /* 0x0000000105177824 */ /* 0x000fe200078e0203 */
[----:B------:R-:W-:Y:S02]  /*4bee0*/  UMOV UR4, 0xffffffff ;  /* 0xffffffff00047882 */ /* 0x000fe40000000000 */
[----:B------:R-:W-:Y:S02]  /*4bef0*/  IMAD.U32 R3, RZ, RZ, UR4 ;  /* 0x00000004ff037e24 */ /* 0x000fe4000f8e00ff */
[----:B------:R0:W-:Y:S01]  /*4bf00*/  STL [R1+0x46c], R23 ;  /* 0x00046c1701007387 */ /* 0x0001e20000100800 */
[----:B------:R-:W-:Y:S01]  /*4bf10*/  ISETP.GE.U32.AND.EX P0, PT, R23, UR5, PT, P0 ;  /* 0x0000000517007c0c */ /* 0x000fe2000bf06100 */
[----:B------:R-:W-:-:S02]  /*4bf20*/  UMOV UR5, 0xffffffff ;  /* 0xffffffff00057882 */ /* 0x000fc40000000000 */
[----:B------:R0:W-:Y:S01]  /*4bf30*/  STL [R1+0x484], R21 ;  /* 0x0004841501007387 */ /* 0x0001e20000100800 */
[----:B------:R-:W-:-:S03]  /*4bf40*/  IMAD.U32 R18, RZ, RZ, UR5 ;  /* 0x00000005ff127e24 */ /* 0x000fc6000f8e00ff */
[----:B------:R0:W-:Y:S06]  /*4bf50*/  STL [R1+0x45c], R3 ;  /* 0x00045c0301007387 */ /* 0x0001ec0000100800 */
[----:B------:R-:W-:Y:S05]  /*4bf60*/  @P0 BRA `(.L_x_975) ;  /* 0x0000000400840947 */ /* 0x000fea0003800000 */
[----:B-----5:R-:W1:Y:S01]  /*4bf70*/  S2R R17, SR_CTAID.X ;  /* 0x0000000000117919 */ /* 0x020e620000002500 */
[----:B------:R-:W2:Y:S01]  /*4bf80*/  LDC.64 R10, c[0x0][0x628] ;  /* 0x00018a00ff0a7b82 */ /* 0x000ea20000000a00 */
[----:B------:R-:W-:Y:S01]  /*4bf90*/  ULDC UR4, c[0x0][0x150] ;  /* 0x0000540000047ab9 */ /* 0x000fe20000000800 */
[----:B------:R-:W-:Y:S01]  /*4bfa0*/  IMAD.MOV.U32 R8, RZ, RZ, R21 ;  /* 0x000000ffff087224 */ /* 0x000fe200078e0015 */
[----:B------:R-:W0:Y:S01]  /*4bfb0*/  S2R R19, SR_CTAID.Y ;  /* 0x0000000000137919 */ /* 0x000e220000002600 */
[----:B------:R-:W-:-:S04]  /*4bfc0*/  IMAD.MOV.U32 R9, RZ, RZ, R23 ;  /* 0x000000ffff097224 */ /* 0x000fc800078e0017 */
[----:B------:R-:W0:Y:S08]  /*4bfd0*/  LDC R20, c[0x0][0x144] ;  /* 0x00005100ff147b82 */ /* 0x000e300000000800 */
[----:B------:R-:W0:Y:S08]  /*4bfe0*/  LDC R12, c[0x0][0x630] ;  /* 0x00018c00ff0c7b82 */ /* 0x000e300000000800 */
[----:B------:R-:W0:Y:S01]  /*4bff0*/  LDC.64 R14, c[0x0][0x620] ;  /* 0x00018800ff0e7b82 */ /* 0x000e220000000a00 */
[----:B--2---:R-:W-:-:S04]  /*4c000*/  ISETP.NE.U32.AND P0, PT, R10, RZ, PT ;  /* 0x000000ff0a00720c */ /* 0x004fc80003f05070 */
[----:B------:R-:W-:Y:S02]  /*4c010*/  ISETP.NE.AND.EX P0, PT, R11, RZ, PT, P0 ;  /* 0x000000ff0b00720c */ /* 0x000fe40003f05300 */
[----:B-1----:R-:W-:-:S05]  /*4c020*/  I2FP.F32.U32 R0, R17 ;  /* 0x0000001100007245 */ /* 0x002fca0000201000 */
[----:B------:R-:W-:-:S04]  /*4c030*/  FMUL R0, R0, UR4 ;  /* 0x0000000400007c20 */ /* 0x000fc80008400000 */
[----:B------:R1:W2:Y:S02]  /*4c040*/  F2I.U32.TRUNC.NTZ R18, R0 ;  /* 0x0000000000127305 */ /* 0x0002a4000020f000 */
[----:B------:R-:W-:Y:S05]  /*4c050*/  @!P0 BRA `(.L_x_976) ;  /* 0x0000000000288947 */ /* 0x000fea0003800000 */
[----:B-1----:R-:W0:Y:S02]  /*4c060*/  LDC R0, c[0x0][0x634] ;  /* 0x00018d00ff007b82 */ /* 0x002e240000000800 */
[----:B0-----:R-:W-:-:S05]  /*4c070*/  IADD3 R3, P0, R21, R0, RZ ;  /* 0x0000000015037210 */ /* 0x001fca0007f1e0ff */
        /* <DEDUP_REMOVED lines=8> */
.L_x_976:
[-CC-:B0-----:R-:W-:Y:S01]  /*4c100*/  SHF.R.U64 R27, R8, R12.reuse, R9.reuse ;  /* 0x0000000c081b7219 */ /* 0x181fe20000001209 */
[----:B------:R-:W0:Y:S01]  /*4c110*/  LDC.64 R24, c[0x0][0x640] ;  /* 0x00019000ff187b82 */ /* 0x000e220000000a00 */
[----:B-1----:R-:W-:Y:S01]  /*4c120*/  SHF.R.U32.HI R0, RZ, R12, R9 ;  /* 0x0000000cff007219 */ /* 0x002fe20000011609 */
[----:B------:R-:W-:Y:S01]  /*4c130*/  IMAD.MOV.U32 R4, RZ, RZ, R21 ;  /* 0x000000ffff047224 */ /* 0x000fe200078e0015 */
[----:B------:R-:W-:Y:S01]  /*4c140*/  IADD3 R3, P0, RZ, -R27, RZ ;  /* 0x8000001bff037210 */ /* 0x000fe20007f1e0ff */
[----:B--2---:R-:W-:Y:S01]  /*4c150*/  IMAD.MOV R18, RZ, RZ, -R18 ;  /* 0x000000ffff127224 */ /* 0x004fe200078e0a12 */
[----:B------:R-:W-:Y:S01]  /*4c160*/  ULDC UR4, c[0x0][0x154] ;  /* 0x0000550000047ab9 */ /* 0x000fe20000000800 */
[----:B------:R-:W-:Y:S01]  /*4c170*/  IMAD.MOV.U32 R7, RZ, RZ, 0x1 ;  /* 0x00000001ff077424 */ /* 0x000fe200078e00ff */
[----:B------:R-:W-:Y:S01]  /*4c180*/  IADD3.X R5, RZ, ~R0, RZ, P0, !PT ;  /* 0x80000000ff057210 */ /* 0x000fe200007fe4ff */
[----:B------:R-:W1:Y:S01]  /*4c190*/  LDC R6, c[0x0][0x618] ;  /* 0x00018600ff067b82 */ /* 0x000e620000000800 */
[----:B------:R-:W-:-:S03]  /*4c1a0*/  IMAD R17, R20, R18, R17 ;  /* 0x0000001214117224 */ /* 0x000fc600078e0211 */
[-C--:B------:R-:W-:Y:S02]  /*4c1b0*/  IMAD R0, R5, R14.reuse, RZ ;  /* 0x0000000e05007224 */ /* 0x080fe400078e02ff */
[----:B------:R-:W-:Y:S02]  /*4c1c0*/  IMAD.MOV.U32 R5, RZ, RZ, R23 ;  /* 0x000000ffff057224 */ /* 0x000fe400078e0017 */
[----:B------:R-:W2:Y:S01]  /*4c1d0*/  LDC R8, c[0x0][0x608] ;  /* 0x00018200ff087b82 */ /* 0x000ea20000000800 */
[----:B------:R-:W-:-:S04]  /*4c1e0*/  IMAD.WIDE.U32 R4, R3, R14, R4 ;  /* 0x0000000e03047225 */ /* 0x000fc800078e0004 */
[----:B------:R-:W-:Y:S01]  /*4c1f0*/  IMAD R3, R3, R15, R0 ;  /* 0x0000000f03037224 */ /* 0x000fe200078e0200 */
[----:B------:R-:W-:Y:S02]  /*4c200*/  I2FP.F32.U32 R0, R19 ;  /* 0x0000001300007245 */ /* 0x000fe40000201000 */
[----:B------:R-:W5:Y:S01]  /*4c210*/  LDC R22, c[0x0][0x658] ;  /* 0x00019600ff167b82 */ /* 0x000f620000000800 */
[----:B0-----:R-:W-:Y:S01]  /*4c220*/  ISETP.NE.U32.AND P0, PT, R24, RZ, PT ;  /* 0x000000ff1800720c */ /* 0x001fe20003f05070 */
[----:B------:R-:W-:Y:S02]  /*4c230*/  IMAD.IADD R3, R5, 0x1, R3 ;  /* 0x0000000105037824 */ /* 0x000fe400078e0203 */
[----:B------:R-:W-:Y:S01]  /*4c240*/  FMUL R0, R0, UR4 ;  /* 0x0000000400007c20 */ /* 0x000fe20008400000 */
[----:B------:R-:W-:Y:S01]  /*4c250*/  ISETP.NE.AND.EX P0, PT, R25, RZ, PT, P0 ;  /* 0x000000ff1900720c */ /* 0x000fe20003f05300 */
[----:B------:R-:W-:Y:S02]  /*4c260*/  IMAD.MOV.U32 R5, RZ, RZ, -0x1 ;  /* 0xffffffffff057424 */ /* 0x000fe400078e00ff */
[----:B------:R-:W0:Y:S01]  /*4c270*/  LDC R18, c[0x0][0x148] ;  /* 0x00005200ff127b82 */ /* 0x000e220000000800 */
[-CC-:B-1----:R-:W-:Y:S01]  /*4c280*/  SHF.R.U64 R12, R4, R6.reuse, R3.reuse ;  /* 0x00000006040c7219 */ /* 0x182fe20000001203 */
[----:B------:R1:W0:Y:S01]  /*4c290*/  F2I.U32.TRUNC.NTZ R13, R0 ;  /* 0x00000000000d7305 */ /* 0x000222000020f000 */
[----:B------:R-:W-:-:S05]  /*4c2a0*/  SHF.R.U32.HI R3, RZ, R6, R3 ;  /* 0x00000006ff037219 */ /* 0x000fca0000011603 */
[----:B------:R-:W0:Y:S01]  /*4c2b0*/  LDC R15, c[0x0][0x600] ;  /* 0x00018000ff0f7b82 */ /* 0x000e220000000800 */
[-CC-:B--2---:R-:W-:Y:S02]  /*4c2c0*/  SHF.R.U64 R10, R12, R8.reuse, R3.reuse ;  /* 0x000000080c0a7219 */ /* 0x184fe40000001203 */
[----:B------:R-:W-:-:S05]  /*4c2d0*/  SHF.R.U32.HI R3, RZ, R8, R3 ;  /* 0x00000008ff037219 */ /* 0x000fca0000011603 */
[----:B------:R-:W2:Y:S01]  /*4c2e0*/  LDC R20, c[0x0][0x648] ;  /* 0x00019200ff147b82 */ /* 0x000ea20000000800 */
[-C--:B-----5:R-:W-:Y:S02]  /*4c2f0*/  SHF.L.U32 R4, R5, R22.reuse, RZ ;  /* 0x0000001605047219 */ /* 0x0a0fe400000006ff */
[-CC-:B------:R-:W-:Y:S02]  /*4c300*/  SHF.R.U64 R14, R10, R22.reuse, R3.reuse ;  /* 0x000000160a0e7219 */ /* 0x180fe40000001203 */
[----:B------:R-:W-:Y:S02]  /*4c310*/  SHF.R.U32.HI R5, RZ, R22, R3 ;  /* 0x00000016ff057219 */ /* 0x000fe40000011603 */
[----:B------:R-:W-:Y:S01]  /*4c320*/  LOP3.LUT R21, RZ, R4, RZ, 0x33, !PT ;  /* 0x00000004ff157212 */ /* 0x000fe200078e33ff */
[----:B------:R-:W0:Y:S01]  /*4c330*/  LDC R23, c[0x0][0x638] ;  /* 0x00018e00ff177b82 */ /* 0x000e220000000800 */
[----:B------:R-:W-:Y:S01]  /*4c340*/  SHF.L.U32 R22, R7, R22, RZ ;  /* 0x0000001607167219 */ /* 0x000fe200000006ff */
[----:B------:R-:W-:-:S06]  /*4c350*/  IMAD.MOV.U32 R4, RZ, RZ, R14 ;  /* 0x000000ffff047224 */ /* 0x000fcc00078e000e */
[----:B------:R-:W0:Y:S01]  /*4c360*/  LDC R26, c[0x0][0x610] ;  /* 0x00018400ff1a7b82 */ /* 0x000e220000000800 */
[----:B-1----:R-:W-:Y:S05]  /*4c370*/  @!P0 BRA `(.L_x_977) ;  /* 0x0000000000288947 */ /* 0x002fea0003800000 */
[----:B------:R-:W1:Y:S02]  /*4c380*/  LDC R3, c[0x0][0x64c] ;  /* 0x00019300ff037b82 */ /* 0x000e640000000800 */
[----:B-1----:R-:W-:-:S04]  /*4c390*/  IADD3 R3, P0, R14, R3, RZ ;  /* 0x000000030e037210 */ /* 0x002fc80007f1e0ff */
[----:B------:R-:W-:-:S05]  /*4c3a0*/  IADD3.X R11, RZ, R5, RZ, P0, !PT ;  /* 0x00000005ff0b7210 */ /* 0x000fca00007fe4ff */
[----:B------:R-:W-:-:S04]  /*4c3b0*/  IMAD.WIDE.U32 R4, R11, R24, RZ ;  /* 0x000000180b047225 */ /* 0x000fc800078e00ff */
[----:B------:R-:W-:-:S04]  /*4c3c0*/  IMAD.WIDE.U32 R6, P0, R3, R25, R4 ;  /* 0x0000001903067225 */ /* 0x000fc80007800004 */
[----:B------:R-:W-:-:S04]  /*4c3d0*/  IMAD.WIDE.U32 R4, R3, R24, RZ ;  /* 0x0000001803047225 */ /* 0x000fc800078e00ff */
[----:B------:R-:W-:Y:S01]  /*4c3e0*/  IMAD.X R9, RZ, RZ, RZ, P0 ;  /* 0x000000ffff097224 */ /* 0x000fe200000e06ff */
[----:B------:R-:W-:Y:S01]  /*4c3f0*/  IADD3 RZ, P0, R5, R6, RZ ;  /* 0x0000000605ff7210 */ /* 0x000fe20007f1e0ff */
[----:B------:R-:W-:-:S04]  /*4c400*/  IMAD.MOV.U32 R8, RZ, RZ, R7 ;  /* 0x000000ffff087224 */ /* 0x000fc800078e0007 */
[----:B------:R-:W-:-:S08]  /*4c410*/  IMAD.WIDE.U32.X R4, R11, R25, R8, P0 ;  /* 0x000000190b047225 */ /* 0x000fd000000e0408 */
.L_x_977:
[----:B------:R-:W1:Y:S01]  /*4c420*/  LDC R3, c[0x0][0x65c] ;  /* 0x00019700ff037b82 */ /* 0x000e620000000800 */
[----:B--2---:R-:W-:Y:S01]  /*4c430*/  SHF.R.U64 R0, R4, R20, R5 ;  /* 0x0000001404007219 */ /* 0x004fe20000001205 */
[----:B0-----:R-:W-:Y:S01]  /*4c440*/  VIADD R7, R15, 0xffffffff ;  /* 0xffffffff0f077836 */ /* 0x001fe20000000000 */
[----:B------:R-:W-:Y:S01]  /*4c450*/  LOP3.LUT R5, R10, R21, RZ, 0xc0, !PT ;  /* 0x000000150a057212 */ /* 0x000fe200078ec0ff */
[----:B------:R-:W-:Y:S01]  /*4c460*/  IMAD.MOV R13, RZ, RZ, -R13 ;  /* 0x000000ffff0d7224 */ /* 0x000fe200078e0a0d */
[----:B------:R-:W-:Y:S02]  /*4c470*/  R2UR UR5, R27 ;  /* 0x000000001b0572ca */ /* 0x000fe400000e0000 */
[----:B------:R-:W-:Y:S02]  /*4c480*/  LOP3.LUT R12, R12, R7, RZ, 0xc0, !PT ;  /* 0x000000070c0c7212 */ /* 0x000fe400078ec0ff */
[----:B-1----:R-:W-:Y:S01]  /*4c490*/  ISETP.NE.AND P0, PT, R3, 0x1, PT ;  /* 0x000000010300780c */ /* 0x002fe20003f05270 */
[----:B------:R-:W-:-:S02]  /*4c4a0*/  IMAD.MOV R3, RZ, RZ, -R0 ;  /* 0x000000ffff037224 */ /* 0x000fc400078e0a00 */
[----:B------:R-:W-:Y:S02]  /*4c4b0*/  IMAD R0, R22, R0, R5 ;  /* 0x0000000016007224 */ /* 0x000fe400078e0205 */
[----:B------:R-:W-:-:S04]  /*4c4c0*/  IMAD R3, R3, R23, R14 ;  /* 0x0000001703037224 */ /* 0x000fc800078e020e */
[----:B------:R-:W-:-:S04]  /*4c4d0*/  IMAD R3, R3, R15, R12 ;  /* 0x0000000f03037224 */ /* 0x000fc800078e020c */
[----:B------:R-:W-:-:S04]  /*4c4e0*/  @P0 IMAD R17, R18, R13, R19 ;  /* 0x0000000d12110224 */ /* 0x000fc800078e0213 */
[----:B------:R-:W-:-:S05]  /*4c4f0*/  IMAD R0, R0, R26, R17 ;  /* 0x0000001a00007224 */ /* 0x000fca00078e0211 */
[----:B------:R-:W-:Y:S02]  /*4c500*/  SEL R4, R3, R0, !P0 ;  /* 0x0000000003047207 */ /* 0x000fe40004000000 */
[----:B------:R-:W-:Y:S01]  /*4c510*/  SEL R0, R0, R3, !P0 ;  /* 0x0000000300007207 */ /* 0x000fe20004000000 */
[----:B------:R-:W-:Y:S01]  /*4c520*/  IMAD.U32 R3, RZ, RZ, UR5 ;  /* 0x00000005ff037e24 */ /* 0x000fe2000f8e00ff */
[----:B------:R-:W-:Y:S02]  /*4c530*/  R2UR UR4, R4 ;  /* 0x00000000040472ca */ /* 0x000fe400000e0000 */
[----:B------:R-:W-:Y:S01]  /*4c540*/  R2UR UR6, R0 ;  /* 0x00000000000672ca */ /* 0x000fe200000e0000 */
[----:B------:R-:W-:Y:S01]  /*4c550*/  IMAD.MOV.U32 R0, RZ, RZ, 0x1 ;  /* 0x00000001ff007424 */ /* 0x000fe200078e00ff */
[----:B------:R1:W-:Y:S09]  /*4c560*/  STL [R1+0x45c], R3 ;  /* 0x00045c0301007387 */ /* 0x0003f20000100800 */
[----:B------:R-:W-:-:S07]  /*4c570*/  MOV R18, UR4 ;  /* 0x0000000400127c02 */ /* 0x000fce0008000f00 */
.L_x_975:
[----:B------:R-:W-:Y:S01]  /*4c580*/  LOP3.LUT P0, RZ, R0, 0xff, RZ, 0xc0, !PT ;  /* 0x000000ff00ff7812 */ /* 0x000fe2000780c0ff */
[----:B------:R-:W-:-:S12]  /*4c590*/  IMAD.U32 R19, RZ, RZ, UR6 ;  /* 0x00000006ff137e24 */ /* 0x000fd8000f8e00ff */
[----:B------:R-:W-:Y:S05]  /*4c5a0*/  @P0 BRA `(.L_x_978) ;  /* 0xfffffb4800cc0947 */ /* 0x000fea000383ffff */
[----:B------:R-:W-:Y:S05]  /*4c5b0*/  EXIT ;  /* 0x000000000000794d */ /* 0x000fea0003800000 */
.L_x_3:
[----:B------:R-:W2:Y:S01]  /*4c5c0*/  LDL R17, [R1+0x484] ;  /* 0x0004840001117983 */ /* 0x000ea20000100800 */
[----:B------:R-:W-:-:S03]  /*4c5d0*/  ULDC.64 UR4, c[0x0][0x650] ;  /* 0x0001940000047ab9 */ /* 0x000fc60000000a00 */
[----:B------:R-:W3:Y:S01]  /*4c5e0*/  LDL R18, [R1+0x46c] ;  /* 0x00046c0001127983 */ /* 0x000ee20000100800 */
[----:B------:R-:W-:Y:S01]  /*4c5f0*/  PRMT R6, RZ, 0x7610, R6 ;  /* 0x00007610ff067816 */ /* 0x000fe20000000006 */
[----:B------:R-:W-:Y:S02]  /*4c600*/  IMAD.MOV.U32 R2, RZ, RZ, -0x1 ;  /* 0xffffffffff027424 */ /* 0x000fe400078e00ff */
[----:B------:R-:W-:Y:S02]  /*4c610*/  IMAD.MOV.U32 R3, RZ, RZ, -0x1 ;  /* 0xffffffffff037424 */ /* 0x000fe400078e00ff */
[----:B------:R-:W-:Y:S01]  /*4c620*/  IMAD.MOV.U32 R10, RZ, RZ, -0x1 ;  /* 0xffffffffff0a7424 */ /* 0x000fe200078e00ff */
[----:B--2---:R-:W-:-:S04]  /*4c630*/  ISETP.GE.U32.AND P0, PT, R17, UR4, PT ;  /* 0x0000000411007c0c */ /* 0x004fc8000bf06070 */
[----:B---3--:R-:W-:-:S13]  /*4c640*/  ISETP.GE.U32.AND.EX P0, PT, R18, UR5, PT, P0 ;  /* 0x0000000512007c0c */ /* 0x008fda000bf06100 */
[----:B------:R-:W-:Y:S05]  /*4c650*/  @P0 BRA `(.L_x_979) ;  /* 0x0000000400640947 */ /* 0x000fea0003800000 */
[----:B------:R-:W0:Y:S01]  /*4c660*/  LDC.64 R10, c[0x0][0x628] ;  /* 0x00018a00ff0a7b82 */ /* 0x000e220000000a00 */
[----:B------:R-:W-:Y:S02]  /*4c670*/  IMAD.MOV.U32 R8, RZ, RZ, R17 ;  /* 0x000000ffff087224 */ /* 0x000fe400078e0011 */
[----:B------:R-:W-:-:S05]  /*4c680*/  IMAD.MOV.U32 R9, RZ, RZ, R18 ;  /* 0x000000ffff097224 */ /* 0x000fca00078e0012 */
[----:B------:R-:W1:Y:S08]  /*4c690*/  LDC R12, c[0x0][0x630] ;  /* 0x00018c00ff0c7b82 */ /* 0x000e700000000800 */
[----:B------:R-:W2:Y:S01]  /*4c6a0*/  LDC.64 R14, c[0x0][0x620] ;  /* 0x00018800ff0e7b82 */ /* 0x000ea20000000a00 */
[----:B0-----:R-:W-:-:S04]  /*4c6b0*/  ISETP.NE.U32.AND P0, PT, R10, RZ, PT ;  /* 0x000000ff0a00720c */ /* 0x001fc80003f05070 */
[----:B------:R-:W-:-:S13]  /*4c6c0*/  ISETP.NE.AND.EX P0, PT, R11, RZ, PT, P0 ;  /* 0x000000ff0b00720c */ /* 0x000fda0003f05300 */
[----:B-12---:R-:W-:Y:S05]  /*4c6d0*/  @!P0 BRA `(.L_x_980) ;  /* 0x0000000000288947 */ /* 0x006fea0003800000 */
[----:B------:R-:W0:Y:S02]  /*4c6e0*/  LDC R2, c[0x0][0x634] ;  /* 0x00018d00ff027b82 */ /* 0x000e240000000800 */
[----:B0-----:R-:W-:-:S05]  /*4c6f0*/  IADD3 R9, P0, R17, R2, RZ ;  /* 0x0000000211097210 */ /* 0x001fca0007f1e0ff */
[----:B------:R-:W-:-:S04]  /*4c700*/  IMAD.X R13, RZ, RZ, R18, P0 ;  /* 0x000000ffff0d7224 */ /* 0x000fc800000e0612 */
[----:B------:R-:W-:-:S04]  /*4c710*/  IMAD.WIDE.U32 R2, R13, R10, RZ ;  /* 0x0000000a0d027225 */ /* 0x000fc800078e00ff */
[----:B------:R-:W-:-:S04]  /*4c720*/  IMAD.WIDE.U32 R6, P0, R9, R11, R2 ;  /* 0x0000000b09067225 */ /* 0x000fc80007800002 */
[----:B------:R-:W-:Y:S01]  /*4c730*/  IMAD.WIDE.U32 R2, R9, R10, RZ ;  /* 0x0000000a09027225 */ /* 0x000fe200078e00ff */
[----:B------:R-:W-:-:S03]  /*4c740*/  IADD3.X R9, RZ, RZ, RZ, P0, !PT ;  /* 0x000000ffff097210 */ /* 0x000fc600007fe4ff */
[----:B------:R-:W-:Y:S01]  /*4c750*/  IMAD.MOV.U32 R8, RZ, RZ, R7 ;  /* 0x000000ffff087224 */ /* 0x000fe200078e0007 */
[----:B------:R-:W-:-:S05]  /*4c760*/  IADD3 RZ, P0, R3, R6, RZ ;  /* 0x0000000603ff7210 */ /* 0x000fca0007f1e0ff */
[----:B------:R-:W-:-:S08]  /*4c770*/  IMAD.WIDE.U32.X R8, R13, R11, R8, P0 ;  /* 0x0000000b0d087225 */ /* 0x000fd000000e0408 */
.L_x_980:
[--C-:B------:R-:W-:Y:S01]  /*4c780*/  SHF.R.U64 R10, R8, R12, R9.reuse ;  /* 0x0000000c080a7219 */ /* 0x100fe20000001209 */
[----:B------:R-:W-:Y:S01]  /*4c790*/  IMAD.MOV.U32 R3, RZ, RZ, R18 ;  /* 0x000000ffff037224 */ /* 0x000fe200078e0012 */
[----:B------:R-:W-:Y:S01]  /*4c7a0*/  I2FP.F32.U32 R6, R4 ;  /* 0x0000000400067245 */ /* 0x000fe20000201000 */
[----:B------:R-:W0:Y:S01]  /*4c7b0*/  LDC R16, c[0x0][0x618] ;  /* 0x00018600ff107b82 */ /* 0x000e220000000800 */
[----:B------:R-:W-:Y:S01]  /*4c7c0*/  SHF.R.U32.HI R2, RZ, R12, R9 ;  /* 0x0000000cff027219 */ /* 0x000fe20000011609 */
[----:B------:R-:W-:Y:S01]  /*4c7d0*/  ULDC UR4, c[0x0][0x150] ;  /* 0x0000540000047ab9 */ /* 0x000fe20000000800 */
[----:B------:R-:W-:Y:S01]  /*4c7e0*/  IADD3 R5, P0, RZ, -R10, RZ ;  /* 0x8000000aff057210 */ /* 0x000fe20007f1e0ff */
[----:B------:R-:W-:Y:S01]  /*4c7f0*/  FMUL R9, R6, UR4 ;  /* 0x0000000406097c20 */ /* 0x000fe20008400000 */
[----:B------:R-:W-:-:S03]  /*4c800*/  ULDC UR4, c[0x0][0x154] ;  /* 0x0000550000047ab9 */ /* 0x000fc60000000800 */
[----:B------:R-:W1:Y:S01]  /*4c810*/  LDC.64 R18, c[0x0][0x640] ;  /* 0x00019000ff127b82 */ /* 0x000e620000000a00 */
[----:B------:R-:W-:Y:S01]  /*4c820*/  IMAD.X R7, RZ, RZ, ~R2, P0 ;  /* 0x000000ffff077224 */ /* 0x000fe200000e0e02 */
[----:B------:R-:W2:Y:S01]  /*4c830*/  F2I.U32.TRUNC.NTZ R9, R9 ;  /* 0x0000000900097305 */ /* 0x000ea2000020f000 */
[----:B------:R-:W-:Y:S02]  /*4c840*/  IMAD.MOV.U32 R2, RZ, RZ, R17 ;  /* 0x000000ffff027224 */ /* 0x000fe400078e0011 */
[-C--:B------:R-:W-:Y:S02]  /*4c850*/  IMAD R6, R7, R14.reuse, RZ ;  /* 0x0000000e07067224 */ /* 0x080fe400078e02ff */
[C---:B------:R-:W-:Y:S01]  /*4c860*/  IMAD.WIDE.U32 R2, R5.reuse, R14, R2 ;  /* 0x0000000e05027225 */ /* 0x040fe200078e0002 */
[----:B------:R-:W3:Y:S03]  /*4c870*/  LDC R11, c[0x0][0x144] ;  /* 0x00005100ff0b7b82 */ /* 0x000ee60000000800 */
[----:B------:R-:W-:-:S02]  /*4c880*/  IMAD R5, R5, R15, R6 ;  /* 0x0000000f05057224 */ /* 0x000fc400078e0206 */
[----:B------:R-:W-:Y:S02]  /*4c890*/  IMAD.MOV.U32 R6, RZ, RZ, -0x1 ;  /* 0xffffffffff067424 */ /* 0x000fe400078e00ff */
[----:B------:R-:W-:Y:S01]  /*4c8a0*/  IMAD.IADD R3, R3, 0x1, R5 ;  /* 0x0000000103037824 */ /* 0x000fe200078e0205 */
[----:B------:R-:W4:Y:S01]  /*4c8b0*/  LDC R12, c[0x0][0x608] ;  /* 0x00018200ff0c7b82 */ /* 0x000f220000000800 */
[----:B------:R-:W-:-:S03]  /*4c8c0*/  I2FP.F32.U32 R5, R0 ;  /* 0x0000000000057245 */ /* 0x000fc60000201000 */
[-C--:B0-----:R-:W-:Y:S01]  /*4c8d0*/  SHF.R.U64 R8, R2, R16.reuse, R3 ;  /* 0x0000001002087219 */ /* 0x081fe20000001203 */
[----:B--2---:R-:W-:Y:S01]  /*4c8e0*/  IMAD.MOV R2, RZ, RZ, -R9 ;  /* 0x000000ffff027224 */ /* 0x004fe200078e0a09 */
[----:B------:R-:W-:Y:S01]  /*4c8f0*/  SHF.R.U32.HI R3, RZ, R16, R3 ;  /* 0x00000010ff037219 */ /* 0x000fe20000011603 */
[----:B------:R-:W-:Y:S01]  /*4c900*/  FMUL R5, R5, UR4 ;  /* 0x0000000405057c20 */ /* 0x000fe20008400000 */
[----:B------:R-:W0:Y:S01]  /*4c910*/  LDC R7, c[0x0][0x658] ;  /* 0x00019600ff077b82 */ /* 0x000e220000000800 */
[----:B-1----:R-:W-:-:S04]  /*4c920*/  ISETP.NE.U32.AND P0, PT, R18, RZ, PT ;  /* 0x000000ff1200720c */ /* 0x002fc80003f05070 */
[----:B------:R-:W-:-:S03]  /*4c930*/  ISETP.NE.AND.EX P0, PT, R19, RZ, PT, P0 ;  /* 0x000000ff1300720c */ /* 0x000fc60003f05300 */
[----:B------:R-:W1:Y:S01]  /*4c940*/  LDC R15, c[0x0][0x148] ;  /* 0x00005200ff0f7b82 */ /* 0x000e620000000800 */
[----:B---3--:R-:W-:Y:S01]  /*4c950*/  IMAD R17, R11, R2, R4 ;  /* 0x000000020b117224 */ /* 0x008fe200078e0204 */
[----:B------:R-:W-:-:S06]  /*4c960*/  MOV R4, 0x1 ;  /* 0x0000000100047802 */ /* 0x000fcc0000000f00 */
[----:B------:R-:W2:Y:S01]  /*4c970*/  LDC R14, c[0x0][0x600] ;  /* 0x00018000ff0e7b82 */ /* 0x000ea20000000800 */
[-CC-:B----4-:R-:W-:Y:S02]  /*4c980*/  SHF.R.U64 R11, R8, R12.reuse, R3.reuse ;  /* 0x0000000c080b7219 */ /* 0x190fe40000001203 */
[----:B------:R-:W-:Y:S02]  /*4c990*/  SHF.R.U32.HI R2, RZ, R12, R3 ;  /* 0x0000000cff027219 */ /* 0x000fe40000011603 */
[----:B------:R3:W4:Y:S03]  /*4c9a0*/  F2I.U32.TRUNC.NTZ R12, R5 ;  /* 0x00000005000c7305 */ /* 0x000726000020f000 */
[----:B------:R-:W1:Y:S01]  /*4c9b0*/  LDC R20, c[0x0][0x648] ;  /* 0x00019200ff147b82 */ /* 0x000e620000000800 */
[-C--:B0-----:R-:W-:Y:S02]  /*4c9c0*/  SHF.R.U64 R13, R11, R7.reuse, R2 ;  /* 0x000000070b0d7219 */ /* 0x081fe40000001202 */
[----:B------:R-:W-:-:S02]  /*4c9d0*/  SHF.L.U32 R6, R6, R7, RZ ;  /* 0x0000000706067219 */ /* 0x000fc400000006ff */
[-C--:B------:R-:W-:Y:S01]  /*4c9e0*/  SHF.R.U32.HI R3, RZ, R7.reuse, R2 ;  /* 0x00000007ff037219 */ /* 0x080fe20000011602 */
[----:B------:R-:W-:Y:S01]  /*4c9f0*/  IMAD.MOV.U32 R2, RZ, RZ, R13 ;  /* 0x000000ffff027224 */ /* 0x000fe200078e000d */
[----:B------:R-:W-:Y:S01]  /*4ca00*/  SHF.L.U32 R16, R4, R7, RZ ;  /* 0x0000000704107219 */ /* 0x000fe200000006ff */
[----:B------:R-:W0:Y:S01]  /*4ca10*/  LDC R21, c[0x0][0x638] ;  /* 0x00018e00ff157b82 */ /* 0x000e220000000800 */
[----:B------:R-:W-:-:S07]  /*4ca20*/  LOP3.LUT R22, RZ, R6, RZ, 0x33, !PT ;  /* 0x00000006ff167212 */ /* 0x000fce00078e33ff */
[----:B------:R-:W0:Y:S01]  /*4ca30*/  LDC R23, c[0x0][0x610] ;  /* 0x00018400ff177b82 */ /* 0x000e220000000800 */
[----:B---34-:R-:W-:Y:S05]  /*4ca40*/  @!P0 BRA `(.L_x_981) ;  /* 0x0000000000288947 */ /* 0x018fea0003800000 */
[----:B------:R-:W3:Y:S02]  /*4ca50*/  LDC R2, c[0x0][0x64c] ;  /* 0x00019300ff027b82 */ /* 0x000ee40000000800 */
[----:B---3--:R-:W-:-:S05]  /*4ca60*/  IADD3 R7, P0, R13, R2, RZ ;  /* 0x000000020d077210 */ /* 0x008fca0007f1e0ff */
        /* <DEDUP_REMOVED lines=8> */
.L_x_981:
[----:B------:R-:W3:Y:S01]  /*4caf0*/  LDC R4, c[0x0][0x65c] ;  /* 0x00019700ff047b82 */ /* 0x000ee20000000800 */
[----:B-1----:R-:W-:Y:S01]  /*4cb00*/  SHF.R.U64 R3, R2, R20, R3 ;  /* 0x0000001402037219 */ /* 0x002fe20000001203 */
[----:B--2---:R-:W-:Y:S01]  /*4cb10*/  VIADD R5, R14, 0xffffffff ;  /* 0xffffffff0e057836 */ /* 0x004fe20000000000 */
[----:B------:R-:W-:Y:S01]  /*4cb20*/  LOP3.LUT R2, R11, R22, RZ, 0xc0, !PT ;  /* 0x000000160b027212 */ /* 0x000fe200078ec0ff */
[----:B------:R-:W-:Y:S01]  /*4cb30*/  IMAD.MOV R12, RZ, RZ, -R12 ;  /* 0x000000ffff0c7224 */ /* 0x000fe200078e0a0c */
[----:B------:R-:W-:Y:S02]  /*4cb40*/  MOV R6, 0x1 ;  /* 0x0000000100067802 */ /* 0x000fe40000000f00 */
[----:B------:R-:W-:Y:S01]  /*4cb50*/  LOP3.LUT R5, R8, R5, RZ, 0xc0, !PT ;  /* 0x0000000508057212 */ /* 0x000fe200078ec0ff */
[----:B------:R-:W-:Y:S01]  /*4cb60*/  IMAD R2, R16, R3, R2 ;  /* 0x0000000310027224 */ /* 0x000fe200078e0202 */
[----:B---3--:R-:W-:Y:S01]  /*4cb70*/  ISETP.NE.AND P0, PT, R4, 0x1, PT ;  /* 0x000000010400780c */ /* 0x008fe20003f05270 */
[----:B------:R-:W-:-:S12]  /*4cb80*/  IMAD.MOV R4, RZ, RZ, -R3 ;  /* 0x000000ffff047224 */ /* 0x000fd800078e0a03 */
[----:B------:R-:W-:Y:S02]  /*4cb90*/  @P0 IMAD R17, R15, R12, R0 ;  /* 0x0000000c0f110224 */ /* 0x000fe400078e0200 */
[----:B0-----:R-:W-:Y:S02]  /*4cba0*/  IMAD R0, R4, R21, R13 ;  /* 0x0000001504007224 */ /* 0x001fe400078e020d */
[----:B------:R-:W-:Y:S02]  /*4cbb0*/  IMAD R2, R2, R23, R17 ;  /* 0x0000001702027224 */ /* 0x000fe400078e0211 */
[----:B------:R-:W-:-:S05]  /*4cbc0*/  IMAD R5, R0, R14, R5 ;  /* 0x0000000e00057224 */ /* 0x000fca00078e0205 */
[----:B------:R-:W-:Y:S02]  /*4cbd0*/  SEL R3, R5, R2, !P0 ;  /* 0x0000000205037207 */ /* 0x000fe40004000000 */
[----:B------:R-:W-:-:S07]  /*4cbe0*/  SEL R2, R2, R5, !P0 ;  /* 0x0000000502027207 */ /* 0x000fce0004000000 */
.L_x_979:
[----:B------:R-:W-:-:S08]  /*4cbf0*/  NOP ;  /* 0x0000000000007918 */ /* 0x000fd00000000000 */
[----:B------:R-:W0:-:S00]  /*4cc00*/  USETMAXREG.DEALLOC.CTAPOOL 0x18 ;  /* 0x00000018000079c8 */ /* 0x000e0000080e0500 */
[----:B------:R-:W-:-:S13]  /*4cc10*/  ISETP.NE.AND P0, PT, RZ, UR8, PT ;  /* 0x00000008ff007c0c */ /* 0x000fda000bf05270 */
[----:B------:R-:W-:Y:S05]  /*4cc20*/  @P0 EXIT ;  /* 0x000000000000094d */ /* 0x000fea0003800000 */
[----:B0-----:R-:W-:Y:S01]  /*4cc30*/  LOP3.LUT P0, RZ, R6, 0xff, RZ, 0xc0, !PT ;  /* 0x000000ff06ff7812 */ /* 0x001fe2000780c0ff */
[----:B------:R-:W-:Y:S02]  /*4cc40*/  IMAD.MOV.U32 R7, RZ, RZ, 0x1 ;  /* 0x00000001ff077424 */ /* 0x000fe400078e00ff */
[----:B------:R-:W-:-:S10]  /*4cc50*/  IMAD.MOV.U32 R6, RZ, RZ, RZ ;  /* 0x000000ffff067224 */ /* 0x000fd400078e00ff */
[----:B------:R-:W-:Y:S05]  /*4cc60*/  @!P0 BRA `(.L_x_982) ;  /* 0x0000000c00608947 */ /* 0x000fea0003800000 */
[----:B------:R-:W2:Y:S01]  /*4cc70*/  LDL R0, [R1+0x458] ;  /* 0x0004580001007983 */ /* 0x000ea20000100800 */
[----:B------:R-:W-:Y:S01]  /*4cc80*/  ULDC UR5, c[0x0][0x658] ;  /* 0x0001960000057ab9 */ /* 0x000fe20000000800 */
[----:B------:R-:W-:Y:S01]  /*4cc90*/  UMOV UR7, 0xffffffff ;  /* 0xffffffff00077882 */ /* 0x000fe20000000000 */
[----:B------:R-:W-:Y:S01]  /*4cca0*/  ULDC UR6, c[0x0][0xc] ;  /* 0x0000030000067ab9 */ /* 0x000fe20000000800 */
[----:B------:R-:W0:Y:S01]  /*4ccb0*/  S2R R4, SR_TID.X ;  /* 0x0000000000047919 */ /* 0x000e220000002100 */
[----:B------:R-:W-:Y:S01]  /*4ccc0*/  UMOV UR9, 0x1 ;  /* 0x0000000100097882 */ /* 0x000fe20000000000 */
[----:B------:R-:W-:Y:S01]  /*4ccd0*/  BSSY B0, `(.L_x_982) ;  /* 0x00000d1000007945 */ /* 0x000fe20003800000 */
[----:B------:R-:W-:Y:S01]  /*4cce0*/  USHF.L.U32 UR18, UR9, UR5, URZ ;  /* 0x0000000509127299 */ /* 0x000fe2000800063f */
[----:B------:R-:W-:Y:S01]  /*4ccf0*/  IMAD.MOV.U32 R9, RZ, RZ, 0x1 ;  /* 0x00000001ff097424 */ /* 0x000fe200078e00ff */
[----:B------:R-:W-:Y:S01]  /*4cd00*/  ULDC UR4, c[0x0][0x600] ;  /* 0x0001800000047ab9 */ /* 0x000fe20000000800 */
[----:B------:R-:W-:Y:S01]  /*4cd10*/  IMAD.MOV.U32 R7, RZ, RZ, 0x1 ;  /* 0x00000001ff077424 */ /* 0x000fe200078e00ff */
[----:B------:R-:W-:Y:S01]  /*4cd20*/  UIADD3 UR4, UR4, -0x1, URZ ;  /* 0xffffffff04047890 */ /* 0x000fe2000fffe03f */
[----:B------:R-:W-:Y:S01]  /*4cd30*/  IMAD.MOV.U32 R6, RZ, RZ, RZ ;  /* 0x000000ffff067224 */ /* 0x000fe200078e00ff */
[----:B------:R-:W-:Y:S01]  /*4cd40*/  ULDC.64 UR22, c[0x0][0x198] ;  /* 0x0000660000167ab9 */ /* 0x000fe20000000a00 */
[----:B0-----:R-:W-:-:S02]  /*4cd50*/  LOP3.LUT P2, RZ, R4, 0x7f, RZ, 0xc0, !PT ;  /* 0x0000007f04ff7812 */ /* 0x001fc4000784c0ff */
[----:B------:R-:W-:-:S04]  /*4cd60*/  LOP3.LUT P0, RZ, R4, 0x1f, RZ, 0xc0, !PT ;  /* 0x0000001f04ff7812 */ /* 0x000fc8000780c0ff */
[----:B------:R-:W-:Y:S02]  /*4cd70*/  PLOP3.LUT P0, PT, P0, P2, PT, 0x8a, 0x0 ;  /* 0x000000000000781c */ /* 0x000fe40000705172 */
[----:B--2---:R-:W-:Y:S02]  /*4cd80*/  R2UR UR8, R0 ;  /* 0x00000000000872ca */ /* 0x004fe400000e0000 */
[----:B------:R-:W0:Y:S11]  /*4cd90*/  LDC R0, c[0x0][0x28c] ;  /* 0x0000a300ff007b82 */ /* 0x000e360000000800 */
[----:B------:R-:W-:-:S02]  /*4cda0*/  ULOP3.LUT UR24, UR8, 0x2, URZ, 0xfc, !UPT ;  /* 0x0000000208187892 */ /* 0x000fc4000f8efc3f */
[----:B------:R-:W-:-:S03]  /*4cdb0*/  USHF.L.U32 UR8, UR7, UR5, URZ ;  /* 0x0000000507087299 */ /* 0x000fc6000800063f */
[----:B------:R-:W-:Y:S01]  /*4cdc0*/  ULDC UR7, c[0x0][0x10] ;  /* 0x0000040000077ab9 */ /* 0x000fe20000000800 */
[----:B------:R-:W-:Y:S01]  /*4cdd0*/  ULDC UR5, c[0x0][0x14] ;  /* 0x0000050000057ab9 */ /* 0x000fe20000000800 */
[----:B------:R-:W-:Y:S02]  /*4cde0*/  UIMAD.WIDE.U32 UR6, UR6, UR7, URZ ;  /* 0x00000007060672a5 */ /* 0x000fe4000f8e003f */
[----:B------:R-:W-:Y:S02]  /*4cdf0*/  ULOP3.LUT UR17, URZ, UR8, URZ, 0x33, !UPT ;  /* 0x000000083f117292 */ /* 0x000fe4000f8e333f */
[----:B------:R-:W-:Y:S01]  /*4ce00*/  UIMAD.WIDE.U32 UR20, UR6, UR5, URZ ;  /* 0x00000005061472a5 */ /* 0x000fe2000f8e003f */
[----:B0-----:R-:W-:Y:S01]  /*4ce10*/  VIADD R0, R0, 0x3f ;  /* 0x0000003f00007836 */ /* 0x001fe20000000000 */
[----:B------:R-:W-:-:S04]  /*4ce20*/  UIMAD UR13, UR7, UR5, URZ ;  /* 0x00000005070d72a4 */ /* 0x000fc8000f8e023f */
[----:B------:R-:W-:Y:S01]  /*4ce30*/  SHF.R.S32.HI R5, RZ, 0x1f, R0 ;  /* 0x0000001fff057819 */ /* 0x000fe20000011400 */
[----:B------:R-:W-:-:S03]  /*4ce40*/  UIADD3 UR13, UR21, UR13, URZ ;  /* 0x0000000d150d7290 */ /* 0x000fc6000fffe03f */
[----:B------:R-:W-:-:S04]  /*4ce50*/  LEA.HI R0, R5, R0, RZ, 0x6 ;  /* 0x0000000005007211 */ /* 0x000fc800078f30ff */
[----:B------:R-:W-:-:S05]  /*4ce60*/  SHF.R.S32.HI R0, RZ, 0x6, R0 ;  /* 0x00000006ff007819 */ /* 0x000fca0000011400 */
[----:B------:R-:W-:-:S07]  /*4ce70*/  VIADD R16, R0, 0x1 ;  /* 0x0000000100107836 */ /* 0x000fce0000000000 */
.L_x_994:
[----:B------:R-:W-:-:S03]  /*4ce80*/  UMOV UR5, 0xffffffff ;  /* 0xffffffff00057882 */ /* 0x000fc60000000000 */
[----:B------:R-:W-:Y:S05]  /*4ce90*/  BRA.DIV UR5, `(.L_x_983) ;  /* 0x0000000e05847947 */ /* 0x000fea000b800000 */
[----:B------:R-:W-:-:S13]  /*4cea0*/  ELECT P6, URZ, PT ;  /* 0x00000000003f782f */ /* 0x000fda00038c0000 */
.L_x_1003:
[----:B------:R-:W0:Y:S01]  /*4ceb0*/  LDC R4, c[0x0][0x28c] ;  /* 0x0000a300ff047b82 */ /* 0x000e220000000800 */
[----:B------:R-:W-:Y:S01]  /*4cec0*/  BSSY B1, `(.L_x_984) ;  /* 0x0000038000017945 */ /* 0x000fe20003800000 */
[----:B0-----:R-:W-:-:S13]  /*4ced0*/  ISETP.LT.OR P6, PT, R4, 0x1, !P6 ;  /* 0x000000010400780c */ /* 0x001fda00077c1670 */
[----:B------:R-:W-:Y:S05]  /*4cee0*/  @P6 BRA `(.L_x_985) ;  /* 0x0000000000d46947 */ /* 0x000fea0003800000 */
[----:B------:R-:W-:Y:S01]  /*4cef0*/  IMAD R3, R3, 0xf0, RZ ;  /* 0x000000f003037824 */ /* 0x000fe200078e02ff */
[----:B------:R-:W-:Y:S01]  /*4cf00*/  SHF.L.U32 R2, R2, 0x9, RZ ;  /* 0x0000000902027819 */ /* 0x000fe200000006ff */
[----:B------:R-:W-:Y:S02]  /*4cf10*/  IMAD.MOV.U32 R13, RZ, RZ, RZ ;  /* 0x000000ffff0d7224 */ /* 0x000fe400078e00ff */
[----:B------:R-:W-:Y:S02]  /*4cf20*/  IMAD.MOV.U32 R4, RZ, RZ, R16 ;  /* 0x000000ffff047224 */ /* 0x000fe400078e0010 */
[----:B------:R-:W-:Y:S02]  /*4cf30*/  IMAD.MOV.U32 R5, RZ, RZ, R7 ;  /* 0x000000ffff057224 */ /* 0x000fe400078e0007 */
[----:B------:R-:W-:-:S07]  /*4cf40*/  IMAD.MOV.U32 R8, RZ, RZ, R6 ;  /* 0x000000ffff087224 */ /* 0x000fce00078e0006 */
.L_x_989:
[----:B------:R-:W0:Y:S01]  /*4cf50*/  S2R R12, SR_CgaCtaId ;  /* 0x00000000000c7919 */ /* 0x000e220000008800 */
[----:B------:R-:W-:Y:S01]  /*4cf60*/  MOV R11, 0x400 ;  /* 0x00000400000b7802 */ /* 0x000fe20000000f00 */
[----:B------:R-:W1:Y:S03]  /*4cf70*/  @!P2 LDC R14, c[0x0][0x500] ;  /* 0x00014000ff0eab82 */ /* 0x000e660000000800 */
[----:B0-----:R-:W-:Y:S02]  /*4cf80*/  LEA R15, R12, R11, 0x18 ;  /* 0x0000000b0c0f7211 */ /* 0x001fe400078ec0ff */
[----:B------:R-:W-:-:S03]  /*4cf90*/  SHF.L.U32 R12, R5, 0x1f, RZ ;  /* 0x0000001f050c7819 */ /* 0x000fc600000006ff */
[----:B------:R-:W-:-:S04]  /*4cfa0*/  IMAD R11, R8, 0x8, R15 ;  /* 0x00000008080b7824 */ /* 0x000fc800078e020f */
[----:B------:R-:W0:Y:S02]  /*4cfb0*/  SYNCS.PHASECHK.TRANS64.TRYWAIT P1, [R11+URZ+0x10], R12 ;  /* 0x0000100c0b0075a7 */ /* 0x000e24000802017f */
[----:B01----:R-:W-:Y:S05]  /*4cfc0*/  @!P1 BRA `(.L_x_986) ;  /* 0x0000000c00589947 */ /* 0x003fea0003800000 */
.L_x_1004:
[----:B------:R-:W-:Y:S01]  /*4cfd0*/  UPRMT UR5, UR24, 0x9910, URZ ;  /* 0x0000991018057896 */ /* 0x000fe2000800003f */
[----:B------:R1:W-:Y:S03]  /*4cfe0*/  @!P2 SYNCS.ARRIVE.TRANS64 RZ, [R11+URZ], R14 ;  /* 0x0000000e0bffa9a7 */ /* 0x0003e6000800003f */
[----:B------:R-:W-:-:S06]  /*4cff0*/  UISETP.NE.AND UP0, UPT, UR5, 0x2, UPT ;  /* 0x000000020500788c */ /* 0x000fcc000bf05270 */
[----:B------:R-:W-:-:S13]  /*4d000*/  PLOP3.LUT P1, PT, PT, PT, UP0, 0x80, 0x0 ;  /* 0x000000000000781c */ /* 0x000fda0003f2f008 */
[----:B-1----:R-:W-:Y:S05]  /*4d010*/  @P1 BRA `(.L_x_987) ;  /* 0x0000000000041947 */ /* 0x002fea0003800000 */
[----:B------:R-:W-:Y:S01]  /*4d020*/  BPT.TRAP 0x1 ;  /* 0x000000040000795c */ /* 0x000fe20000300000 */
.L_x_987:
[----:B------:R-:W-:Y:S05]  /*4d030*/  @P0 BRA `(.L_x_988) ;  /* 0x0000000000040947 */ /* 0x000fea0003800000 */
[----:B------:R-:W-:Y:S01]  /*4d040*/  BPT.TRAP 0x1 ;  /* 0x000000040000795c */ /* 0x000fe20000300000 */
.L_x_988:
[C-C-:B0-----:R-:W-:Y:S01]  /*4d050*/  IMAD R12, R8.reuse, 0x10000, R15.reuse ;  /* 0x00010000080c7824 */ /* 0x141fe200078e020f */
[----:B------:R-:W-:Y:S01]  /*4d060*/  R2UR UR9, R11 ;  /* 0x000000000b0972ca */ /* 0x000fe200000e0000 */
[----:B------:R-:W-:Y:S01]  /*4d070*/  IMAD R15, R8, 0x7800, R15 ;  /* 0x00007800080f7824 */ /* 0x000fe200078e020f */
[----:B------:R-:W-:Y:S01]  /*4d080*/  UIADD3 UR6, UP0, UR22, 0xf0, URZ ;  /* 0x000000f016067890 */ /* 0x000fe2000ff1e03f */
[----:B------:R-:W-:Y:S01]  /*4d090*/  R2UR UR11, R2 ;  /* 0x00000000020b72ca */ /* 0x000fe200000e0000 */
[----:B------:R-:W-:Y:S01]  /*4d0a0*/  UIADD3 UR26, UP1, UR22, 0x1f0, URZ ;  /* 0x000001f0161a7890 */ /* 0x000fe2000ff3e03f */
[----:B------:R-:W-:Y:S01]  /*4d0b0*/  R2UR UR5, R12 ;  /* 0x000000000c0572ca */ /* 0x000fe200000e0000 */
[----:B------:R-:W-:Y:S01]  /*4d0c0*/  UIADD3.X UR7, URZ, UR23, URZ, UP0, !UPT ;  /* 0x000000173f077290 */ /* 0x000fe200087fe43f */
[----:B------:R-:W-:Y:S01]  /*4d0d0*/  R2UR UR8, R15 ;  /* 0x000000000f0872ca */ /* 0x000fe200000e0000 */
[----:B------:R-:W-:Y:S01]  /*4d0e0*/  VIADD R8, R8, 0x1 ;  /* 0x0000000108087836 */ /* 0x000fe20000000000 */
[----:B------:R-:W-:Y:S01]  /*4d0f0*/  R2UR UR10, R13 ;  /* 0x000000000d0a72ca */ /* 0x000fe200000e0000 */
[----:B------:R-:W-:Y:S01]  /*4d100*/  UIADD3.X UR27, URZ, UR23, URZ, UP1, !UPT ;  /* 0x000000173f1b7290 */ /* 0x000fe20008ffe43f */
[----:B------:R-:W-:Y:S01]  /*4d110*/  R2UR UR12, R10 ;  /* 0x000000000a0c72ca */ /* 0x000fe200000e0000 */
[----:B------:R-:W-:Y:S01]  /*4d120*/  UMOV UR14, 0x0 ;  /* 0x00000000000e7882 */ /* 0x000fe20000000000 */
[----:B------:R-:W-:Y:S01]  /*4d130*/  IADD3 R4, R4, -0x1, RZ ;  /* 0xffffffff04047810 */ /* 0x000fe20007ffe0ff */
[----:B------:R-:W-:Y:S01]  /*4d140*/  UMOV UR15, 0x10000000 ;  /* 0x10000000000f7882 */ /* 0x000fe20000000000 */
[----:B------:R-:W-:Y:S01]  /*4d150*/  R2UR UR19, R3 ;  /* 0x00000000031372ca */ /* 0x000fe200000e0000 */
[----:B------:R-:W-:Y:S01]  /*4d160*/  VIADD R13, R13, 0x40 ;  /* 0x000000400d0d7836 */ /* 0x000fe20000000000 */
[----:B------:R-:W-:Y:S01]  /*4d170*/  ISETP.GT.AND P3, PT, R4, 0x1, PT ;  /* 0x000000010400780c */ /* 0x000fe20003f64270 */
[----:B------:R-:W-:Y:S01]  /*4d180*/  UIADD3 UR5, UR5, 0x100, URZ ;  /* 0x0000010005057890 */ /* 0x000fe2000fffe03f */
[----:B------:R-:W-:Y:S01]  /*4d190*/  ISETP.NE.AND P1, PT, R8, 0x2, PT ;  /* 0x000000020800780c */ /* 0x000fe20003f25270 */
[----:B------:R-:W-:-:S03]  /*4d1a0*/  UIADD3 UR16, UR8, 0x20100, URZ ;  /* 0x0002010008107890 */ /* 0x000fc6000fffe03f */
[----:B------:R-:W-:Y:S02]  /*4d1b0*/  SEL R12, RZ, 0x1, P1 ;  /* 0x00000001ff0c7807 */ /* 0x000fe40000800000 */
[----:B------:R-:W-:Y:S01]  /*4d1c0*/  UMOV UR8, UR5 ;  /* 0x0000000500087c82 */ /* 0x000fe20008000000 */
[----:B------:R-:W-:Y:S01]  /*4d1d0*/  SEL R8, R8, RZ, P1 ;  /* 0x000000ff08087207 */ /* 0x000fe20000800000 */
[----:B------:R0:W-:Y:S01]  /*4d1e0*/  UTMALDG.3D [UR8], [UR6], desc[UR14] ;  /* 0x00000e08060075b4 */ /* 0x0001e20008011000 */
[----:B------:R-:W-:Y:S01]  /*4d1f0*/  LOP3.LUT R5, R5, R12, RZ, 0x3c, !PT ;  /* 0x0000000c05057212 */ /* 0x000fe200078e3cff */
[----:B0-----:R-:W-:Y:S01]  /*4d200*/  UMOV UR8, UR16 ;  /* 0x0000001000087c82 */ /* 0x001fe20008000000 */
[----:B------:R-:W-:Y:S02]  /*4d210*/  UMOV UR11, UR19 ;  /* 0x00000013000b7c82 */ /* 0x000fe40008000000 */
[----:B------:R0:W-:Y:S02]  /*4d220*/  UTMALDG.3D [UR8], [UR26], desc[UR14] ;  /* 0x00000e081a0075b4 */ /* 0x0001e40008011000 */
[----:B0-----:R-:W-:Y:S05]  /*4d230*/  @P3 BRA `(.L_x_989) ;  /* 0xfffffffc00443947 */ /* 0x001fea000383ffff */
.L_x_985:
[----:B------:R-:W-:Y:S05]  /*4d240*/  BSYNC B1 ;  /* 0x0000000000017941 */ /* 0x000fea0003800000 */
.L_x_984:
[----:B------:R-:W2:Y:S01]  /*4d250*/  LDL.LU R14, [R1+0x46c] ;  /* 0x00046c00010e7983 */ /* 0x000ea20000300800 */
[----:B------:R-:W-:Y:S01]  /*4d260*/  LOP3.LUT P4, RZ, R9, 0xff, RZ, 0xc0, !PT ;  /* 0x000000ff09ff7812 */ /* 0x000fe2000788c0ff */
[----:B------:R-:W-:Y:S01]  /*4d270*/  IMAD.IADD R6, R0, 0x1, R6 ;  /* 0x0000000100067824 */ /* 0x000fe200078e0206 */
[----:B------:R-:W-:Y:S01]  /*4d280*/  ULDC.64 UR6, c[0x0][0x650] ;  /* 0x0001940000067ab9 */ /* 0x000fe20000000a00 */
[----:B------:R-:W3:Y:S01]  /*4d290*/  LDL.LU R12, [R1+0x484] ;  /* 0x00048400010c7983 */ /* 0x000ee20000300800 */
[----:B------:R-:W-:Y:S01]  /*4d2a0*/  BSSY B1, `(.L_x_990) ;  /* 0x0000071000017945 */ /* 0x000fe20003800000 */
[----:B------:R-:W-:Y:S01]  /*4d2b0*/  IMAD.MOV.U32 R10, RZ, RZ, -0x1 ;  /* 0xffffffffff0a7424 */ /* 0x000fe200078e00ff */
[----:B------:R-:W-:Y:S02]  /*4d2c0*/  SHF.R.U32.HI R2, RZ, 0x1, R6 ;  /* 0x00000001ff027819 */ /* 0x000fe40000011606 */
[----:B------:R-:W-:Y:S02]  /*4d2d0*/  ISETP.GT.U32.AND P1, PT, R6, 0x1, PT ;  /* 0x000000010600780c */ /* 0x000fe40003f24070 */
[----:B------:R-:W-:-:S02]  /*4d2e0*/  LOP3.LUT R2, R2, 0x1, RZ, 0xc0, !PT ;  /* 0x0000000102027812 */ /* 0x000fc400078ec0ff */
[----:B------:R-:W-:Y:S01]  /*4d2f0*/  ISETP.LT.U32.AND P1, PT, R0, 0x2, P1 ;  /* 0x000000020000780c */ /* 0x000fe20000f21070 */
[----:B------:R-:W0:Y:S01]  /*4d300*/  @P4 S2R R3, SR_CgaCtaId ;  /* 0x0000000000034919 */ /* 0x000e220000008800 */
[----:B------:R-:W-:Y:S02]  /*4d310*/  ISETP.NE.U32.AND P3, PT, R2, 0x1, PT ;  /* 0x000000010200780c */ /* 0x000fe40003f65070 */
[----:B------:R-:W-:Y:S02]  /*4d320*/  @P4 MOV R2, 0x400 ;  /* 0x0000040000024802 */ /* 0x000fe40000000f00 */
[----:B------:R-:W-:Y:S02]  /*4d330*/  ISETP.GT.U32.AND P3, PT, R0, 0x1, !P3 ;  /* 0x000000010000780c */ /* 0x000fe40005f64070 */
[----:B------:R-:W-:Y:S02]  /*4d340*/  LOP3.LUT R6, R6, 0x1, RZ, 0xc0, !PT ;  /* 0x0000000106067812 */ /* 0x000fe400078ec0ff */
[----:B------:R-:W-:-:S02]  /*4d350*/  PRMT R4, RZ, 0x7610, R4 ;  /* 0x00007610ff047816 */ /* 0x000fc40000000004 */
[----:B------:R-:W-:Y:S02]  /*4d360*/  PRMT R9, RZ, 0x7610, R9 ;  /* 0x00007610ff097816 */ /* 0x000fe40000000009 */
[----:B0-----:R-:W-:Y:S02]  /*4d370*/  @P4 LEA R2, R3, R2, 0x18 ;  /* 0x0000000203024211 */ /* 0x001fe400078ec0ff */
[----:B------:R-:W-:Y:S02]  /*4d380*/  SEL R3, RZ, 0x1, !P3 ;  /* 0x00000001ff037807 */ /* 0x000fe40005800000 */
[----:B------:R0:W-:Y:S02]  /*4d390*/  @P4 SYNCS.ARRIVE.TRANS64.A1T0 RZ, [R2+URZ+0x38], RZ ;  /* 0x000038ff02ff49a7 */ /* 0x0001e4000810003f */
[----:B0-----:R-:W-:-:S04]  /*4d3a0*/  SEL R2, RZ, 0x1, !P1 ;  /* 0x00000001ff027807 */ /* 0x001fc80004800000 */
[----:B------:R-:W-:Y:S01]  /*4d3b0*/  LOP3.LUT R7, R3, R7, R2, 0x96, !PT ;  /* 0x0000000703077212 */ /* 0x000fe200078e9602 */
[----:B------:R-:W-:Y:S02]  /*4d3c0*/  IMAD.MOV.U32 R2, RZ, RZ, -0x1 ;  /* 0xffffffffff027424 */ /* 0x000fe400078e00ff */
[----:B------:R-:W-:Y:S01]  /*4d3d0*/  IMAD.MOV.U32 R3, RZ, RZ, -0x1 ;  /* 0xffffffffff037424 */ /* 0x000fe200078e00ff */
[----:B---3--:R-:W-:-:S04]  /*4d3e0*/  IADD3 R12, P1, R12, UR20, RZ ;  /* 0x000000140c0c7c10 */ /* 0x008fc8000ff3e0ff */
[----:B--2---:R-:W-:Y:S01]  /*4d3f0*/  IADD3.X R14, R14, UR13, RZ, P1, !PT ;  /* 0x0000000d0e0e7c10 */ /* 0x004fe20008ffe4ff */
[----:B------:R0:W-:Y:S01]  /*4d400*/  STL [R1+0x484], R12 ;  /* 0x0004840c01007387 */ /* 0x0001e20000100800 */
[----:B------:R-:W-:-:S03]  /*4d410*/  ISETP.GE.U32.AND P1, PT, R12, UR6, PT ;  /* 0x000000060c007c0c */ /* 0x000fc6000bf26070 */
[----:B------:R0:W-:Y:S01]  /*4d420*/  STL [R1+0x46c], R14 ;  /* 0x00046c0e01007387 */ /* 0x0001e20000100800 */
[----:B------:R-:W-:-:S13]  /*4d430*/  ISETP.GE.U32.AND.EX P1, PT, R14, UR7, PT, P1 ;  /* 0x000000070e007c0c */ /* 0x000fda000bf26110 */
[----:B0-----:R-:W-:Y:S05]  /*4d440*/  @P1 BRA `(.L_x_991) ;  /* 0x0000000400581947 */ /* 0x001fea0003800000 */
[----:B------:R-:W0:Y:S01]  /*4d450*/  S2R R8, SR_CTAID.X ;  /* 0x0000000000087919 */ /* 0x000e220000002500 */
[----:B------:R-:W1:Y:S01]  /*4d460*/  LDC R15, c[0x0][0x65c] ;  /* 0x00019700ff0f7b82 */ /* 0x000e620000000800 */
[----:B------:R-:W-:Y:S01]  /*4d470*/  ULDC UR5, c[0x0][0x150] ;  /* 0x0000540000057ab9 */ /* 0x000fe20000000800 */
[----:B------:R-:W-:Y:S01]  /*4d480*/  ULDC.64 UR6, c[0x0][0x628] ;  /* 0x00018a0000067ab9 */ /* 0x000fe20000000a00 */
[----:B------:R-:W2:Y:S01]  /*4d490*/  S2R R2, SR_CTAID.Y ;  /* 0x0000000000027919 */ /* 0x000ea20000002600 */
[----:B------:R-:W-:Y:S01]  /*4d4a0*/  ISETP.NE.U32.AND P1, PT, RZ, UR6, PT ;  /* 0x00000006ff007c0c */ /* 0x000fe2000bf25070 */
[----:B------:R-:W-:-:S03]  /*4d4b0*/  ULDC UR8, c[0x0][0x630] ;  /* 0x00018c0000087ab9 */ /* 0x000fc60000000800 */
[----:B------:R-:W3:Y:S01]  /*4d4c0*/  LDC R5, c[0x0][0x144] ;  /* 0x00005100ff057b82 */ /* 0x000ee20000000800 */
[----:B------:R-:W-:-:S07]  /*4d4d0*/  ISETP.NE.AND.EX P1, PT, RZ, UR7, PT, P1 ;  /* 0x00000007ff007c0c */ /* 0x000fce000bf25310 */
[----:B------:R-:W4:Y:S01]  /*4d4e0*/  LDC R11, c[0x0][0x148] ;  /* 0x00005200ff0b7b82 */ /* 0x000f220000000800 */
[----:B-1----:R-:W-:Y:S02]  /*4d4f0*/  ISETP.NE.AND P5, PT, R15, 0x1, PT ;  /* 0x000000010f00780c */ /* 0x002fe40003fa5270 */
[----:B0-----:R-:W-:Y:S02]  /*4d500*/  I2FP.F32.U32 R3, R8 ;  /* 0x0000000800037245 */ /* 0x001fe40000201000 */
[----:B--2---:R-:W-:-:S03]  /*4d510*/  I2FP.F32.U32 R4, R2 ;  /* 0x0000000200047245 */ /* 0x004fc60000201000 */
[----:B------:R-:W-:Y:S01]  /*4d520*/  FMUL R3, R3, UR5 ;  /* 0x0000000503037c20 */ /* 0x000fe20008400000 */
[----:B------:R-:W-:Y:S02]  /*4d530*/  ULDC UR5, c[0x0][0x154] ;  /* 0x0000550000057ab9 */ /* 0x000fe40000000800 */
[----:B------:R-:W-:-:S03]  /*4d540*/  FMUL R10, R4, UR5 ;  /* 0x00000005040a7c20 */ /* 0x000fc60008400000 */
[----:B------:R-:W0:Y:S08]  /*4d550*/  F2I.U32.TRUNC.NTZ R3, R3 ;  /* 0x0000000300037305 */ /* 0x000e30000020f000 */
[----:B------:R-:W1:Y:S01]  /*4d560*/  F2I.U32.TRUNC.NTZ R10, R10 ;  /* 0x0000000a000a7305 */ /* 0x000e62000020f000 */
[----:B0-----:R-:W-:Y:S02]  /*4d570*/  IMAD.MOV R4, RZ, RZ, -R3 ;  /* 0x000000ffff047224 */ /* 0x001fe400078e0a03 */
[----:B------:R-:W-:-:S02]  /*4d580*/  IMAD.MOV.U32 R3, RZ, RZ, R14 ;  /* 0x000000ffff037224 */ /* 0x000fc400078e000e */
[----:B---3--:R-:W-:Y:S02]  /*4d590*/  IMAD R8, R5, R4, R8 ;  /* 0x0000000405087224 */ /* 0x008fe400078e0208 */
[----:B-1----:R-:W-:-:S04]  /*4d5a0*/  IMAD.MOV R4, RZ, RZ, -R10 ;  /* 0x000000ffff047224 */ /* 0x002fc800078e0a0a */
[----:B----4-:R-:W-:Y:S01]  /*4d5b0*/  @P5 IMAD R8, R11, R4, R2 ;  /* 0x000000040b085224 */ /* 0x010fe200078e0202 */
[----:B------:R-:W-:Y:S01]  /*4d5c0*/  MOV R2, R12 ;  /* 0x0000000c00027202 */ /* 0x000fe20000000f00 */
[----:B------:R-:W-:Y:S06]  /*4d5d0*/  @!P1 BRA `(.L_x_992) ;  /* 0x0000000000289947 */ /* 0x000fec0003800000 */
[----:B------:R-:W-:Y:S02]  /*4d5e0*/  ULDC UR5, c[0x0][0x634] ;  /* 0x00018d0000057ab9 */ /* 0x000fe40000000800 */
[----:B------:R-:W-:-:S05]  /*4d5f0*/  IADD3 R3, P1, R12, UR5, RZ ;  /* 0x000000050c037c10 */ /* 0x000fca000ff3e0ff */
[----:B------:R-:W-:-:S04]  /*4d600*/  IMAD.X R11, RZ, RZ, R14, P1 ;  /* 0x000000ffff0b7224 */ /* 0x000fc800008e060e */
[----:B------:R-:W-:-:S04]  /*4d610*/  IMAD.WIDE.U32 R4, R11, UR6, RZ ;  /* 0x000000060b047c25 */ /* 0x000fc8000f8e00ff */
[----:B------:R-:W-:-:S04]  /*4d620*/  IMAD.WIDE.U32 R4, P1, R3, UR7, R4 ;  /* 0x0000000703047c25 */ /* 0x000fc8000f820004 */
[----:B------:R-:W-:-:S04]  /*4d630*/  IMAD.WIDE.U32 R2, R3, UR6, RZ ;  /* 0x0000000603027c25 */ /* 0x000fc8000f8e00ff */
[----:B------:R-:W-:Y:S01]  /*4d640*/  IMAD.MOV.U32 R2, RZ, RZ, R5 ;  /* 0x000000ffff027224 */ /* 0x000fe200078e0005 */
[----:B------:R-:W-:Y:S01]  /*4d650*/  IADD3 RZ, P3, R3, R4, RZ ;  /* 0x0000000403ff7210 */ /* 0x000fe20007f7e0ff */
[----:B------:R-:W-:-:S04]  /*4d660*/  IMAD.X R3, RZ, RZ, RZ, P1 ;  /* 0x000000ffff037224 */ /* 0x000fc800008e06ff */
[----:B------:R-:W-:-:S08]  /*4d670*/  IMAD.WIDE.U32.X R2, R11, UR7, R2, P3 ;  /* 0x000000070b027c25 */ /* 0x000fd000098e0402 */
.L_x_992:
[--C-:B------:R-:W-:Y:S01]  /*4d680*/  SHF.R.U64 R10, R2, UR8, R3.reuse ;  /* 0x00000008020a7c19 */ /* 0x100fe20008001203 */
[----:B------:R-:W-:Y:S01]  /*4d690*/  ULDC.64 UR6, c[0x0][0x620] ;  /* 0x0001880000067ab9 */ /* 0x000fe20000000a00 */
[----:B------:R-:W-:Y:S01]  /*4d6a0*/  SHF.R.U32.HI R2, RZ, UR8, R3 ;  /* 0x00000008ff027c19 */ /* 0x000fe20008011603 */
[----:B------:R-:W-:Y:S01]  /*4d6b0*/  IMAD.MOV.U32 R3, RZ, RZ, R14 ;  /* 0x000000ffff037224 */ /* 0x000fe200078e000e */
[----:B------:R-:W-:Y:S01]  /*4d6c0*/  IADD3 R11, P1, RZ, -R10, RZ ;  /* 0x8000000aff0b7210 */ /* 0x000fe20007f3e0ff */
[----:B------:R-:W-:-:S04]  /*4d6d0*/  ULDC UR5, c[0x0][0x618] ;  /* 0x0001860000057ab9 */ /* 0x000fc80000000800 */
[----:B------:R-:W-:-:S04]  /*4d6e0*/  IMAD.X R2, RZ, RZ, ~R2, P1 ;  /* 0x000000ffff027224 */ /* 0x000fc800008e0e02 */
[----:B------:R-:W-:-:S04]  /*4d6f0*/  IMAD R2, R2, UR6, RZ ;  /* 0x0000000602027c24 */ /* 0x000fc8000f8e02ff */
[----:B------:R-:W-:Y:S02]  /*4d700*/  IMAD R5, R11, UR7, R2 ;  /* 0x000000070b057c24 */ /* 0x000fe4000f8e0202 */
[----:B------:R-:W-:-:S04]  /*4d710*/  IMAD.MOV.U32 R2, RZ, RZ, R12 ;  /* 0x000000ffff027224 */ /* 0x000fc800078e000c */
[----:B------:R-:W-:Y:S01]  /*4d720*/  IMAD.WIDE.U32 R2, R11, UR6, R2 ;  /* 0x000000060b027c25 */ /* 0x000fe2000f8e0002 */
[----:B------:R-:W-:Y:S02]  /*4d730*/  ULDC.64 UR6, c[0x0][0x640] ;  /* 0x0001900000067ab9 */ /* 0x000fe40000000a00 */
[----:B------:R-:W-:Y:S02]  /*4d740*/  ISETP.NE.U32.AND P1, PT, RZ, UR6, PT ;  /* 0x00000006ff007c0c */ /* 0x000fe4000bf25070 */
[----:B------:R-:W-:Y:S02]  /*4d750*/  IADD3 R3, R3, R5, RZ ;  /* 0x0000000503037210 */ /* 0x000fe40007ffe0ff */
[----:B------:R-:W-:Y:S02]  /*4d760*/  ISETP.NE.AND.EX P1, PT, RZ, UR7, PT, P1 ;  /* 0x00000007ff007c0c */ /* 0x000fe4000bf25310 */
[--C-:B------:R-:W-:Y:S02]  /*4d770*/  SHF.R.U64 R11, R2, UR5, R3.reuse ;  /* 0x00000005020b7c19 */ /* 0x100fe40008001203 */
[----:B------:R-:W-:Y:S01]  /*4d780*/  SHF.R.U32.HI R2, RZ, UR5, R3 ;  /* 0x00000005ff027c19 */ /* 0x000fe20008011603 */
[----:B------:R-:W-:-:S03]  /*4d790*/  ULDC UR5, c[0x0][0x608] ;  /* 0x0001820000057ab9 */ /* 0x000fc60000000800 */
[--C-:B------:R-:W-:Y:S02]  /*4d7a0*/  SHF.R.U64 R12, R11, UR5, R2.reuse ;  /* 0x000000050b0c7c19 */ /* 0x100fe40008001202 */
[----:B------:R-:W-:Y:S01]  /*4d7b0*/  SHF.R.U32.HI R3, RZ, UR5, R2 ;  /* 0x00000005ff037c19 */ /* 0x000fe20008011602 */
[----:B------:R-:W-:-:S03]  /*4d7c0*/  ULDC UR5, c[0x0][0x658] ;  /* 0x0001960000057ab9 */ /* 0x000fc60000000800 */
[--C-:B------:R-:W-:Y:S02]  /*4d7d0*/  SHF.R.U64 R13, R12, UR5, R3.reuse ;  /* 0x000000050c0d7c19 */ /* 0x100fe40008001203 */
[----:B------:R-:W-:-:S03]  /*4d7e0*/  SHF.R.U32.HI R14, RZ, UR5, R3 ;  /* 0x00000005ff0e7c19 */ /* 0x000fc60008011603 */
[----:B------:R-:W-:Y:S02]  /*4d7f0*/  IMAD.MOV.U32 R2, RZ, RZ, R13 ;  /* 0x000000ffff027224 */ /* 0x000fe400078e000d */
[----:B------:R-:W-:Y:S01]  /*4d800*/  IMAD.MOV.U32 R3, RZ, RZ, R14 ;  /* 0x000000ffff037224 */ /* 0x000fe200078e000e */
        /* <DEDUP_REMOVED lines=11> */
.L_x_993:
[----:B------:R-:W-:Y:S01]  /*4d8c0*/  ULDC UR5, c[0x0][0x648] ;  /* 0x0001920000057ab9 */ /* 0x000fe20000000800 */
[----:B------:R-:W-:Y:S01]  /*4d8d0*/  LOP3.LUT R12, R12, UR17, RZ, 0xc0, !PT ;  /* 0x000000110c0c7c12 */ /* 0x000fe2000f8ec0ff */
[----:B------:R-:W-:Y:S01]  /*4d8e0*/  IMAD.MOV.U32 R4, RZ, RZ, 0x1 ;  /* 0x00000001ff047424 */ /* 0x000fe200078e00ff */
[----:B------:R-:W-:Y:S01]  /*4d8f0*/  SHF.R.U64 R3, R2, UR5, R3 ;  /* 0x0000000502037c19 */ /* 0x000fe20008001203 */
[----:B------:R-:W-:-:S04]  /*4d900*/  ULDC UR5, c[0x0][0x638] ;  /* 0x00018e0000057ab9 */ /* 0x000fc80000000800 */
[----:B------:R-:W-:Y:S02]  /*4d910*/  IMAD.MOV R2, RZ, RZ, -R3 ;  /* 0x000000ffff027224 */ /* 0x000fe400078e0a03 */
[----:B------:R-:W-:Y:S02]  /*4d920*/  IMAD R5, R3, UR18, R12 ;  /* 0x0000001203057c24 */ /* 0x000fe4000f8e020c */
[----:B------:R-:W-:Y:S01]  /*4d930*/  IMAD R13, R2, UR5, R13 ;  /* 0x00000005020d7c24 */ /* 0x000fe2000f8e020d */
[----:B------:R-:W-:Y:S01]  /*4d940*/  ULDC UR5, c[0x0][0x610] ;  /* 0x0001840000057ab9 */ /* 0x000fe20000000800 */
[----:B------:R-:W-:Y:S01]  /*4d950*/  LOP3.LUT R2, R11, UR4, RZ, 0xc0, !PT ;  /* 0x000000040b027c12 */ /* 0x000fe2000f8ec0ff */
[----:B------:R-:W-:Y:S01]  /*4d960*/  IMAD R8, R5, UR5, R8 ;  /* 0x0000000505087c24 */ /* 0x000fe2000f8e0208 */
[----:B------:R-:W-:-:S03]  /*4d970*/  ULDC UR5, c[0x0][0x600] ;  /* 0x0001800000057ab9 */ /* 0x000fc60000000800 */
[----:B------:R-:W-:-:S05]  /*4d980*/  IMAD R13, R13, UR5, R2 ;  /* 0x000000050d0d7c24 */ /* 0x000fca000f8e0202 */
[----:B------:R-:W-:Y:S02]  /*4d990*/  SEL R3, R13, R8, !P5 ;  /* 0x000000080d037207 */ /* 0x000fe40006800000 */
[----:B------:R-:W-:-:S07]  /*4d9a0*/  SEL R2, R8, R13, !P5 ;  /* 0x0000000d08027207 */ /* 0x000fce0006800000 */
.L_x_991:
[----:B------:R-:W-:Y:S05]  /*4d9b0*/  BSYNC B1 ;  /* 0x0000000000017941 */ /* 0x000fea0003800000 */
.L_x_990:
[----:B------:R-:W-:-:S13]  /*4d9c0*/  LOP3.LUT P1, RZ, R4, 0xff, RZ, 0xc0, !PT ;  /* 0x000000ff04ff7812 */ /* 0x000fda000782c0ff */
[----:B------:R-:W-:Y:S05]  /*4d9d0*/  @P1 BRA `(.L_x_994) ;  /* 0xfffffff400281947 */ /* 0x000fea000383ffff */
[----:B------:R-:W-:Y:S05]  /*4d9e0*/  BSYNC B0 ;  /* 0x0000000000007941 */ /* 0x000fea0003800000 */
.L_x_982:
[----:B------:R-:W-:-:S03]  /*4d9f0*/  UMOV UR5, 0xffffffff ;  /* 0xffffffff00057882 */ /* 0x000fc60000000000 */
[----:B------:R-:W-:Y:S05]  /*4da00*/  BRA.DIV UR5, `(.L_x_995) ;  /* 0x0000000205dc7947 */ /* 0x000fea000b800000 */
[----:B------:R-:W-:-:S13]  /*4da10*/  ELECT P6, URZ, PT ;  /* 0x00000000003f782f */ /* 0x000fda00038c0000 */
.L_x_1007:
[----:B------:R-:W-:Y:S04]  /*4da20*/  BSSY B0, `(.L_x_996) ;  /* 0x000001c000007945 */ /* 0x000fe80003800000 */
[----:B------:R-:W-:Y:S05]  /*4da30*/  @!P6 BRA `(.L_x_997) ;  /* 0x000000000068e947 */ /* 0x000fea0003800000 */
[----:B------:R-:W2:Y:S02]  /*4da40*/  LDL R0, [R1+0x458] ;  /* 0x0004580001007983 */ /* 0x000ea40000100800 */
[----:B--2---:R-:W-:-:S13]  /*4da50*/  R2UR UR5, R0 ;  /* 0x00000000000572ca */ /* 0x004fda00000e0000 */
[----:B------:R-:W-:-:S04]  /*4da60*/  ULOP3.LUT UR5, UR5, 0x2, URZ, 0xfc, !UPT ;  /* 0x0000000205057892 */ /* 0x000fc8000f8efc3f */
[----:B------:R-:W-:-:S06]  /*4da70*/  UISETP.NE.AND UP0, UPT, UR5, 0x3, UPT ;  /* 0x000000030500788c */ /* 0x000fcc000bf05270 */
[----:B------:R-:W-:-:S13]  /*4da80*/  PLOP3.LUT P0, PT, PT, PT, UP0, 0x80, 0x0 ;  /* 0x000000000000781c */ /* 0x000fda0003f0f008 */
[----:B------:R-:W-:Y:S05]  /*4da90*/  @!P0 BRA `(.L_x_998) ;  /* 0x0000000000048947 */ /* 0x000fea0003800000 */
[----:B------:R-:W-:Y:S01]  /*4daa0*/  BPT.TRAP 0x1 ;  /* 0x000000040000795c */ /* 0x000fe20000300000 */
.L_x_998:
[----:B------:R-:W0:Y:S01]  /*4dab0*/  S2R R3, SR_CgaCtaId ;  /* 0x0000000000037919 */ /* 0x000e220000008800 */
[----:B------:R-:W-:-:S04]  /*4dac0*/  MOV R0, 0x400 ;  /* 0x0000040000007802 */ /* 0x000fc80000000f00 */
[----:B0-----:R-:W-:Y:S02]  /*4dad0*/  LEA R3, R3, R0, 0x18 ;  /* 0x0000000003037211 */ /* 0x001fe400078ec0ff */
[----:B------:R-:W-:Y:S02]  /*4dae0*/  SHF.L.U32 R0, R7, 0x1f, RZ ;  /* 0x0000001f07007819 */ /* 0x000fe400000006ff */
[----:B------:R-:W-:-:S05]  /*4daf0*/  IADD3 R3, R3, 0x10, RZ ;  /* 0x0000001003037810 */ /* 0x000fca0007ffe0ff */
[----:B------:R-:W-:-:S04]  /*4db00*/  IMAD R5, R6, 0x8, R3 ;  /* 0x0000000806057824 */ /* 0x000fc800078e0203 */
[----:B------:R-:W0:Y:S02]  /*4db10*/  SYNCS.PHASECHK.TRANS64.TRYWAIT P0, [R5+URZ], R0 ;  /* 0x00000000050075a7 */ /* 0x000e24000800017f */
[----:B0-----:R-:W-:Y:S05]  /*4db20*/  @!P0 BRA `(.L_x_999) ;  /* 0x0000000000b48947 */ /* 0x001fea0003800000 */
.L_x_1008:
[----:B------:R-:W-:-:S05]  /*4db30*/  VIADD R6, R6, 0x1 ;  /* 0x0000000106067836 */ /* 0x000fca0000000000 */
[----:B------:R-:W-:-:S04]  /*4db40*/  ISETP.NE.AND P0, PT, R6, 0x2, PT ;  /* 0x000000020600780c */ /* 0x000fc80003f05270 */
[----:B0-----:R-:W-:Y:S02]  /*4db50*/  SEL R0, RZ, 0x1, P0 ;  /* 0x00000001ff007807 */ /* 0x001fe40000000000 */
[----:B------:R-:W-:Y:S02]  /*4db60*/  SEL R6, R6, RZ, P0 ;  /* 0x000000ff06067207 */ /* 0x000fe40000000000 */
[----:B------:R-:W-:-:S03]  /*4db70*/  LOP3.LUT R0, R7, R0, RZ, 0x3c, !PT ;  /* 0x0000000007007212 */ /* 0x000fc600078e3cff */
[----:B------:R-:W-:Y:S01]  /*4db80*/  IMAD R3, R6, 0x8, R3 ;  /* 0x0000000806037824 */ /* 0x000fe200078e0203 */
[----:B------:R-:W-:-:S07]  /*4db90*/  SHF.L.U32 R0, R0, 0x1f, RZ ;  /* 0x0000001f00007819 */ /* 0x000fce00000006ff */
.L_x_1000:
[----:B0-----:R0:W1:Y:S02]  /*4dba0*/  SYNCS.PHASECHK.TRANS64.TRYWAIT P0, [R3+URZ], R0 ;  /* 0x00000000030075a7 */ /* 0x001064000800017f */
[----:B-1----:R-:W-:Y:S05]  /*4dbb0*/  @!P0 NANOSLEEP.SYNCS 0x989680 ;  /* 0x009896800000895d */ /* 0x002fea0003900000 */
[----:B------:R-:W1:Y:S02]  /*4dbc0*/  @!P0 SYNCS.PHASECHK.TRANS64 P0, [R3+URZ], R0 ;  /* 0x00000000030085a7 */ /* 0x000e64000800007f */
[----:B-1----:R-:W-:Y:S05]  /*4dbd0*/  @!P0 BRA `(.L_x_1000) ;  /* 0xfffffffc00f08947 */ /* 0x002fea000383ffff */
.L_x_997:
[----:B------:R-:W-:Y:S05]  /*4dbe0*/  BSYNC B0 ;  /* 0x0000000000007941 */ /* 0x000fea0003800000 */
.L_x_996:
[----:B------:R-:W-:Y:S05]  /*4dbf0*/  EXIT ;  /* 0x000000000000794d */ /* 0x000fea0003800000 */
.L_x_17:
[----:B-1----:R1:W2:Y:S02]  /*4dc00*/  SYNCS.PHASECHK.TRANS64.TRYWAIT P1, [R3+URZ], R0 ;  /* 0x00000000030075a7 */ /* 0x0022a4000802017f */
[----:B--2---:R-:W-:Y:S05]  /*4dc10*/  @!P1 NANOSLEEP.SYNCS 0x989680 ;  /* 0x009896800000995d */ /* 0x004fea0003900000 */
[----:B------:R-:W2:Y:S02]  /*4dc20*/  @!P1 SYNCS.PHASECHK.TRANS64 P1, [R3+URZ], R0 ;  /* 0x00000000030095a7 */ /* 0x000ea4000802007f */
[----:B--2---:R-:W-:Y:S05]  /*4dc30*/  @!P1 BRA `(.L_x_17) ;  /* 0xfffffffc00f09947 */ /* 0x004fea000383ffff */
[----:B------:R-:W-:Y:S05]  /*4dc40*/  BRA `(.L_x_16) ;  /* 0xfffffb3800087947 */ /* 0x000fea000383ffff */
.L_x_22:
[----:B--2---:R-:W-:-:S04]  /*4dc50*/  IMAD.U32 R6, RZ, RZ, UR4 ;  /* 0x00000004ff067e24 */ /* 0x004fc8000f8e00ff */
[----:B------:R2:W3:Y:S03]  /*4dc60*/  SYNCS.PHASECHK.TRANS64.TRYWAIT P1, [R6+URZ], R4 ;  /* 0x00000004060075a7 */ /* 0x0004e6000802017f */
[----:B---3--:R-:W-:Y:S05]  /*4dc70*/  @!P1 NANOSLEEP.SYNCS 0x989680 ;  /* 0x009896800000995d */ /* 0x008fea0003900000 */
[----:B------:R-:W3:Y:S02]  /*4dc80*/  @!P1 SYNCS.PHASECHK.TRANS64 P1, [R6+URZ], R4 ;  /* 0x00000004060095a7 */ /* 0x000ee4000802007f */
[----:B---3--:R-:W-:Y:S05]  /*4dc90*/  @!P1 BRA `(.L_x_22) ;  /* 0xfffffffc00ec9947 */ /* 0x008fea000383ffff */
[----:B------:R-:W-:Y:S05]  /*4dca0*/  BRA `(.L_x_21) ;  /* 0xfffffc1800207947 */ /* 0x000fea000383ffff */
.L_x_983:
[----:B------:R-:W-:Y:S01]  /*4dcb0*/  BSSY B1, `(.L_x_1001) ;  /* 0x0000006000017945 */ /* 0x000fe20003800000 */
[----:B------:R-:W-:-:S07]  /*4dcc0*/  IMAD.MOV.U32 R15, RZ, RZ, -0x1 ;  /* 0xffffffffff0f7424 */ /* 0x000fce00078e00ff */
[----:B------:R-:W-:Y:S05]  /*4dcd0*/  WARPSYNC.COLLECTIVE R15, `(.L_x_1002) ;  /* 0x000000000f0c7348 */ /* 0x000fea0003c00000 */
[----:B------:R-:W-:Y:S02]  /*4dce0*/  ELECT P6, UR62, PT ;  /* 0x00000000003e782f */ /* 0x000fe400038c0000 */
[----:B------:R-:W-:Y:S01]  /*4dcf0*/  MOV R14, UR62 ;  /* 0x0000003e000e7c02 */ /* 0x000fe20008000f00 */
[----:B------:R-:W-:Y:S10]  /*4dd00*/  ENDCOLLECTIVE ;  /* 0x000000000000791b */ /* 0x000ff40003800000 */
.L_x_1002:
[----:B------:R-:W-:Y:S05]  /*4dd10*/  BSYNC B1 ;  /* 0x0000000000017941 */ /* 0x000fea0003800000 */
.L_x_1001:
[----:B------:R-:W-:Y:S05]  /*4dd20*/  BRA `(.L_x_1003) ;  /* 0xfffffff000607947 */ /* 0x000fea000383ffff */
.L_x_986:
[----:B0-----:R0:W1:Y:S02]  /*4dd30*/  SYNCS.PHASECHK.TRANS64.TRYWAIT P1, [R11+URZ+0x10], R12 ;  /* 0x0000100c0b0075a7 */ /* 0x001064000802017f */
[----:B-1----:R-:W-:Y:S05]  /*4dd40*/  @!P1 NANOSLEEP.SYNCS 0x989680 ;  /* 0x009896800000995d */ /* 0x002fea0003900000 */
[----:B------:R-:W1:Y:S02]  /*4dd50*/  @!P1 SYNCS.PHASECHK.TRANS64 P1, [R11+URZ+0x10], R12 ;  /* 0x0000100c0b0095a7 */ /* 0x000e64000802007f */
[----:B-1----:R-:W-:Y:S05]  /*4dd60*/  @!P1 BRA `(.L_x_986) ;  /* 0xfffffffc00f09947 */ /* 0x002fea000383ffff */
[----:B------:R-:W-:Y:S05]  /*4dd70*/  BRA `(.L_x_1004) ;  /* 0xfffffff000947947 */ /* 0x000fea000383ffff */
.L_x_995:
[----:B------:R-:W-:Y:S01]  /*4dd80*/  BSSY B0, `(.L_x_1005) ;  /* 0x0000006000007945 */ /* 0x000fe20003800000 */
[----:B------:R-:W-:-:S07]  /*4dd90*/  IMAD.MOV.U32 R15, RZ, RZ, -0x1 ;  /* 0xffffffffff0f7424 */ /* 0x000fce00078e00ff */
[----:B------:R-:W-:Y:S05]  /*4dda0*/  WARPSYNC.COLLECTIVE R15, `(.L_x_1006) ;  /* 0x000000000f0c7348 */ /* 0x000fea0003c00000 */
[----:B------:R-:W-:Y:S02]  /*4ddb0*/  ELECT P6, UR62, PT ;  /* 0x00000000003e782f */ /* 0x000fe400038c0000 */
[----:B------:R-:W-:Y:S01]  /*4ddc0*/  MOV R14, UR62 ;  /* 0x0000003e000e7c02 */ /* 0x000fe20008000f00 */
[----:B------:R-:W-:Y:S10]  /*4ddd0*/  ENDCOLLECTIVE ;  /* 0x000000000000791b */ /* 0x000ff40003800000 */
.L_x_1006:
[----:B------:R-:W-:Y:S05]  /*4dde0*/  BSYNC B0 ;  /* 0x0000000000007941 */ /* 0x000fea0003800000 */
.L_x_1005:
[----:B------:R-:W-:Y:S05]  /*4ddf0*/  BRA `(.L_x_1007) ;  /* 0xfffffffc00087947 */ /* 0x000fea000383ffff */
.L_x_999:
[----:B0-----:R0:W1:Y:S02]  /*4de00*/  SYNCS.PHASECHK.TRANS64.TRYWAIT P0, [R5+URZ], R0 ;  /* 0x00000000050075a7 */ /* 0x001064000800017f */
[----:B-1----:R-:W-:Y:S05]  /*4de10*/  @!P0 NANOSLEEP.SYNCS 0x989680 ;  /* 0x009896800000895d */ /* 0x002fea0003900000 */
[----:B------:R-:W1:Y:S02]  /*4de20*/  @!P0 SYNCS.PHASECHK.TRANS64 P0, [R5+URZ], R0 ;  /* 0x00000000050085a7 */ /* 0x000e64000800007f */
[----:B-1----:R-:W-:Y:S05]  /*4de30*/  @!P0 BRA `(.L_x_999) ;  /* 0xfffffffc00f08947 */ /* 0x002fea000383ffff */
[----:B------:R-:W-:Y:S05]  /*4de40*/  BRA `(.L_x_1008) ;  /* 0xfffffffc00387947 */ /* 0x000fea000383ffff */
.L_x_1009:
[----:B------:R-:W-:-:S00]  /*4de50*/  BRA `(.L_x_1009) ;  /* 0xfffffffc00fc7947 */ /* 0x000fc0000383ffff */
[----:B------:R-:W-:-:S00]  /*4de60*/  NOP ;  /* 0x0000000000007918 */ /* 0x000fc00000000000 */
        /* <DEDUP_REMOVED lines=9> */
.L_x_1010:


//--------------------- .nv.global.init           --------------------------
	.section	.nv.global.init,"aw",@progbits
.nv.global.init:
	.type		$str$22,@object
	.size		$str$22,($str$23 - $str$22)
$str$22:
        /*0000*/ 	.byte	0x6b, 0x5f, 0x74, 0x69, 0x6c, 0x65, 0x5f, 0x63, 0x6f, 0x75, 0x6e, 0x74, 0x20, 0x3e, 0x3d, 0x20
        /*0010*/ 	.byte	0x31, 0x00
	.type		$str$23,@object
	.size		$str$23,(__unnamed_1 - $str$23)
$str$23:
        /*0012*/ 	.byte	0x2f, 0x74, 0x6d, 0x70, 0x2f, 0x63, 0x75, 0x74, 0x6c, 0x61, 0x73, 0x73, 0x5f, 0x73, 0x77, 0x65
        /*0022*/ 	.byte	0x65, 0x70, 0x5f, 0x73, 0x72, 0x63, 0x2f, 0x69, 0x6e, 0x63, 0x6c, 0x75, 0x64, 0x65, 0x2f, 0x63
        /*0032*/ 	.byte	0x75, 0x74, 0x6c, 0x61, 0x73, 0x73, 0x2f, 0x67, 0x65, 0x6d, 0x6d, 0x2f, 0x63, 0x6f, 0x6c, 0x6c
        /*0042*/ 	.byte	0x65, 0x63, 0x74, 0x69, 0x76, 0x65, 0x2f, 0x73, 0x6d, 0x39, 0x30, 0x5f, 0x6d, 0x6d, 0x61, 0x5f
        /*0052*/ 	.byte	0x74, 0x6d, 0x61, 0x5f, 0x67, 0x6d, 0x6d, 0x61, 0x5f, 0x73, 0x73, 0x5f, 0x77, 0x61, 0x72, 0x70
        /*0062*/ 	.byte	0x73, 0x70, 0x65, 0x63, 0x69, 0x61, 0x6c, 0x69, 0x7a, 0x65, 0x64, 0x2e, 0x68, 0x70, 0x70, 0x00
	.type		__unnamed_1,@object
	.size		__unnamed_1,(.L_0 - __unnamed_1)
__unnamed_1:
        /* <DEDUP_REMOVED lines=181> */
.L_0:


//--------------------- .nv.shared._ZN7cutlass13device_kernelINS_4gemm6kernel13GemmUniversalIN4cute5tupleIJiiiiEEENS1_10collective13CollectiveMmaINS1_34MainloopSm90TmaGmmaWarpSpecializedILi2ENS5_IJNS4_1CILi1EEESB_SB_EEENS1_35KernelTmaWarpSpecializedCooperativeEEENS5_IJNSA_ILi512EEENSA_ILi240EEENSA_ILi64EEEEEENS_6half_tENS5_IJlSB_lEEESJ_SK_NS4_8TiledMMAINS4_8MMA_AtomIJNS4_4SM904GMMA25MMA_64x16x16_F32F16F16_SSILNSO_5MajorE0ELSQ_0ELNSO_7ScaleInE1ELSR_1EEEEEENS4_6LayoutINS5_IJNSA_ILi2EEESB_SB_EEENS5_IJSB_NSA_ILi0EEESX_EEEEENS5_IJNS4_10UnderscoreES10_S10_EEEEENS4_13SM90_TMA_LOADENS4_14ComposedLayoutINS4_7SwizzleILi3ELi4ELi3EEENS4_18smem_ptr_flag_bitsILi16EEENSU_INS5_IJNSA_ILi8EEESH_EEENS5_IJSH_SB_EEEEEEEvNS4_8identityES13_S1D_vS1E_EENS_8epilogue10collective6detail29Sm90TmaWarpSpecializedAdapterINS1H_15DefaultEpilogueISJ_SK_SK_NS1G_6thread17LinearCombinationISJ_Li1EffLNS1L_9ScaleType4KindE0ELNS_15FloatRoundStyleE2ESJ_EENS1_15EpilogueDefaultEEEEEvvEEEEvNT_6ParamsE --------------------------
	.section	.nv.shared._ZN7cutlass13device_kernelINS_4gemm6kernel13GemmUniversalIN4cute5tupleIJiiiiEEENS1_10collective13CollectiveMmaINS1_34MainloopSm90TmaGmmaWarpSpecializedILi2ENS5_IJNS4_1CILi1EEESB_SB_EEENS1_35KernelTmaWarpSpecializedCooperativeEEENS5_IJNSA_ILi512EEENSA_ILi240EEENSA_ILi64EEEEEENS_6half_tENS5_IJlSB_lEEESJ_SK_NS4_8TiledMMAINS4_8MMA_AtomIJNS4_4SM904GMMA25MMA_64x16x16_F32F16F16_SSILNSO_5MajorE0ELSQ_0ELNSO_7ScaleInE1ELSR_1EEEEEENS4_6LayoutINS5_IJNSA_ILi2EEESB_SB_EEENS5_IJSB_NSA_ILi0EEESX_EEEEENS5_IJNS4_10UnderscoreES10_S10_EEEEENS4_13SM90_TMA_LOADENS4_14ComposedLayoutINS4_7SwizzleILi3ELi4ELi3EEENS4_18smem_ptr_flag_bitsILi16EEENSU_INS5_IJNSA_ILi8EEESH_EEENS5_IJSH_SB_EEEEEEEvNS4_8identityES13_S1D_vS1E_EENS_8epilogue10collective6detail29Sm90TmaWarpSpecializedAdapterINS1H_15DefaultEpilogueISJ_SK_SK_NS1G_6thread17LinearCombinationISJ_Li1EffLNS1L_9ScaleType4KindE0ELNS_15FloatRoundStyleE2ESJ_EENS1_15EpilogueDefaultEEEEEvvEEEEvNT_6ParamsE,"aw",@nobits
	.sectionflags	@""
	.align	16
	.zero		1024


//--------------------- .nv.shared.reserved.0     --------------------------
	.section	.nv.shared.reserved.0,"aw",@nobits
	.weak		__nv_reservedSMEM_offset_0_alias
	.size		__nv_reservedSMEM_offset_0_alias, 0, 0
	.other		__nv_reservedSMEM_offset_0_alias,@"STO_CUDA_RESERVED_SHARED STV_DEFAULT"
__nv_reservedSMEM_offset_0_alias:
	.zero		0


//--------------------- .nv.global                --------------------------
	.section	.nv.global,"aw",@nobits
.nv.global:
	.type		_ZN40_INTERNAL_2852cd43_4_k_cu_10f0dfd4_121864cute1_E,@object
	.size		_ZN40_INTERNAL_2852cd43_4_k_cu_10f0dfd4_121864cute1_E,(_ZN40_INTERNAL_2852cd43_4_k_cu_10f0dfd4_121864cuda3std3__45__cpo6cbeginE - _ZN40_INTERNAL_2852cd43_4_k_cu_10f0dfd4_121864cute1_E)
_ZN40_INTERNAL_2852cd43_4_k_cu_10f0dfd4_121864cute1_E:
	.zero		1
	.type		_ZN40_INTERNAL_2852cd43_4_k_cu_10f0dfd4_121864cuda3std3__45__cpo6cbeginE,@object
	.size		_ZN40_INTERNAL_2852cd43_4_k_cu_10f0dfd4_121864cuda3std3__45__cpo6cbeginE,(_ZN40_INTERNAL_2852cd43_4_k_cu_10f0dfd4_121864cuda3std3__48in_placeE - _ZN40_INTERNAL_2852cd43_4_k_cu_10f0dfd4_121864cuda3std3__45__cpo6cbeginE)
_ZN40_INTERNAL_2852cd43_4_k_cu_10f0dfd4_121864cuda3std3__45__cpo6cbeginE:
	.zero		1
	.type		_ZN40_INTERNAL_2852cd43_4_k_cu_10f0dfd4_121864cuda3std3__48in_placeE,@object
	.size		_ZN40_INTERNAL_2852cd43_4_k_cu_10f0dfd4_121864cuda3std3__48in_placeE,(_ZN40_INTERNAL_2852cd43_4_k_cu_10f0dfd4_121864cuda3std6ranges3__45__cpo9iter_moveE - _ZN40_INTERNAL_2852cd43_4_k_cu_10f0dfd4_121864cuda3std3__48in_placeE)
_ZN40_INTERNAL_2852cd43_4_k_cu_10f0dfd4_121864cuda3std3__48in_placeE:
	.zero		1
	.type		_ZN40_INTERNAL_2852cd43_4_k_cu_10f0dfd4_121864cuda3std6ranges3__45__cpo9iter_moveE,@object
	.size		_ZN40_INTERNAL_2852cd43_4_k_cu_10f0dfd4_121864cuda3std6ranges3__45__cpo9iter_moveE,(_ZN40_INTERNAL_2852cd43_4_k_cu_10f0dfd4_121864cuda3std3__45__cpo5beginE - _ZN40_INTERNAL_2852cd43_4_k_cu_10f0dfd4_121864cuda3std6ranges3__45__cpo9iter_moveE)
_ZN40_INTERNAL_2852cd43_4_k_cu_10f0dfd4_121864cuda3std6ranges3__45__cpo9iter_moveE:
	.zero		1
	.type		_ZN40_INTERNAL_2852cd43_4_k_cu_10f0dfd4_121864cuda3std3__45__cpo5beginE,@object
	.size		_ZN40_INTERNAL_2852cd43_4_k_cu_10f0dfd4_121864cuda3std3__45__cpo5beginE,(_ZN40_INTERNAL_2852cd43_4_k_cu_10f0dfd4_121864cuda3std3__442_GLOBAL__N__2852cd43_4_k_cu_10f0dfd4_121866ignoreE - _ZN40_INTERNAL_2852cd43_4_k_cu_10f0dfd4_121864cuda3std3__45__cpo5beginE)
_ZN40_INTERNAL_2852cd43_4_k_cu_10f0dfd4_121864cuda3std3__45__cpo5beginE:
	.zero		1
	.type		_ZN40_INTERNAL_2852cd43_4_k_cu_10f0dfd4_121864cuda3std3__442_GLOBAL__N__2852cd43_4_k_cu_10f0dfd4_121866ignoreE,@object
	.size		_ZN40_INTERNAL_2852cd43_4_k_cu_10f0dfd4_121864cuda3std3__442_GLOBAL__N__2852cd43_4_k_cu_10f0dfd4_121866ignoreE,(_ZN40_INTERNAL_2852cd43_4_k_cu_10f0dfd4_121864cute7productE - _ZN40_INTERNAL_2852cd43_4_k_cu_10f0dfd4_121864cuda3std3__442_GLOBAL__N__2852cd43_4_k_cu_10f0dfd4_121866ignoreE)
_ZN40_INTERNAL_2852cd43_4_k_cu_10f0dfd4_121864cuda3std3__442_GLOBAL__N__2852cd43_4_k_cu_10f0dfd4_121866ignoreE:
	.zero		1
	.type		_ZN40_INTERNAL_2852cd43_4_k_cu_10f0dfd4_121864cute7productE,@object
	.size		_ZN40_INTERNAL_2852cd43_4_k_cu_10f0dfd4_121864cute7productE,(_ZN40_INTERNAL_2852cd43_4_k_cu_10f0dfd4_121864cuda3std3__45__cpo3endE - _ZN40_INTERNAL_2852cd43_4_k_cu_10f0dfd4_121864cute7productE)
_ZN40_INTERNAL_2852cd43_4_k_cu_10f0dfd4_121864cute7productE:
	.zero		1
	.type		_ZN40_INTERNAL_2852cd43_4_k_cu_10f0dfd4_121864cuda3std3__45__cpo3endE,@object
	.size		_ZN40_INTERNAL_2852cd43_4_k_cu_10f0dfd4_121864cuda3std3__45__cpo3endE,(_ZN40_INTERNAL_2852cd43_4_k_cu_10f0dfd4_121864cuda3std3__419piecewise_constructE - _ZN40_INTERNAL_2852cd43_4_k_cu_10f0dfd4_121864cuda3std3__45__cpo3endE)
_ZN40_INTERNAL_2852cd43_4_k_cu_10f0dfd4_121864cuda3std3__45__cpo3endE:
	.zero		1
	.type		_ZN40_INTERNAL_2852cd43_4_k_cu_10f0dfd4_121864cuda3std3__419piecewise_constructE,@object
	.size		_ZN40_INTERNAL_2852cd43_4_k_cu_10f0dfd4_121864cuda3std3__419piecewise_constructE,(_ZN40_INTERNAL_2852cd43_4_k_cu_10f0dfd4_121864cuda3std3__45__cpo4cendE - _ZN40_INTERNAL_2852cd43_4_k_cu_10f0dfd4_121864cuda3std3__419piecewise_constructE)
_ZN40_INTERNAL_2852cd43_4_k_cu_10f0dfd4_121864cuda3std3__419piecewise_constructE:
	.zero		1
	.type		_ZN40_INTERNAL_2852cd43_4_k_cu_10f0dfd4_121864cuda3std3__45__cpo4cendE,@object
	.size		_ZN40_INTERNAL_2852cd43_4_k_cu_10f0dfd4_121864cuda3std3__45__cpo4cendE,(_ZN40_INTERNAL_2852cd43_4_k_cu_10f0dfd4_121864cuda3std6ranges3__45__cpo4swapE - _ZN40_INTERNAL_2852cd43_4_k_cu_10f0dfd4_121864cuda3std3__45__cpo4cendE)
_ZN40_INTERNAL_2852cd43_4_k_cu_10f0dfd4_121864cuda3std3__45__cpo4cendE:
	.zero		1
	.type		_ZN40_INTERNAL_2852cd43_4_k_cu_10f0dfd4_121864cuda3std6ranges3__45__cpo4swapE,@object
	.size		_ZN40_INTERNAL_2852cd43_4_k_cu_10f0dfd4_121864cuda3std6ranges3__45__cpo4swapE,(.L_8 - _ZN40_INTERNAL_2852cd43_4_k_cu_10f0dfd4_121864cuda3std6ranges3__45__cpo4swapE)
_ZN40_INTERNAL_2852cd43_4_k_cu_10f0dfd4_121864cuda3std6ranges3__45__cpo4swapE:
	.zero		1
.L_8:


//--------------------- .nv.constant0._ZN7cutlass13device_kernelINS_4gemm6kernel13GemmUniversalIN4cute5tupleIJiiiiEEENS1_10collective13CollectiveMmaINS1_34MainloopSm90TmaGmmaWarpSpecializedILi2ENS5_IJNS4_1CILi1EEESB_SB_EEENS1_35KernelTmaWarpSpecializedCooperativeEEENS5_IJNSA_ILi512EEENSA_ILi240EEENSA_ILi64EEEEEENS_6half_tENS5_IJlSB_lEEESJ_SK_NS4_8TiledMMAINS4_8MMA_AtomIJNS4_4SM904GMMA25MMA_64x16x16_F32F16F16_SSILNSO_5MajorE0ELSQ_0ELNSO_7ScaleInE1ELSR_1EEEEEENS4_6LayoutINS5_IJNSA_ILi2EEESB_SB_EEENS5_IJSB_NSA_ILi0EEESX_EEEEENS5_IJNS4_10UnderscoreES10_S10_EEEEENS4_13SM90_TMA_LOADENS4_14ComposedLayoutINS4_7SwizzleILi3ELi4ELi3EEENS4_18smem_ptr_flag_bitsILi16EEENSU_INS5_IJNSA_ILi8EEESH_EEENS5_IJSH_SB_EEEEEEEvNS4_8identityES13_S1D_vS1E_EENS_8epilogue10collective6detail29Sm90TmaWarpSpecializedAdapterINS1H_15DefaultEpilogueISJ_SK_SK_NS1G_6thread17LinearCombinationISJ_Li1EffLNS1L_9ScaleType4KindE0ELNS_15FloatRoundStyleE2ESJ_EENS1_15EpilogueDefaultEEEEEvvEEEEvNT_6ParamsE --------------------------
	.section	.nv.constant0._ZN7cutlass13device_kernelINS_4gemm6kernel13GemmUniversalIN4cute5tupleIJiiiiEEENS1_10collective13CollectiveMmaINS1_34MainloopSm90TmaGmmaWarpSpecializedILi2ENS5_IJNS4_1CILi1EEESB_SB_EEENS1_35KernelTmaWarpSpecializedCooperativeEEENS5_IJNSA_ILi512EEENSA_ILi240EEENSA_ILi64EEEEEENS_6half_tENS5_IJlSB_lEEESJ_SK_NS4_8TiledMMAINS4_8MMA_AtomIJNS4_4SM904GMMA25MMA_64x16x16_F32F16F16_SSILNSO_5MajorE0ELSQ_0ELNSO_7ScaleInE1ELSR_1EEEEEENS4_6LayoutINS5_IJNSA_ILi2EEESB_SB_EEENS5_IJSB_NSA_ILi0EEESX_EEEEENS5_IJNS4_10UnderscoreES10_S10_EEEEENS4_13SM90_TMA_LOADENS4_14ComposedLayoutINS4_7SwizzleILi3ELi4ELi3EEENS4_18smem_ptr_flag_bitsILi16EEENSU_INS5_IJNSA_ILi8EEESH_EEENS5_IJSH_SB_EEEEEEEvNS4_8identityES13_S1D_vS1E_EENS_8epilogue10collective6detail29Sm90TmaWarpSpecializedAdapterINS1H_15DefaultEpilogueISJ_SK_SK_NS1G_6thread17LinearCombinationISJ_Li1EffLNS1L_9ScaleType4KindE0ELNS_15FloatRoundStyleE2ESJ_EENS1_15EpilogueDefaultEEEEEvvEEEEvNT_6ParamsE,"a",@progbits
	.sectionflags	@""
	.align	4
.nv.constant0._ZN7cutlass13device_kernelINS_4gemm6kernel13GemmUniversalIN4cute5tupleIJiiiiEEENS1_10collective13CollectiveMmaINS1_34MainloopSm90TmaGmmaWarpSpecializedILi2ENS5_IJNS4_1CILi1EEESB_SB_EEENS1_35KernelTmaWarpSpecializedCooperativeEEENS5_IJNSA_ILi512EEENSA_ILi240EEENSA_ILi64EEEEEENS_6half_tENS5_IJlSB_lEEESJ_SK_NS4_8TiledMMAINS4_8MMA_AtomIJNS4_4SM904GMMA25MMA_64x16x16_F32F16F16_SSILNSO_5MajorE0ELSQ_0ELNSO_7ScaleInE1ELSR_1EEEEEENS4_6LayoutINS5_IJNSA_ILi2EEESB_SB_EEENS5_IJSB_NSA_ILi0EEESX_EEEEENS5_IJNS4_10UnderscoreES10_S10_EEEEENS4_13SM90_TMA_LOADENS4_14ComposedLayoutINS4_7SwizzleILi3ELi4ELi3EEENS4_18smem_ptr_flag_bitsILi16EEENSU_INS5_IJNSA_ILi8EEESH_EEENS5_IJSH_SB_EEEEEEEvNS4_8identityES13_S1D_vS1E_EENS_8epilogue10collective6detail29Sm90TmaWarpSpecializedAdapterINS1H_15DefaultEpilogueISJ_SK_SK_NS1G_6thread17LinearCombinationISJ_Li1EffLNS1L_9ScaleType4KindE0ELNS_15FloatRoundStyleE2ESJ_EENS1_15EpilogueDefaultEEEEEvvEEEEvNT_6ParamsE:
	.zero		1664


//--------------------- SYMBOLS --------------------------

	.type		.nv.reservedSmem.offset0,@object
	.size		.nv.reservedSmem.offset0,0x4
	.type		__assertfail,@function
